	.target	sm_90a

	.elftype	@"ET_EXEC"


//--------------------- .note.nv.tkinfo           --------------------------
	.section	.note.nv.tkinfo,"",@"SHT_NOTE"
	.sectionflags	@"SHF_NOTE_NV_TKINFO"
	.tkinfo
        /*0018*/ 	.word	0x00000002
        /*0030*/ 	.string	""
        /*0030*/ 	.string	"ptxas"
        /*0030*/ 	.string	"Cuda compilation tools, release 13.0, V13.0.88"
        /*0030*/ 	.string	"Build cuda_13.0.r13.0/compiler.36424714_0"
        /*0030*/ 	.string	"-arch sm_90a -m 64 "



//--------------------- .note.nv.cuinfo           --------------------------
	.section	.note.nv.cuinfo,"",@"SHT_NOTE"
	.sectionflags	@"SHF_NOTE_NV_CUINFO"
        /*0018*/ 	.short	0x0002
        /*001a*/ 	.short	0x005a
        /*001c*/ 	.short	0x0082
	.zero		2


//--------------------- .nv.info                  --------------------------
	.section	.nv.info,"",@"SHT_CUDA_INFO"
	.align	4


	//----- nvinfo : EIATTR_REGCOUNT
	.align		4
        /*0000*/ 	.byte	0x04, 0x2f
        /*0002*/ 	.short	(.L_16 - .L_15)
	.align		4
.L_15:
        /*0004*/ 	.word	index@(_ZN7cutlass13device_kernelINS_4gemm6kernel13GemmUniversalIN4cute5tupleIJiiiiEEENS1_10collective13CollectiveMmaINS1_37MainloopSm90TmaGmmaWarpSpecializedFP8ILi8ENS5_IJNS4_1CILi2EEENSA_ILi1EEESC_EEENS1_35KernelTmaWarpSpecializedCooperativeEEENS5_IJNSA_ILi256EEENSA_ILi128EEENSA_ILi64EEEEEENS_12float_e4m3_tENS5_IJlSC_lEEESK_SL_NS4_8TiledMMAINS4_8MMA_AtomIJNS4_4SM904GMMA31MMA_64x128x32_F32E4M3E4M3_SS_TNILNSP_7ScaleInE1ELSR_1EEEEEENS4_6LayoutISD_NS5_IJSC_NSA_ILi0EEESV_EEEEENS5_IJNS4_10UnderscoreESY_SY_EEEEENS4_13SM90_TMA_LOADENS4_14ComposedLayoutINS4_7SwizzleILi2ELi4ELi3EEENS4_18smem_ptr_flag_bitsILi8EEENSU_INS5_IJNSA_ILi8EEESI_EEENS5_IJSI_SC_EEEEEEEvNS4_8identityENS4_23SM90_TMA_LOAD_MULTICASTES1B_vS1C_EENS_8epilogue10collective18CollectiveEpilogueINS1F_22Sm90TmaWarpSpecializedILi4ELi2ELi16ELb0ELb0EEEJSJ_NS5_IJSH_NSA_ILi32EEEEEESK_SL_SK_SL_NS1F_6fusion15FusionCallbacksIS1J_NS1M_13LinCombEltActINS1F_6thread4SiLuESK_fSK_fLNS_15FloatRoundStyleE2EEESJ_S1L_JEEES11_NS12_INS13_ILi1ELi4ELi3EEES16_NSU_INS5_IJS17_S1K_EEENS5_IJS1K_SC_EEEEEEENS4_39AutoVectorizingCopyWithAssumedAlignmentILi128EEENS4_14SM90_TMA_STOREES1Y_S20_NS4_9Copy_AtomIJNS4_17SM90_U32x4_STSM_NENS_6half_tEEEEvEEEvvEEEEvNT_6ParamsE)
        /*0008*/ 	.word	0x000000a8


	//----- nvinfo : EIATTR_FRAME_SIZE
	.align		4
.L_16:
        /*000c*/ 	.byte	0x04, 0x11
        /*000e*/ 	.short	(.L_18 - .L_17)
	.align		4
.L_17:
        /*0010*/ 	.word	index@($__internal_0_$__cuda_sm20_rcp_rn_f32_slowpath)
        /*0014*/ 	.word	0x000000e0


	//----- nvinfo : EIATTR_FRAME_SIZE
	.align		4
.L_18:
        /*0018*/ 	.byte	0x04, 0x11
        /*001a*/ 	.short	(.L_20 - .L_19)
	.align		4
.L_19:
        /*001c*/ 	.word	index@(_ZN7cutlass13device_kernelINS_4gemm6kernel13GemmUniversalIN4cute5tupleIJiiiiEEENS1_10collective13CollectiveMmaINS1_37MainloopSm90TmaGmmaWarpSpecializedFP8ILi8ENS5_IJNS4_1CILi2EEENSA_ILi1EEESC_EEENS1_35KernelTmaWarpSpecializedCooperativeEEENS5_IJNSA_ILi256EEENSA_ILi128EEENSA_ILi64EEEEEENS_12float_e4m3_tENS5_IJlSC_lEEESK_SL_NS4_8TiledMMAINS4_8MMA_AtomIJNS4_4SM904GMMA31MMA_64x128x32_F32E4M3E4M3_SS_TNILNSP_7ScaleInE1ELSR_1EEEEEENS4_6LayoutISD_NS5_IJSC_NSA_ILi0EEESV_EEEEENS5_IJNS4_10UnderscoreESY_SY_EEEEENS4_13SM90_TMA_LOADENS4_14ComposedLayoutINS4_7SwizzleILi2ELi4ELi3EEENS4_18smem_ptr_flag_bitsILi8EEENSU_INS5_IJNSA_ILi8EEESI_EEENS5_IJSI_SC_EEEEEEEvNS4_8identityENS4_23SM90_TMA_LOAD_MULTICASTES1B_vS1C_EENS_8epilogue10collective18CollectiveEpilogueINS1F_22Sm90TmaWarpSpecializedILi4ELi2ELi16ELb0ELb0EEEJSJ_NS5_IJSH_NSA_ILi32EEEEEESK_SL_SK_SL_NS1F_6fusion15FusionCallbacksIS1J_NS1M_13LinCombEltActINS1F_6thread4SiLuESK_fSK_fLNS_15FloatRoundStyleE2EEESJ_S1L_JEEES11_NS12_INS13_ILi1ELi4ELi3EEES16_NSU_INS5_IJS17_S1K_EEENS5_IJS1K_SC_EEEEEEENS4_39AutoVectorizingCopyWithAssumedAlignmentILi128EEENS4_14SM90_TMA_STOREES1Y_S20_NS4_9Copy_AtomIJNS4_17SM90_U32x4_STSM_NENS_6half_tEEEEvEEEvvEEEEvNT_6ParamsE)
        /*0020*/ 	.word	0x000000e0


	//----- nvinfo : EIATTR_MIN_STACK_SIZE
	.align		4
.L_20:
        /*0024*/ 	.byte	0x04, 0x12
        /*0026*/ 	.short	(.L_22 - .L_21)
	.align		4
.L_21:
        /*0028*/ 	.word	index@(_ZN7cutlass13device_kernelINS_4gemm6kernel13GemmUniversalIN4cute5tupleIJiiiiEEENS1_10collective13CollectiveMmaINS1_37MainloopSm90TmaGmmaWarpSpecializedFP8ILi8ENS5_IJNS4_1CILi2EEENSA_ILi1EEESC_EEENS1_35KernelTmaWarpSpecializedCooperativeEEENS5_IJNSA_ILi256EEENSA_ILi128EEENSA_ILi64EEEEEENS_12float_e4m3_tENS5_IJlSC_lEEESK_SL_NS4_8TiledMMAINS4_8MMA_AtomIJNS4_4SM904GMMA31MMA_64x128x32_F32E4M3E4M3_SS_TNILNSP_7ScaleInE1ELSR_1EEEEEENS4_6LayoutISD_NS5_IJSC_NSA_ILi0EEESV_EEEEENS5_IJNS4_10UnderscoreESY_SY_EEEEENS4_13SM90_TMA_LOADENS4_14ComposedLayoutINS4_7SwizzleILi2ELi4ELi3EEENS4_18smem_ptr_flag_bitsILi8EEENSU_INS5_IJNSA_ILi8EEESI_EEENS5_IJSI_SC_EEEEEEEvNS4_8identityENS4_23SM90_TMA_LOAD_MULTICASTES1B_vS1C_EENS_8epilogue10collective18CollectiveEpilogueINS1F_22Sm90TmaWarpSpecializedILi4ELi2ELi16ELb0ELb0EEEJSJ_NS5_IJSH_NSA_ILi32EEEEEESK_SL_SK_SL_NS1F_6fusion15FusionCallbacksIS1J_NS1M_13LinCombEltActINS1F_6thread4SiLuESK_fSK_fLNS_15FloatRoundStyleE2EEESJ_S1L_JEEES11_NS12_INS13_ILi1ELi4ELi3EEES16_NSU_INS5_IJS17_S1K_EEENS5_IJS1K_SC_EEEEEEENS4_39AutoVectorizingCopyWithAssumedAlignmentILi128EEENS4_14SM90_TMA_STOREES1Y_S20_NS4_9Copy_AtomIJNS4_17SM90_U32x4_STSM_NENS_6half_tEEEEvEEEvvEEEEvNT_6ParamsE)
        /*002c*/ 	.word	0x000000e0
.L_22:


//--------------------- .nv.compat                --------------------------
	.section	.nv.compat,"",@"SHT_CUDA_COMPAT_INFO"
	.align	4
        /*0000*/ 	.byte	0x02, 0x09, 0x01, 0x00, 0x02, 0x02, 0x04, 0x00, 0x02, 0x05, 0x05, 0x00, 0x03, 0x07, 0x01, 0x01
        /*0010*/ 	.byte	0x02, 0x03, 0x01, 0x00, 0x02, 0x06, 0x01, 0x00, 0x04, 0x0b, 0x08, 0x00, 0x00, 0x00, 0x00, 0x00
        /*0020*/ 	.byte	0x00, 0x00, 0x00, 0x00


//--------------------- .nv.info._ZN7cutlass13device_kernelINS_4gemm6kernel13GemmUniversalIN4cute5tupleIJiiiiEEENS1_10collective13CollectiveMmaINS1_37MainloopSm90TmaGmmaWarpSpecializedFP8ILi8ENS5_IJNS4_1CILi2EEENSA_ILi1EEESC_EEENS1_35KernelTmaWarpSpecializedCooperativeEEENS5_IJNSA_ILi256EEENSA_ILi128EEENSA_ILi64EEEEEENS_12float_e4m3_tENS5_IJlSC_lEEESK_SL_NS4_8TiledMMAINS4_8MMA_AtomIJNS4_4SM904GMMA31MMA_64x128x32_F32E4M3E4M3_SS_TNILNSP_7ScaleInE1ELSR_1EEEEEENS4_6LayoutISD_NS5_IJSC_NSA_ILi0EEESV_EEEEENS5_IJNS4_10UnderscoreESY_SY_EEEEENS4_13SM90_TMA_LOADENS4_14ComposedLayoutINS4_7SwizzleILi2ELi4ELi3EEENS4_18smem_ptr_flag_bitsILi8EEENSU_INS5_IJNSA_ILi8EEESI_EEENS5_IJSI_SC_EEEEEEEvNS4_8identityENS4_23SM90_TMA_LOAD_MULTICASTES1B_vS1C_EENS_8epilogue10collective18CollectiveEpilogueINS1F_22Sm90TmaWarpSpecializedILi4ELi2ELi16ELb0ELb0EEEJSJ_NS5_IJSH_NSA_ILi32EEEEEESK_SL_SK_SL_NS1F_6fusion15FusionCallbacksIS1J_NS1M_13LinCombEltActINS1F_6thread4SiLuESK_fSK_fLNS_15FloatRoundStyleE2EEESJ_S1L_JEEES11_NS12_INS13_ILi1ELi4ELi3EEES16_NSU_INS5_IJS17_S1K_EEENS5_IJS1K_SC_EEEEEEENS4_39AutoVectorizingCopyWithAssumedAlignmentILi128EEENS4_14SM90_TMA_STOREES1Y_S20_NS4_9Copy_AtomIJNS4_17SM90_U32x4_STSM_NENS_6half_tEEEEvEEEvvEEEEvNT_6ParamsE --------------------------
	.section	.nv.info._ZN7cutlass13device_kernelINS_4gemm6kernel13GemmUniversalIN4cute5tupleIJiiiiEEENS1_10collective13CollectiveMmaINS1_37MainloopSm90TmaGmmaWarpSpecializedFP8ILi8ENS5_IJNS4_1CILi2EEENSA_ILi1EEESC_EEENS1_35KernelTmaWarpSpecializedCooperativeEEENS5_IJNSA_ILi256EEENSA_ILi128EEENSA_ILi64EEEEEENS_12float_e4m3_tENS5_IJlSC_lEEESK_SL_NS4_8TiledMMAINS4_8MMA_AtomIJNS4_4SM904GMMA31MMA_64x128x32_F32E4M3E4M3_SS_TNILNSP_7ScaleInE1ELSR_1EEEEEENS4_6LayoutISD_NS5_IJSC_NSA_ILi0EEESV_EEEEENS5_IJNS4_10UnderscoreESY_SY_EEEEENS4_13SM90_TMA_LOADENS4_14ComposedLayoutINS4_7SwizzleILi2ELi4ELi3EEENS4_18smem_ptr_flag_bitsILi8EEENSU_INS5_IJNSA_ILi8EEESI_EEENS5_IJSI_SC_EEEEEEEvNS4_8identityENS4_23SM90_TMA_LOAD_MULTICASTES1B_vS1C_EENS_8epilogue10collective18CollectiveEpilogueINS1F_22Sm90TmaWarpSpecializedILi4ELi2ELi16ELb0ELb0EEEJSJ_NS5_IJSH_NSA_ILi32EEEEEESK_SL_SK_SL_NS1F_6fusion15FusionCallbacksIS1J_NS1M_13LinCombEltActINS1F_6thread4SiLuESK_fSK_fLNS_15FloatRoundStyleE2EEESJ_S1L_JEEES11_NS12_INS13_ILi1ELi4ELi3EEES16_NSU_INS5_IJS17_S1K_EEENS5_IJS1K_SC_EEEEEEENS4_39AutoVectorizingCopyWithAssumedAlignmentILi128EEENS4_14SM90_TMA_STOREES1Y_S20_NS4_9Copy_AtomIJNS4_17SM90_U32x4_STSM_NENS_6half_tEEEEvEEEvvEEEEvNT_6ParamsE,"",@"SHT_CUDA_INFO"
	.sectionflags	@""
	.align	4


	//----- nvinfo : EIATTR_CUDA_API_VERSION
	.align		4
        /*0000*/ 	.byte	0x04, 0x37
        /*0002*/ 	.short	(.L_24 - .L_23)
.L_23:
        /*0004*/ 	.word	0x00000082


	//----- nvinfo : EIATTR_KPARAM_INFO
	.align		4
.L_24:
        /*0008*/ 	.byte	0x04, 0x17
        /*000a*/ 	.short	(.L_26 - .L_25)
.L_25:
        /*000c*/ 	.word	0x00000000
        /*0010*/ 	.short	0x0000
        /*0012*/ 	.short	0x0070
        /*0014*/ 	.byte	0x00, 0xf0, 0x01, 0x1c


	//----- nvinfo : EIATTR_SPARSE_MMA_MASK
	.align		4
.L_26:
        /*0018*/ 	.byte	0x03, 0x50
        /*001a*/ 	.short	0x0000


	//----- nvinfo : EIATTR_MAXREG_COUNT
	.align		4
        /*001c*/ 	.byte	0x03, 0x1b
        /*001e*/ 	.short	0x00a8


	//----- nvinfo : EIATTR_NUM_BARRIERS
	.align		4
        /*0020*/ 	.byte	0x02, 0x4c
        /*0022*/ 	.byte	0x02
	.zero		1


	//----- nvinfo : EIATTR_EXTERNS
	.align		4
        /*0024*/ 	.byte	0x04, 0x0f
        /*0026*/ 	.short	(.L_28 - .L_27)


	//   ....[0]....
	.align		4
.L_27:
        /*0028*/ 	.word	index@(__assertfail)


	//----- nvinfo : EIATTR_ANNOTATIONS
	.align		4
.L_28:
        /*002c*/ 	.byte	0x04, 0x55
        /*002e*/ 	.short	(.L_30 - .L_29)


	//   ....[0]....
.L_29:
        /*0030*/ 	.word	0x00000001
        /*0034*/ 	.byte	0xe0, 0x0c, 0x00, 0x00, 0x01, 0x00, 0x00, 0x00, 0xc0, 0x0d, 0x00, 0x00, 0x01, 0x00, 0x00, 0x00
        /* <DEDUP_REMOVED lines=224> */
        /*0e44*/ 	.byte	0x00, 0xa1, 0x01, 0x00, 0x01, 0x00, 0x00, 0x00, 0x20, 0xa1, 0x01, 0x00


	//----- nvinfo : EIATTR_MERCURY_ISA_VERSION
	.align		4
.L_30:
        /*0e50*/ 	.byte	0x03, 0x5f
        /*0e52*/ 	.short	0x0101


	//----- nvinfo : EIATTR_INT_WARP_WIDE_INSTR_OFFSETS
	.align		4
        /*0e54*/ 	.byte	0x04, 0x31
        /*0e56*/ 	.short	(.L_32 - .L_31)


	//   ....[0]....
.L_31:
        /*0e58*/ 	.word	0x00000be0


	//   ....[1]....
        /*0e5c*/ 	.word	0x00000c00


	//   ....[2]....
        /*0e60*/ 	.word	0x00000d10


	//   ....[3]....
        /*0e64*/ 	.word	0x000049c0


	//   ....[4]....
        /*0e68*/ 	.word	0x000059b0


	//----- nvinfo : EIATTR_COOP_GROUP_MASK_REGIDS
	.align		4
.L_32:
        /*0e6c*/ 	.byte	0x04, 0x29
        /*0e6e*/ 	.short	(.L_34 - .L_33)


	//   ....[0]....
.L_33:
        /*0e70*/ 	.word	0xffffffff


	//   ....[1]....
        /*0e74*/ 	.word	0xffffffff


	//   ....[2]....
        /*0e78*/ 	.word	0xffffffff


	//   ....[3]....
        /*0e7c*/ 	.word	0xffffffff


	//   ....[4]....
        /*0e80*/ 	.word	0xffffffff


	//   ....[5]....
        /*0e84*/ 	.word	0xffffffff


	//   ....[6]....
        /*0e88*/ 	.word	0xffffffff


	//----- nvinfo : EIATTR_COOP_GROUP_INSTR_OFFSETS
	.align		4
.L_34:
        /*0e8c*/ 	.byte	0x04, 0x28
        /*0e8e*/ 	.short	(.L_36 - .L_35)


	//   ....[0]....
.L_35:
        /*0e90*/ 	.word	0x00000060


	//   ....[1]....
        /*0e94*/ 	.word	0x00000090


	//   ....[2]....
        /*0e98*/ 	.word	0x00000500


	//   ....[3]....
        /*0e9c*/ 	.word	0x00000820


	//   ....[4]....
        /*0ea0*/ 	.word	0x00000a70


	//   ....[5]....
        /*0ea4*/ 	.word	0x00000e20


	//   ....[6]....
        /*0ea8*/ 	.word	0x00001b90


	//----- nvinfo : EIATTR_REG_RECONFIG
	.align		4
.L_36:
        /*0eac*/ 	.byte	0x01, 0x54
	.zero		2


	//----- nvinfo : EIATTR_SYSCALL_OFFSETS
	.align		4
        /*0eb0*/ 	.byte	0x04, 0x46
        /*0eb2*/ 	.short	(.L_38 - .L_37)


	//   ....[0]....
.L_37:
        /*0eb4*/ 	.word	0x00005c00


	//   ....[1]....
        /*0eb8*/ 	.word	0x00005d40


	//----- nvinfo : EIATTR_MBARRIER_INSTR_OFFSETS
	.align		4
.L_38:
        /*0ebc*/ 	.byte	0x04, 0x39
        /*0ebe*/ 	.short	(.L_40 - .L_39)


	//   ....[0]....
.L_39:
        /*0ec0*/ 	.word	0x000006b0
        /*0ec4*/ 	.word	0x000000ff
        /*0ec8*/ 	.word	0x00000000
        /*0ecc*/ 	.short	0x0100
        /*0ece*/ 	.byte	0x08
	.zero		1


	//   ....[1]....
        /*0ed0*/ 	.word	0x000006c0
        /*0ed4*/ 	.word	0x000000ff
        /*0ed8*/ 	.word	0x00000040
        /*0edc*/ 	.short	0x0100
        /*0ede*/ 	.byte	0x08
	.zero		1


	//   ....[2]....
        /*0ee0*/ 	.word	0x000006d0
        /*0ee4*/ 	.word	0x000000ff
        /*0ee8*/ 	.word	0x00000008
        /*0eec*/ 	.short	0x0100
        /*0eee*/ 	.byte	0x08
	.zero		1


	//   ....[3]....
        /*0ef0*/ 	.word	0x000006e0
        /*0ef4*/ 	.word	0x000000ff
        /*0ef8*/ 	.word	0x00000048
        /*0efc*/ 	.short	0x0100
        /*0efe*/ 	.byte	0x08
	.zero		1


	//   ....[4]....
        /*0f00*/ 	.word	0x000006f0
        /*0f04*/ 	.word	0x000000ff
        /*0f08*/ 	.word	0x00000010
        /*0f0c*/ 	.short	0x0100
        /*0f0e*/ 	.byte	0x08
	.zero		1


	//   ....[5]....
        /*0f10*/ 	.word	0x00000700
        /*0f14*/ 	.word	0x000000ff
        /*0f18*/ 	.word	0x00000050
        /*0f1c*/ 	.short	0x0100
        /*0f1e*/ 	.byte	0x08
	.zero		1


	//   ....[6]....
        /*0f20*/ 	.word	0x00000710
        /*0f24*/ 	.word	0x000000ff
        /*0f28*/ 	.word	0x00000018
        /*0f2c*/ 	.short	0x0100
        /*0f2e*/ 	.byte	0x08
	.zero		1


	//   ....[7]....
        /*0f30*/ 	.word	0x00000720
        /*0f34*/ 	.word	0x000000ff
        /*0f38*/ 	.word	0x00000058
        /*0f3c*/ 	.short	0x0100
        /*0f3e*/ 	.byte	0x08
	.zero		1


	//   ....[8]....
        /*0f40*/ 	.word	0x00000730
        /*0f44*/ 	.word	0x000000ff
        /*0f48*/ 	.word	0x00000020
        /*0f4c*/ 	.short	0x0100
        /*0f4e*/ 	.byte	0x08
	.zero		1


	//   ....[9]....
        /*0f50*/ 	.word	0x00000740
        /*0f54*/ 	.word	0x000000ff
        /*0f58*/ 	.word	0x00000060
        /*0f5c*/ 	.short	0x0100
        /*0f5e*/ 	.byte	0x08
	.zero		1


	//   ....[10]....
        /*0f60*/ 	.word	0x00000750
        /*0f64*/ 	.word	0x000000ff
        /*0f68*/ 	.word	0x00000028
        /*0f6c*/ 	.short	0x0100
        /*0f6e*/ 	.byte	0x08
	.zero		1


	//   ....[11]....
        /*0f70*/ 	.word	0x00000760
        /*0f74*/ 	.word	0x000000ff
        /*0f78*/ 	.word	0x00000068
        /*0f7c*/ 	.short	0x0100
        /*0f7e*/ 	.byte	0x08
	.zero		1


	//   ....[12]....
        /*0f80*/ 	.word	0x00000770
        /*0f84*/ 	.word	0x000000ff
        /*0f88*/ 	.word	0x00000030
        /*0f8c*/ 	.short	0x0100
        /*0f8e*/ 	.byte	0x08
	.zero		1


	//   ....[13]....
        /*0f90*/ 	.word	0x00000780
        /*0f94*/ 	.word	0x000000ff
        /*0f98*/ 	.word	0x00000070
        /*0f9c*/ 	.short	0x0100
        /*0f9e*/ 	.byte	0x08
	.zero		1


	//   ....[14]....
        /*0fa0*/ 	.word	0x00000790
        /*0fa4*/ 	.word	0x000000ff
        /*0fa8*/ 	.word	0x00000038
        /*0fac*/ 	.short	0x0100
        /*0fae*/ 	.byte	0x08
	.zero		1


	//   ....[15]....
        /*0fb0*/ 	.word	0x000007a0
        /*0fb4*/ 	.word	0x000000ff
        /*0fb8*/ 	.word	0x00000078
        /*0fbc*/ 	.short	0x0100
        /*0fbe*/ 	.byte	0x08
	.zero		1


	//   ....[16]....
        /*0fc0*/ 	.word	0x000009d0
        /*0fc4*/ 	.word	0x000000ff
        /*0fc8*/ 	.word	0x00000080
        /*0fcc*/ 	.short	0x0100
        /*0fce*/ 	.byte	0x08
	.zero		1


	//   ....[17]....
        /*0fd0*/ 	.word	0x000009e0
        /*0fd4*/ 	.word	0x000000ff
        /*0fd8*/ 	.word	0x000000a0
        /*0fdc*/ 	.short	0x0100
        /*0fde*/ 	.byte	0x08
	.zero		1


	//   ....[18]....
        /*0fe0*/ 	.word	0x000009f0
        /*0fe4*/ 	.word	0x000000ff
        /*0fe8*/ 	.word	0x00000088
        /*0fec*/ 	.short	0x0100
        /*0fee*/ 	.byte	0x08
	.zero		1


	//   ....[19]....
        /*0ff0*/ 	.word	0x00000a00
        /*0ff4*/ 	.word	0x000000ff
        /*0ff8*/ 	.word	0x000000a8
        /*0ffc*/ 	.short	0x0100
        /*0ffe*/ 	.byte	0x08
	.zero		1


	//   ....[20]....
        /*1000*/ 	.word	0x00000a10
        /*1004*/ 	.word	0x000000ff
        /*1008*/ 	.word	0x00000090
        /*100c*/ 	.short	0x0100
        /*100e*/ 	.byte	0x08
	.zero		1


	//   ....[21]....
        /*1010*/ 	.word	0x00000a20
        /*1014*/ 	.word	0x000000ff
        /*1018*/ 	.word	0x000000b0
        /*101c*/ 	.short	0x0100
        /*101e*/ 	.byte	0x08
	.zero		1


	//   ....[22]....
        /*1020*/ 	.word	0x00000a30
        /*1024*/ 	.word	0x000000ff
        /*1028*/ 	.word	0x00000098
        /*102c*/ 	.short	0x0100
        /*102e*/ 	.byte	0x08
	.zero		1


	//   ....[23]....
        /*1030*/ 	.word	0x00000a40
        /*1034*/ 	.word	0x000000ff
        /*1038*/ 	.word	0x000000b8
        /*103c*/ 	.short	0x0100
        /*103e*/ 	.byte	0x08
	.zero		1


	//   ....[24]....
        /*1040*/ 	.word	0x00000d80
        /*1044*/ 	.word	0x000000ff
        /*1048*/ 	.word	0x000000c0
        /*104c*/ 	.short	0x0100
        /*104e*/ 	.byte	0x06
	.zero		1


	//   ....[25]....
        /*1050*/ 	.word	0x00000dd0
        /*1054*/ 	.word	0x000000ff
        /*1058*/ 	.word	0x000000c8
        /*105c*/ 	.short	0x0100
        /*105e*/ 	.byte	0x06
	.zero		1


	//   ....[26]....
        /*1060*/ 	.word	0x00002410
        /*1064*/ 	.word	0x000000ff
        /*1068*/ 	.word	0x00000000
        /*106c*/ 	.short	0x010a
        /*106e*/ 	.byte	0x04
	.zero		1


	//   ....[27]....
        /*1070*/ 	.word	0x00002450
        /*1074*/ 	.word	0x000000ff
        /*1078*/ 	.word	0x00000000
        /*107c*/ 	.short	0x010a
        /*107e*/ 	.byte	0x04
	.zero		1


	//   ....[28]....
        /*1080*/ 	.word	0x00003870
        /*1084*/ 	.word	0x000000ff
        /*1088*/ 	.word	0x00000000
        /*108c*/ 	.short	0x010a
        /*108e*/ 	.byte	0x06
	.zero		1


	//   ....[29]....
        /*1090*/ 	.word	0x000038b0
        /*1094*/ 	.word	0x000000ff
        /*1098*/ 	.word	0x00000000
        /*109c*/ 	.short	0x010a
        /*109e*/ 	.byte	0x06
	.zero		1


	//   ....[30]....
        /*10a0*/ 	.word	0x00004a20
        /*10a4*/ 	.word	0x00000004
        /*10a8*/ 	.word	0x00000000
        /*10ac*/ 	.short	0x0101
        /*10ae*/ 	.byte	0x3f
	.zero		1


	//   ....[31]....
        /*10b0*/ 	.word	0x00005a60
        /*10b4*/ 	.word	0x00000000
        /*10b8*/ 	.word	0x00000000
        /*10bc*/ 	.short	0x0101
        /*10be*/ 	.byte	0x3f
	.zero		1


	//   ....[32]....
        /*10c0*/ 	.word	0x00006230
        /*10c4*/ 	.word	0x0000000d
        /*10c8*/ 	.word	0x00000080
        /*10cc*/ 	.short	0x010a
        /*10ce*/ 	.byte	0x3f
	.zero		1


	//   ....[33]....
        /*10d0*/ 	.word	0x00006540
        /*10d4*/ 	.word	0x00000000
        /*10d8*/ 	.word	0x00000000
        /*10dc*/ 	.short	0x0101
        /*10de*/ 	.byte	0x3f
	.zero		1


	//   ....[34]....
        /*10e0*/ 	.word	0x00008580
        /*10e4*/ 	.word	0x0000000e
        /*10e8*/ 	.word	0x00000080
        /*10ec*/ 	.short	0x010a
        /*10ee*/ 	.byte	0x3f
	.zero		1


	//   ....[35]....
        /*10f0*/ 	.word	0x000087b0
        /*10f4*/ 	.word	0x00000000
        /*10f8*/ 	.word	0x00000000
        /*10fc*/ 	.short	0x0101
        /*10fe*/ 	.byte	0x3f
	.zero		1


	//   ....[36]....
        /*1100*/ 	.word	0x0000a700
        /*1104*/ 	.word	0x0000000d
        /*1108*/ 	.word	0x00000080
        /*110c*/ 	.short	0x010a
        /*110e*/ 	.byte	0x3f
	.zero		1


	//   ....[37]....
        /*1110*/ 	.word	0x0000a930
        /*1114*/ 	.word	0x00000000
        /*1118*/ 	.word	0x00000000
        /*111c*/ 	.short	0x0101
        /*111e*/ 	.byte	0x3f
	.zero		1


	//   ....[38]....
        /*1120*/ 	.word	0x0000c860
        /*1124*/ 	.word	0x00000000
        /*1128*/ 	.word	0x00000080
        /*112c*/ 	.short	0x010a
        /*112e*/ 	.byte	0x3f
	.zero		1


	//   ....[39]....
        /*1130*/ 	.word	0x0000cad0
        /*1134*/ 	.word	0x00000000
        /*1138*/ 	.word	0x00000000
        /*113c*/ 	.short	0x0101
        /*113e*/ 	.byte	0x3f
	.zero		1


	//   ....[40]....
        /*1140*/ 	.word	0x0000eaf0
        /*1144*/ 	.word	0x00000000
        /*1148*/ 	.word	0x00000080
        /*114c*/ 	.short	0x010a
        /*114e*/ 	.byte	0x3f
	.zero		1


	//   ....[41]....
        /*1150*/ 	.word	0x0000ed60
        /*1154*/ 	.word	0x00000000
        /*1158*/ 	.word	0x00000000
        /*115c*/ 	.short	0x0101
        /*115e*/ 	.byte	0x3f
	.zero		1


	//   ....[42]....
        /*1160*/ 	.word	0x00010cb0
        /*1164*/ 	.word	0x00000000
        /*1168*/ 	.word	0x00000080
        /*116c*/ 	.short	0x010a
        /*116e*/ 	.byte	0x3f
	.zero		1


	//   ....[43]....
        /*1170*/ 	.word	0x00010f20
        /*1174*/ 	.word	0x00000000
        /*1178*/ 	.word	0x00000000
        /*117c*/ 	.short	0x0101
        /*117e*/ 	.byte	0x3f
	.zero		1


	//   ....[44]....
        /*1180*/ 	.word	0x00012f70
        /*1184*/ 	.word	0x00000000
        /*1188*/ 	.word	0x00000080
        /*118c*/ 	.short	0x010a
        /*118e*/ 	.byte	0x3f
	.zero		1


	//   ....[45]....
        /*1190*/ 	.word	0x000131e0
        /*1194*/ 	.word	0x00000000
        /*1198*/ 	.word	0x00000000
        /*119c*/ 	.short	0x0101
        /*119e*/ 	.byte	0x3f
	.zero		1


	//   ....[46]....
        /*11a0*/ 	.word	0x00015130
        /*11a4*/ 	.word	0x00000003
        /*11a8*/ 	.word	0x00000080
        /*11ac*/ 	.short	0x010a
        /*11ae*/ 	.byte	0x3f
	.zero		1


	//   ....[47]....
        /*11b0*/ 	.word	0x00015380
        /*11b4*/ 	.word	0x00000000
        /*11b8*/ 	.word	0x00000000
        /*11bc*/ 	.short	0x0101
        /*11be*/ 	.byte	0x3f
	.zero		1


	//   ....[48]....
        /*11c0*/ 	.word	0x00018110
        /*11c4*/ 	.word	0x000000ff
        /*11c8*/ 	.word	0x000000c8
        /*11cc*/ 	.short	0x010a
        /*11ce*/ 	.byte	0x04
	.zero		1


	//   ....[49]....
        /*11d0*/ 	.word	0x00018540
        /*11d4*/ 	.word	0x000000ff
        /*11d8*/ 	.word	0x000000a0
        /*11dc*/ 	.short	0x010a
        /*11de*/ 	.byte	0x0d
	.zero		1


	//   ....[50]....
        /*11e0*/ 	.word	0x00018630
        /*11e4*/ 	.word	0x000000ff
        /*11e8*/ 	.word	0x00000080
        /*11ec*/ 	.short	0x010b
        /*11ee*/ 	.byte	0x0d
	.zero		1


	//   ....[51]....
        /*11f0*/ 	.word	0x00018690
        /*11f4*/ 	.word	0x000000ff
        /*11f8*/ 	.word	0x00000000
        /*11fc*/ 	.short	0x0101
        /*11fe*/ 	.byte	0x10
	.zero		1


	//   ....[52]....
        /*1200*/ 	.word	0x000186c0
        /*1204*/ 	.word	0x000000ff
        /*1208*/ 	.word	0x000000a8
        /*120c*/ 	.short	0x010a
        /*120e*/ 	.byte	0x0d
	.zero		1


	//   ....[53]....
        /*1210*/ 	.word	0x000187d0
        /*1214*/ 	.word	0x000000ff
        /*1218*/ 	.word	0x00000088
        /*121c*/ 	.short	0x010b
        /*121e*/ 	.byte	0x0d
	.zero		1


	//   ....[54]....
        /*1220*/ 	.word	0x00018840
        /*1224*/ 	.word	0x000000ff
        /*1228*/ 	.word	0x00000000
        /*122c*/ 	.short	0x0101
        /*122e*/ 	.byte	0x14
	.zero		1


	//   ....[55]....
        /*1230*/ 	.word	0x00018870
        /*1234*/ 	.word	0x000000ff
        /*1238*/ 	.word	0x000000b0
        /*123c*/ 	.short	0x010a
        /*123e*/ 	.byte	0x0d
	.zero		1


	//   ....[56]....
        /*1240*/ 	.word	0x00018970
        /*1244*/ 	.word	0x000000ff
        /*1248*/ 	.word	0x00000090
        /*124c*/ 	.short	0x010b
        /*124e*/ 	.byte	0x0d
	.zero		1


	//   ....[57]....
        /*1250*/ 	.word	0x000189d0
        /*1254*/ 	.word	0x000000ff
        /*1258*/ 	.word	0x00000000
        /*125c*/ 	.short	0x0101
        /*125e*/ 	.byte	0x1d
	.zero		1


	//   ....[58]....
        /*1260*/ 	.word	0x00018a00
        /*1264*/ 	.word	0x000000ff
        /*1268*/ 	.word	0x000000b8
        /*126c*/ 	.short	0x010a
        /*126e*/ 	.byte	0x0d
	.zero		1


	//   ....[59]....
        /*1270*/ 	.word	0x00018b00
        /*1274*/ 	.word	0x000000ff
        /*1278*/ 	.word	0x00000098
        /*127c*/ 	.short	0x010b
        /*127e*/ 	.byte	0x0d
	.zero		1


	//   ....[60]....
        /*1280*/ 	.word	0x00018b70
        /*1284*/ 	.word	0x000000ff
        /*1288*/ 	.word	0x00000000
        /*128c*/ 	.short	0x0101
        /*128e*/ 	.byte	0x1e
	.zero		1


	//   ....[61]....
        /*1290*/ 	.word	0x00018bb0
        /*1294*/ 	.word	0x000000ff
        /*1298*/ 	.word	0x000000a0
        /*129c*/ 	.short	0x010a
        /*129e*/ 	.byte	0x0d
	.zero		1


	//   ....[62]....
        /*12a0*/ 	.word	0x00018ca0
        /*12a4*/ 	.word	0x000000ff
        /*12a8*/ 	.word	0x00000080
        /*12ac*/ 	.short	0x010b
        /*12ae*/ 	.byte	0x0d
	.zero		1


	//   ....[63]....
        /*12b0*/ 	.word	0x00018ce0
        /*12b4*/ 	.word	0x000000ff
        /*12b8*/ 	.word	0x00000000
        /*12bc*/ 	.short	0x0101
        /*12be*/ 	.byte	0x10
	.zero		1


	//   ....[64]....
        /*12c0*/ 	.word	0x00018d10
        /*12c4*/ 	.word	0x000000ff
        /*12c8*/ 	.word	0x000000a8
        /*12cc*/ 	.short	0x010a
        /*12ce*/ 	.byte	0x0d
	.zero		1


	//   ....[65]....
        /*12d0*/ 	.word	0x00018e10
        /*12d4*/ 	.word	0x000000ff
        /*12d8*/ 	.word	0x00000088
        /*12dc*/ 	.short	0x010b
        /*12de*/ 	.byte	0x0d
	.zero		1


	//   ....[66]....
        /*12e0*/ 	.word	0x00018e50
        /*12e4*/ 	.word	0x000000ff
        /*12e8*/ 	.word	0x00000000
        /*12ec*/ 	.short	0x0101
        /*12ee*/ 	.byte	0x14
	.zero		1


	//   ....[67]....
        /*12f0*/ 	.word	0x00018e90
        /*12f4*/ 	.word	0x000000ff
        /*12f8*/ 	.word	0x000000b0
        /*12fc*/ 	.short	0x010a
        /*12fe*/ 	.byte	0x0d
	.zero		1


	//   ....[68]....
        /*1300*/ 	.word	0x00018f70
        /*1304*/ 	.word	0x000000ff
        /*1308*/ 	.word	0x00000090
        /*130c*/ 	.short	0x010b
        /*130e*/ 	.byte	0x0d
	.zero		1


	//   ....[69]....
        /*1310*/ 	.word	0x00018fb0
        /*1314*/ 	.word	0x000000ff
        /*1318*/ 	.word	0x00000000
        /*131c*/ 	.short	0x0101
        /*131e*/ 	.byte	0x1d
	.zero		1


	//   ....[70]....
        /*1320*/ 	.word	0x00018fe0
        /*1324*/ 	.word	0x000000ff
        /*1328*/ 	.word	0x000000b8
        /*132c*/ 	.short	0x010a
        /*132e*/ 	.byte	0x0d
	.zero		1


	//   ....[71]....
        /*1330*/ 	.word	0x000190e0
        /*1334*/ 	.word	0x000000ff
        /*1338*/ 	.word	0x00000098
        /*133c*/ 	.short	0x010b
        /*133e*/ 	.byte	0x0d
	.zero		1


	//   ....[72]....
        /*1340*/ 	.word	0x00019130
        /*1344*/ 	.word	0x000000ff
        /*1348*/ 	.word	0x00000000
        /*134c*/ 	.short	0x0101
        /*134e*/ 	.byte	0x1e
	.zero		1


	//   ....[73]....
        /*1350*/ 	.word	0x00019860
        /*1354*/ 	.word	0x00000000
        /*1358*/ 	.word	0x000000a0
        /*135c*/ 	.short	0x010a
        /*135e*/ 	.byte	0x3f
	.zero		1


	//   ....[74]....
        /*1360*/ 	.word	0x000198a0
        /*1364*/ 	.word	0x00000000
        /*1368*/ 	.word	0x000000a8
        /*136c*/ 	.short	0x010a
        /*136e*/ 	.byte	0x3f
	.zero		1


	//   ....[75]....
        /*1370*/ 	.word	0x000198e0
        /*1374*/ 	.word	0x00000000
        /*1378*/ 	.word	0x000000b0
        /*137c*/ 	.short	0x010a
        /*137e*/ 	.byte	0x3f
	.zero		1


	//   ....[76]....
        /*1380*/ 	.word	0x00019940
        /*1384*/ 	.word	0x00000000
        /*1388*/ 	.word	0x000000b8
        /*138c*/ 	.short	0x010a
        /*138e*/ 	.byte	0x3f
	.zero		1


	//   ....[77]....
        /*1390*/ 	.word	0x00019ca0
        /*1394*/ 	.word	0x0000000f
        /*1398*/ 	.word	0x00000040
        /*139c*/ 	.short	0x010a
        /*139e*/ 	.byte	0x3f
	.zero		1


	//   ....[78]....
        /*13a0*/ 	.word	0x0001a070
        /*13a4*/ 	.word	0x00000003
        /*13a8*/ 	.word	0x000000c8
        /*13ac*/ 	.short	0x0101
        /*13ae*/ 	.byte	0x3f
	.zero		1


	//   ....[79]....
        /*13b0*/ 	.word	0x0001a810
        /*13b4*/ 	.word	0x00000005
        /*13b8*/ 	.word	0x00000000
        /*13bc*/ 	.short	0x010a
        /*13be*/ 	.byte	0x3f
	.zero		1


	//   ....[80]....
        /*13c0*/ 	.word	0x0001a890
        /*13c4*/ 	.word	0x00000007
        /*13c8*/ 	.word	0x00000000
        /*13cc*/ 	.short	0x010a
        /*13ce*/ 	.byte	0x3f
	.zero		1


	//   ....[81]....
        /*13d0*/ 	.word	0x0001a920
        /*13d4*/ 	.word	0x00000006
        /*13d8*/ 	.word	0x00000000
        /*13dc*/ 	.short	0x010a
        /*13de*/ 	.byte	0x3f
	.zero		1


	//   ....[82]....
        /*13e0*/ 	.word	0x0001a9b0
        /*13e4*/ 	.word	0x00000007
        /*13e8*/ 	.word	0x00000000
        /*13ec*/ 	.short	0x010a
        /*13ee*/ 	.byte	0x3f
	.zero		1


	//   ....[83]....
        /*13f0*/ 	.word	0x0001aa40
        /*13f4*/ 	.word	0x00000006
        /*13f8*/ 	.word	0x00000000
        /*13fc*/ 	.short	0x010a
        /*13fe*/ 	.byte	0x3f
	.zero		1


	//   ....[84]....
        /*1400*/ 	.word	0x0001aad0
        /*1404*/ 	.word	0x00000007
        /*1408*/ 	.word	0x00000000
        /*140c*/ 	.short	0x010a
        /*140e*/ 	.byte	0x3f
	.zero		1


	//   ....[85]....
        /*1410*/ 	.word	0x0001ab60
        /*1414*/ 	.word	0x00000006
        /*1418*/ 	.word	0x00000000
        /*141c*/ 	.short	0x010a
        /*141e*/ 	.byte	0x3f
	.zero		1


	//   ....[86]....
        /*1420*/ 	.word	0x0001abf0
        /*1424*/ 	.word	0x00000003
        /*1428*/ 	.word	0x00000000
        /*142c*/ 	.short	0x010a
        /*142e*/ 	.byte	0x3f
	.zero		1


	//   ....[87]....
        /*1430*/ 	.word	0x0001ac60
        /*1434*/ 	.word	0x00000003
        /*1438*/ 	.word	0x00000000
        /*143c*/ 	.short	0x010a
        /*143e*/ 	.byte	0x3f
	.zero		1


	//   ....[88]....
        /*1440*/ 	.word	0x0001acc0
        /*1444*/ 	.word	0x00000006
        /*1448*/ 	.word	0x00000000
        /*144c*/ 	.short	0x010a
        /*144e*/ 	.byte	0x3f
	.zero		1


	//   ....[89]....
        /*1450*/ 	.word	0x0001ad10
        /*1454*/ 	.word	0x0000000d
        /*1458*/ 	.word	0x00000080
        /*145c*/ 	.short	0x010a
        /*145e*/ 	.byte	0x3f
	.zero		1


	//   ....[90]....
        /*1460*/ 	.word	0x0001ad60
        /*1464*/ 	.word	0x0000000e
        /*1468*/ 	.word	0x00000080
        /*146c*/ 	.short	0x010a
        /*146e*/ 	.byte	0x3f
	.zero		1


	//   ....[91]....
        /*1470*/ 	.word	0x0001adb0
        /*1474*/ 	.word	0x0000000d
        /*1478*/ 	.word	0x00000080
        /*147c*/ 	.short	0x010a
        /*147e*/ 	.byte	0x3f
	.zero		1


	//   ....[92]....
        /*1480*/ 	.word	0x0001ae00
        /*1484*/ 	.word	0x00000000
        /*1488*/ 	.word	0x00000080
        /*148c*/ 	.short	0x010a
        /*148e*/ 	.byte	0x3f
	.zero		1


	//   ....[93]....
        /*1490*/ 	.word	0x0001ae50
        /*1494*/ 	.word	0x00000000
        /*1498*/ 	.word	0x00000080
        /*149c*/ 	.short	0x010a
        /*149e*/ 	.byte	0x3f
	.zero		1


	//   ....[94]....
        /*14a0*/ 	.word	0x0001aea0
        /*14a4*/ 	.word	0x00000000
        /*14a8*/ 	.word	0x00000080
        /*14ac*/ 	.short	0x010a
        /*14ae*/ 	.byte	0x3f
	.zero		1


	//   ....[95]....
        /*14b0*/ 	.word	0x0001aef0
        /*14b4*/ 	.word	0x00000000
        /*14b8*/ 	.word	0x00000080
        /*14bc*/ 	.short	0x010a
        /*14be*/ 	.byte	0x3f
	.zero		1


	//   ....[96]....
        /*14c0*/ 	.word	0x0001af40
        /*14c4*/ 	.word	0x00000003
        /*14c8*/ 	.word	0x00000080
        /*14cc*/ 	.short	0x010a
        /*14ce*/ 	.byte	0x3f
	.zero		1


	//   ....[97]....
        /*14d0*/ 	.word	0x0001afa0
        /*14d4*/ 	.word	0x00000003
        /*14d8*/ 	.word	0x000000c8
        /*14dc*/ 	.short	0x010a
        /*14de*/ 	.byte	0x3f
	.zero		1


	//   ....[98]....
        /*14e0*/ 	.word	0x0001b000
        /*14e4*/ 	.word	0x00000003
        /*14e8*/ 	.word	0x000000a0
        /*14ec*/ 	.short	0x010a
        /*14ee*/ 	.byte	0x3f
	.zero		1


	//   ....[99]....
        /*14f0*/ 	.word	0x0001b060
        /*14f4*/ 	.word	0x00000003
        /*14f8*/ 	.word	0x000000a8
        /*14fc*/ 	.short	0x010a
        /*14fe*/ 	.byte	0x3f
	.zero		1


	//   ....[100]....
        /*1500*/ 	.word	0x0001b0c0
        /*1504*/ 	.word	0x00000003
        /*1508*/ 	.word	0x000000b0
        /*150c*/ 	.short	0x010a
        /*150e*/ 	.byte	0x3f
	.zero		1


	//   ....[101]....
        /*1510*/ 	.word	0x0001b120
        /*1514*/ 	.word	0x00000003
        /*1518*/ 	.word	0x000000b8
        /*151c*/ 	.short	0x010a
        /*151e*/ 	.byte	0x3f
	.zero		1


	//   ....[102]....
        /*1520*/ 	.word	0x0001b180
        /*1524*/ 	.word	0x00000003
        /*1528*/ 	.word	0x000000a0
        /*152c*/ 	.short	0x010a
        /*152e*/ 	.byte	0x3f
	.zero		1


	//   ....[103]....
        /*1530*/ 	.word	0x0001b1e0
        /*1534*/ 	.word	0x00000003
        /*1538*/ 	.word	0x000000a8
        /*153c*/ 	.short	0x010a
        /*153e*/ 	.byte	0x3f
	.zero		1


	//   ....[104]....
        /*1540*/ 	.word	0x0001b240
        /*1544*/ 	.word	0x00000003
        /*1548*/ 	.word	0x000000b0
        /*154c*/ 	.short	0x010a
        /*154e*/ 	.byte	0x3f
	.zero		1


	//   ....[105]....
        /*1550*/ 	.word	0x0001b2a0
        /*1554*/ 	.word	0x00000003
        /*1558*/ 	.word	0x000000b8
        /*155c*/ 	.short	0x010a
        /*155e*/ 	.byte	0x3f
	.zero		1


	//   ....[106]....
        /*1560*/ 	.word	0x0001b2f0
        /*1564*/ 	.word	0x00000000
        /*1568*/ 	.word	0x000000a0
        /*156c*/ 	.short	0x010a
        /*156e*/ 	.byte	0x3f
	.zero		1


	//   ....[107]....
        /*1570*/ 	.word	0x0001b340
        /*1574*/ 	.word	0x00000000
        /*1578*/ 	.word	0x000000a8
        /*157c*/ 	.short	0x010a
        /*157e*/ 	.byte	0x3f
	.zero		1


	//   ....[108]....
        /*1580*/ 	.word	0x0001b390
        /*1584*/ 	.word	0x00000000
        /*1588*/ 	.word	0x000000b0
        /*158c*/ 	.short	0x010a
        /*158e*/ 	.byte	0x3f
	.zero		1


	//   ....[109]....
        /*1590*/ 	.word	0x0001b460
        /*1594*/ 	.word	0x0000000f
        /*1598*/ 	.word	0x00000040
        /*159c*/ 	.short	0x010a
        /*159e*/ 	.byte	0x3f
	.zero		1


	//   ....[110]....
        /*15a0*/ 	.word	0x0001b530
        /*15a4*/ 	.word	0x00000005
        /*15a8*/ 	.word	0x00000000
        /*15ac*/ 	.short	0x010a
        /*15ae*/ 	.byte	0x3f
	.zero		1


	//   ....[111]....
        /*15b0*/ 	.word	0x0001b580
        /*15b4*/ 	.word	0x00000007
        /*15b8*/ 	.word	0x00000000
        /*15bc*/ 	.short	0x010a
        /*15be*/ 	.byte	0x3f
	.zero		1


	//   ....[112]....
        /*15c0*/ 	.word	0x0001b5d0
        /*15c4*/ 	.word	0x00000006
        /*15c8*/ 	.word	0x00000000
        /*15cc*/ 	.short	0x010a
        /*15ce*/ 	.byte	0x3f
	.zero		1


	//   ....[113]....
        /*15d0*/ 	.word	0x0001b620
        /*15d4*/ 	.word	0x00000007
        /*15d8*/ 	.word	0x00000000
        /*15dc*/ 	.short	0x010a
        /*15de*/ 	.byte	0x3f
	.zero		1


	//   ....[114]....
        /*15e0*/ 	.word	0x0001b670
        /*15e4*/ 	.word	0x00000006
        /*15e8*/ 	.word	0x00000000
        /*15ec*/ 	.short	0x010a
        /*15ee*/ 	.byte	0x3f
	.zero		1


	//   ....[115]....
        /*15f0*/ 	.word	0x0001b6c0
        /*15f4*/ 	.word	0x00000007
        /*15f8*/ 	.word	0x00000000
        /*15fc*/ 	.short	0x010a
        /*15fe*/ 	.byte	0x3f
	.zero		1


	//   ....[116]....
        /*1600*/ 	.word	0x0001b710
        /*1604*/ 	.word	0x00000006
        /*1608*/ 	.word	0x00000000
        /*160c*/ 	.short	0x010a
        /*160e*/ 	.byte	0x3f
	.zero		1


	//----- nvinfo : EIATTR_NUM_MBARRIERS
	.align		4
.L_40:
        /*1610*/ 	.byte	0x03, 0x38
        /*1612*/ 	.short	0x001a


	//----- nvinfo : EIATTR_EXIT_INSTR_OFFSETS
	.align		4
        /*1614*/ 	.byte	0x04, 0x1c
        /*1616*/ 	.short	(.L_42 - .L_41)


	//   ....[0]....
.L_41:
        /*1618*/ 	.word	0x00001040


	//   ....[1]....
        /*161c*/ 	.word	0x000017f0


	//   ....[2]....
        /*1620*/ 	.word	0x00017a70


	//   ....[3]....
        /*1624*/ 	.word	0x00018030


	//   ....[4]....
        /*1628*/ 	.word	0x000180a0


	//   ....[5]....
        /*162c*/ 	.word	0x00019990


	//   ....[6]....
        /*1630*/ 	.word	0x0001ac40


	//----- nvinfo : EIATTR_MAX_THREADS
	.align		4
.L_42:
        /*1634*/ 	.byte	0x04, 0x05
        /*1636*/ 	.short	(.L_44 - .L_43)
.L_43:
        /*1638*/ 	.word	0x00000180
        /*163c*/ 	.word	0x00000001
        /*1640*/ 	.word	0x00000001


	//----- nvinfo : EIATTR_CRS_STACK_SIZE
	.align		4
.L_44:
        /*1644*/ 	.byte	0x04, 0x1e
        /*1646*/ 	.short	(.L_46 - .L_45)
.L_45:
        /*1648*/ 	.word	0x00000000


	//----- nvinfo : EIATTR_CBANK_PARAM_SIZE
	.align		4
.L_46:
        /*164c*/ 	.byte	0x03, 0x19
        /*164e*/ 	.short	0x0770


	//----- nvinfo : EIATTR_PARAM_CBANK
	.align		4
        /*1650*/ 	.byte	0x04, 0x0a
        /*1652*/ 	.short	(.L_48 - .L_47)
	.align		4
.L_47:
        /*1654*/ 	.word	index@(.nv.constant0._ZN7cutlass13device_kernelINS_4gemm6kernel13GemmUniversalIN4cute5tupleIJiiiiEEENS1_10collective13CollectiveMmaINS1_37MainloopSm90TmaGmmaWarpSpecializedFP8ILi8ENS5_IJNS4_1CILi2EEENSA_ILi1EEESC_EEENS1_35KernelTmaWarpSpecializedCooperativeEEENS5_IJNSA_ILi256EEENSA_ILi128EEENSA_ILi64EEEEEENS_12float_e4m3_tENS5_IJlSC_lEEESK_SL_NS4_8TiledMMAINS4_8MMA_AtomIJNS4_4SM904GMMA31MMA_64x128x32_F32E4M3E4M3_SS_TNILNSP_7ScaleInE1ELSR_1EEEEEENS4_6LayoutISD_NS5_IJSC_NSA_ILi0EEESV_EEEEENS5_IJNS4_10UnderscoreESY_SY_EEEEENS4_13SM90_TMA_LOADENS4_14ComposedLayoutINS4_7SwizzleILi2ELi4ELi3EEENS4_18smem_ptr_flag_bitsILi8EEENSU_INS5_IJNSA_ILi8EEESI_EEENS5_IJSI_SC_EEEEEEEvNS4_8identityENS4_23SM90_TMA_LOAD_MULTICASTES1B_vS1C_EENS_8epilogue10collective18CollectiveEpilogueINS1F_22Sm90TmaWarpSpecializedILi4ELi2ELi16ELb0ELb0EEEJSJ_NS5_IJSH_NSA_ILi32EEEEEESK_SL_SK_SL_NS1F_6fusion15FusionCallbacksIS1J_NS1M_13LinCombEltActINS1F_6thread4SiLuESK_fSK_fLNS_15FloatRoundStyleE2EEESJ_S1L_JEEES11_NS12_INS13_ILi1ELi4ELi3EEES16_NSU_INS5_IJS17_S1K_EEENS5_IJS1K_SC_EEEEEEENS4_39AutoVectorizingCopyWithAssumedAlignmentILi128EEENS4_14SM90_TMA_STOREES1Y_S20_NS4_9Copy_AtomIJNS4_17SM90_U32x4_STSM_NENS_6half_tEEEEvEEEvvEEEEvNT_6ParamsE)
        /*1658*/ 	.short	0x0210
        /*165a*/ 	.short	0x0770


	//----- nvinfo : EIATTR_SW_WAR
	.align		4
.L_48:
        /*165c*/ 	.byte	0x04, 0x36
        /*165e*/ 	.short	(.L_50 - .L_49)
.L_49:
        /*1660*/ 	.word	0x00000008
.L_50:


//--------------------- .nv.callgraph             --------------------------
	.section	.nv.callgraph,"",@"SHT_CUDA_CALLGRAPH"
	.align	4
	.sectionentsize	8
	.align		4
        /*0000*/ 	.word	0x00000000
	.align		4
        /*0004*/ 	.word	0xffffffff
	.align		4
        /*0008*/ 	.word	index@(_ZN7cutlass13device_kernelINS_4gemm6kernel13GemmUniversalIN4cute5tupleIJiiiiEEENS1_10collective13CollectiveMmaINS1_37MainloopSm90TmaGmmaWarpSpecializedFP8ILi8ENS5_IJNS4_1CILi2EEENSA_ILi1EEESC_EEENS1_35KernelTmaWarpSpecializedCooperativeEEENS5_IJNSA_ILi256EEENSA_ILi128EEENSA_ILi64EEEEEENS_12float_e4m3_tENS5_IJlSC_lEEESK_SL_NS4_8TiledMMAINS4_8MMA_AtomIJNS4_4SM904GMMA31MMA_64x128x32_F32E4M3E4M3_SS_TNILNSP_7ScaleInE1ELSR_1EEEEEENS4_6LayoutISD_NS5_IJSC_NSA_ILi0EEESV_EEEEENS5_IJNS4_10UnderscoreESY_SY_EEEEENS4_13SM90_TMA_LOADENS4_14ComposedLayoutINS4_7SwizzleILi2ELi4ELi3EEENS4_18smem_ptr_flag_bitsILi8EEENSU_INS5_IJNSA_ILi8EEESI_EEENS5_IJSI_SC_EEEEEEEvNS4_8identityENS4_23SM90_TMA_LOAD_MULTICASTES1B_vS1C_EENS_8epilogue10collective18CollectiveEpilogueINS1F_22Sm90TmaWarpSpecializedILi4ELi2ELi16ELb0ELb0EEEJSJ_NS5_IJSH_NSA_ILi32EEEEEESK_SL_SK_SL_NS1F_6fusion15FusionCallbacksIS1J_NS1M_13LinCombEltActINS1F_6thread4SiLuESK_fSK_fLNS_15FloatRoundStyleE2EEESJ_S1L_JEEES11_NS12_INS13_ILi1ELi4ELi3EEES16_NSU_INS5_IJS17_S1K_EEENS5_IJS1K_SC_EEEEEEENS4_39AutoVectorizingCopyWithAssumedAlignmentILi128EEENS4_14SM90_TMA_STOREES1Y_S20_NS4_9Copy_AtomIJNS4_17SM90_U32x4_STSM_NENS_6half_tEEEEvEEEvvEEEEvNT_6ParamsE)
	.align		4
        /*000c*/ 	.word	index@(__assertfail)
	.align		4
        /*0010*/ 	.word	0x00000000
	.align		4
        /*0014*/ 	.word	0xfffffffe
	.align		4
        /*0018*/ 	.word	0x00000000
	.align		4
        /*001c*/ 	.word	0xfffffffd
	.align		4
        /*0020*/ 	.word	0x00000000
	.align		4
        /*0024*/ 	.word	0xfffffffc


//--------------------- .nv.constant4             --------------------------
	.section	.nv.constant4,"a",@progbits
	.align	8
	.align		8
.nv.constant4:
        /*0000*/ 	.dword	__assertfail
	.align		8
        /*0008*/ 	.dword	__unnamed_1
	.align		8
        /*0010*/ 	.dword	__unnamed_2
	.align		8
        /*0018*/ 	.dword	_ZN39_INTERNAL_8582b032_4_k_cu_cfb0b9d2_35244cuda3std3__45__cpo5beginE
	.align		8
        /*0020*/ 	.dword	_ZN39_INTERNAL_8582b032_4_k_cu_cfb0b9d2_35244cuda3std3__45__cpo3endE
	.align		8
        /*0028*/ 	.dword	_ZN39_INTERNAL_8582b032_4_k_cu_cfb0b9d2_35244cuda3std3__45__cpo6cbeginE
	.align		8
        /*0030*/ 	.dword	_ZN39_INTERNAL_8582b032_4_k_cu_cfb0b9d2_35244cuda3std3__45__cpo4cendE
	.align		8
        /*0038*/ 	.dword	_ZN39_INTERNAL_8582b032_4_k_cu_cfb0b9d2_35244cuda3std3__441_GLOBAL__N__8582b032_4_k_cu_cfb0b9d2_35246ignoreE
	.align		8
        /*0040*/ 	.dword	_ZN39_INTERNAL_8582b032_4_k_cu_cfb0b9d2_35244cuda3std3__419piecewise_constructE
	.align		8
        /*0048*/ 	.dword	_ZN39_INTERNAL_8582b032_4_k_cu_cfb0b9d2_35244cuda3std3__48in_placeE
	.align		8
        /*0050*/ 	.dword	_ZN39_INTERNAL_8582b032_4_k_cu_cfb0b9d2_35244cuda3std6ranges3__45__cpo4swapE
	.align		8
        /*0058*/ 	.dword	_ZN39_INTERNAL_8582b032_4_k_cu_cfb0b9d2_35244cuda3std6ranges3__45__cpo9iter_moveE
	.align		8
        /*0060*/ 	.dword	_ZN39_INTERNAL_8582b032_4_k_cu_cfb0b9d2_35244cute7productE
	.align		8
        /*0068*/ 	.dword	_ZN39_INTERNAL_8582b032_4_k_cu_cfb0b9d2_35244cute1_E
	.align		8
        /*0070*/ 	.dword	$str$24
	.align		8
        /*0078*/ 	.dword	$str$25


//--------------------- .text._ZN7cutlass13device_kernelINS_4gemm6kernel13GemmUniversalIN4cute5tupleIJiiiiEEENS1_10collective13CollectiveMmaINS1_37MainloopSm90TmaGmmaWarpSpecializedFP8ILi8ENS5_IJNS4_1CILi2EEENSA_ILi1EEESC_EEENS1_35KernelTmaWarpSpecializedCooperativeEEENS5_IJNSA_ILi256EEENSA_ILi128EEENSA_ILi64EEEEEENS_12float_e4m3_tENS5_IJlSC_lEEESK_SL_NS4_8TiledMMAINS4_8MMA_AtomIJNS4_4SM904GMMA31MMA_64x128x32_F32E4M3E4M3_SS_TNILNSP_7ScaleInE1ELSR_1EEEEEENS4_6LayoutISD_NS5_IJSC_NSA_ILi0EEESV_EEEEENS5_IJNS4_10UnderscoreESY_SY_EEEEENS4_13SM90_TMA_LOADENS4_14ComposedLayoutINS4_7SwizzleILi2ELi4ELi3EEENS4_18smem_ptr_flag_bitsILi8EEENSU_INS5_IJNSA_ILi8EEESI_EEENS5_IJSI_SC_EEEEEEEvNS4_8identityENS4_23SM90_TMA_LOAD_MULTICASTES1B_vS1C_EENS_8epilogue10collective18CollectiveEpilogueINS1F_22Sm90TmaWarpSpecializedILi4ELi2ELi16ELb0ELb0EEEJSJ_NS5_IJSH_NSA_ILi32EEEEEESK_SL_SK_SL_NS1F_6fusion15FusionCallbacksIS1J_NS1M_13LinCombEltActINS1F_6thread4SiLuESK_fSK_fLNS_15FloatRoundStyleE2EEESJ_S1L_JEEES11_NS12_INS13_ILi1ELi4ELi3EEES16_NSU_INS5_IJS17_S1K_EEENS5_IJS1K_SC_EEEEEEENS4_39AutoVectorizingCopyWithAssumedAlignmentILi128EEENS4_14SM90_TMA_STOREES1Y_S20_NS4_9Copy_AtomIJNS4_17SM90_U32x4_STSM_NENS_6half_tEEEEvEEEvvEEEEvNT_6ParamsE --------------------------
	.section	.text._ZN7cutlass13device_kernelINS_4gemm6kernel13GemmUniversalIN4cute5tupleIJiiiiEEENS1_10collective13CollectiveMmaINS1_37MainloopSm90TmaGmmaWarpSpecializedFP8ILi8ENS5_IJNS4_1CILi2EEENSA_ILi1EEESC_EEENS1_35KernelTmaWarpSpecializedCooperativeEEENS5_IJNSA_ILi256EEENSA_ILi128EEENSA_ILi64EEEEEENS_12float_e4m3_tENS5_IJlSC_lEEESK_SL_NS4_8TiledMMAINS4_8MMA_AtomIJNS4_4SM904GMMA31MMA_64x128x32_F32E4M3E4M3_SS_TNILNSP_7ScaleInE1ELSR_1EEEEEENS4_6LayoutISD_NS5_IJSC_NSA_ILi0EEESV_EEEEENS5_IJNS4_10UnderscoreESY_SY_EEEEENS4_13SM90_TMA_LOADENS4_14ComposedLayoutINS4_7SwizzleILi2ELi4ELi3EEENS4_18smem_ptr_flag_bitsILi8EEENSU_INS5_IJNSA_ILi8EEESI_EEENS5_IJSI_SC_EEEEEEEvNS4_8identityENS4_23SM90_TMA_LOAD_MULTICASTES1B_vS1C_EENS_8epilogue10collective18CollectiveEpilogueINS1F_22Sm90TmaWarpSpecializedILi4ELi2ELi16ELb0ELb0EEEJSJ_NS5_IJSH_NSA_ILi32EEEEEESK_SL_SK_SL_NS1F_6fusion15FusionCallbacksIS1J_NS1M_13LinCombEltActINS1F_6thread4SiLuESK_fSK_fLNS_15FloatRoundStyleE2EEESJ_S1L_JEEES11_NS12_INS13_ILi1ELi4ELi3EEES16_NSU_INS5_IJS17_S1K_EEENS5_IJS1K_SC_EEEEEEENS4_39AutoVectorizingCopyWithAssumedAlignmentILi128EEENS4_14SM90_TMA_STOREES1Y_S20_NS4_9Copy_AtomIJNS4_17SM90_U32x4_STSM_NENS_6half_tEEEEvEEEvvEEEEvNT_6ParamsE,"ax",@progbits
	.align	128
.text._ZN7cutlass13device_kernelINS_4gemm6kernel13GemmUniversalIN4cute5tupleIJiiiiEEENS1_10collective13CollectiveMmaINS1_37MainloopSm90TmaGmmaWarpSpecializedFP8ILi8ENS5_IJNS4_1CILi2EEENSA_ILi1EEESC_EEENS1_35KernelTmaWarpSpecializedCooperativeEEENS5_IJNSA_ILi256EEENSA_ILi128EEENSA_ILi64EEEEEENS_12float_e4m3_tENS5_IJlSC_lEEESK_SL_NS4_8TiledMMAINS4_8MMA_AtomIJNS4_4SM904GMMA31MMA_64x128x32_F32E4M3E4M3_SS_TNILNSP_7ScaleInE1ELSR_1EEEEEENS4_6LayoutISD_NS5_IJSC_NSA_ILi0EEESV_EEEEENS5_IJNS4_10UnderscoreESY_SY_EEEEENS4_13SM90_TMA_LOADENS4_14ComposedLayoutINS4_7SwizzleILi2ELi4ELi3EEENS4_18smem_ptr_flag_bitsILi8EEENSU_INS5_IJNSA_ILi8EEESI_EEENS5_IJSI_SC_EEEEEEEvNS4_8identityENS4_23SM90_TMA_LOAD_MULTICASTES1B_vS1C_EENS_8epilogue10collective18CollectiveEpilogueINS1F_22Sm90TmaWarpSpecializedILi4ELi2ELi16ELb0ELb0EEEJSJ_NS5_IJSH_NSA_ILi32EEEEEESK_SL_SK_SL_NS1F_6fusion15FusionCallbacksIS1J_NS1M_13LinCombEltActINS1F_6thread4SiLuESK_fSK_fLNS_15FloatRoundStyleE2EEESJ_S1L_JEEES11_NS12_INS13_ILi1ELi4ELi3EEES16_NSU_INS5_IJS17_S1K_EEENS5_IJS1K_SC_EEEEEEENS4_39AutoVectorizingCopyWithAssumedAlignmentILi128EEENS4_14SM90_TMA_STOREES1Y_S20_NS4_9Copy_AtomIJNS4_17SM90_U32x4_STSM_NENS_6half_tEEEEvEEEvvEEEEvNT_6ParamsE:
        .type           _ZN7cutlass13device_kernelINS_4gemm6kernel13GemmUniversalIN4cute5tupleIJiiiiEEENS1_10collective13CollectiveMmaINS1_37MainloopSm90TmaGmmaWarpSpecializedFP8ILi8ENS5_IJNS4_1CILi2EEENSA_ILi1EEESC_EEENS1_35KernelTmaWarpSpecializedCooperativeEEENS5_IJNSA_ILi256EEENSA_ILi128EEENSA_ILi64EEEEEENS_12float_e4m3_tENS5_IJlSC_lEEESK_SL_NS4_8TiledMMAINS4_8MMA_AtomIJNS4_4SM904GMMA31MMA_64x128x32_F32E4M3E4M3_SS_TNILNSP_7ScaleInE1ELSR_1EEEEEENS4_6LayoutISD_NS5_IJSC_NSA_ILi0EEESV_EEEEENS5_IJNS4_10UnderscoreESY_SY_EEEEENS4_13SM90_TMA_LOADENS4_14ComposedLayoutINS4_7SwizzleILi2ELi4ELi3EEENS4_18smem_ptr_flag_bitsILi8EEENSU_INS5_IJNSA_ILi8EEESI_EEENS5_IJSI_SC_EEEEEEEvNS4_8identityENS4_23SM90_TMA_LOAD_MULTICASTES1B_vS1C_EENS_8epilogue10collective18CollectiveEpilogueINS1F_22Sm90TmaWarpSpecializedILi4ELi2ELi16ELb0ELb0EEEJSJ_NS5_IJSH_NSA_ILi32EEEEEESK_SL_SK_SL_NS1F_6fusion15FusionCallbacksIS1J_NS1M_13LinCombEltActINS1F_6thread4SiLuESK_fSK_fLNS_15FloatRoundStyleE2EEESJ_S1L_JEEES11_NS12_INS13_ILi1ELi4ELi3EEES16_NSU_INS5_IJS17_S1K_EEENS5_IJS1K_SC_EEEEEEENS4_39AutoVectorizingCopyWithAssumedAlignmentILi128EEENS4_14SM90_TMA_STOREES1Y_S20_NS4_9Copy_AtomIJNS4_17SM90_U32x4_STSM_NENS_6half_tEEEEvEEEvvEEEEvNT_6ParamsE,@function
        .size           _ZN7cutlass13device_kernelINS_4gemm6kernel13GemmUniversalIN4cute5tupleIJiiiiEEENS1_10collective13CollectiveMmaINS1_37MainloopSm90TmaGmmaWarpSpecializedFP8ILi8ENS5_IJNS4_1CILi2EEENSA_ILi1EEESC_EEENS1_35KernelTmaWarpSpecializedCooperativeEEENS5_IJNSA_ILi256EEENSA_ILi128EEENSA_ILi64EEEEEENS_12float_e4m3_tENS5_IJlSC_lEEESK_SL_NS4_8TiledMMAINS4_8MMA_AtomIJNS4_4SM904GMMA31MMA_64x128x32_F32E4M3E4M3_SS_TNILNSP_7ScaleInE1ELSR_1EEEEEENS4_6LayoutISD_NS5_IJSC_NSA_ILi0EEESV_EEEEENS5_IJNS4_10UnderscoreESY_SY_EEEEENS4_13SM90_TMA_LOADENS4_14ComposedLayoutINS4_7SwizzleILi2ELi4ELi3EEENS4_18smem_ptr_flag_bitsILi8EEENSU_INS5_IJNSA_ILi8EEESI_EEENS5_IJSI_SC_EEEEEEEvNS4_8identityENS4_23SM90_TMA_LOAD_MULTICASTES1B_vS1C_EENS_8epilogue10collective18CollectiveEpilogueINS1F_22Sm90TmaWarpSpecializedILi4ELi2ELi16ELb0ELb0EEEJSJ_NS5_IJSH_NSA_ILi32EEEEEESK_SL_SK_SL_NS1F_6fusion15FusionCallbacksIS1J_NS1M_13LinCombEltActINS1F_6thread4SiLuESK_fSK_fLNS_15FloatRoundStyleE2EEESJ_S1L_JEEES11_NS12_INS13_ILi1ELi4ELi3EEES16_NSU_INS5_IJS17_S1K_EEENS5_IJS1K_SC_EEEEEEENS4_39AutoVectorizingCopyWithAssumedAlignmentILi128EEENS4_14SM90_TMA_STOREES1Y_S20_NS4_9Copy_AtomIJNS4_17SM90_U32x4_STSM_NENS_6half_tEEEEvEEEvvEEEEvNT_6ParamsE,(.L_x_664 - _ZN7cutlass13device_kernelINS_4gemm6kernel13GemmUniversalIN4cute5tupleIJiiiiEEENS1_10collective13CollectiveMmaINS1_37MainloopSm90TmaGmmaWarpSpecializedFP8ILi8ENS5_IJNS4_1CILi2EEENSA_ILi1EEESC_EEENS1_35KernelTmaWarpSpecializedCooperativeEEENS5_IJNSA_ILi256EEENSA_ILi128EEENSA_ILi64EEEEEENS_12float_e4m3_tENS5_IJlSC_lEEESK_SL_NS4_8TiledMMAINS4_8MMA_AtomIJNS4_4SM904GMMA31MMA_64x128x32_F32E4M3E4M3_SS_TNILNSP_7ScaleInE1ELSR_1EEEEEENS4_6LayoutISD_NS5_IJSC_NSA_ILi0EEESV_EEEEENS5_IJNS4_10UnderscoreESY_SY_EEEEENS4_13SM90_TMA_LOADENS4_14ComposedLayoutINS4_7SwizzleILi2ELi4ELi3EEENS4_18smem_ptr_flag_bitsILi8EEENSU_INS5_IJNSA_ILi8EEESI_EEENS5_IJSI_SC_EEEEEEEvNS4_8identityENS4_23SM90_TMA_LOAD_MULTICASTES1B_vS1C_EENS_8epilogue10collective18CollectiveEpilogueINS1F_22Sm90TmaWarpSpecializedILi4ELi2ELi16ELb0ELb0EEEJSJ_NS5_IJSH_NSA_ILi32EEEEEESK_SL_SK_SL_NS1F_6fusion15FusionCallbacksIS1J_NS1M_13LinCombEltActINS1F_6thread4SiLuESK_fSK_fLNS_15FloatRoundStyleE2EEESJ_S1L_JEEES11_NS12_INS13_ILi1ELi4ELi3EEES16_NSU_INS5_IJS17_S1K_EEENS5_IJS1K_SC_EEEEEEENS4_39AutoVectorizingCopyWithAssumedAlignmentILi128EEENS4_14SM90_TMA_STOREES1Y_S20_NS4_9Copy_AtomIJNS4_17SM90_U32x4_STSM_NENS_6half_tEEEEvEEEvvEEEEvNT_6ParamsE)
        .other          _ZN7cutlass13device_kernelINS_4gemm6kernel13GemmUniversalIN4cute5tupleIJiiiiEEENS1_10collective13CollectiveMmaINS1_37MainloopSm90TmaGmmaWarpSpecializedFP8ILi8ENS5_IJNS4_1CILi2EEENSA_ILi1EEESC_EEENS1_35KernelTmaWarpSpecializedCooperativeEEENS5_IJNSA_ILi256EEENSA_ILi128EEENSA_ILi64EEEEEENS_12float_e4m3_tENS5_IJlSC_lEEESK_SL_NS4_8TiledMMAINS4_8MMA_AtomIJNS4_4SM904GMMA31MMA_64x128x32_F32E4M3E4M3_SS_TNILNSP_7ScaleInE1ELSR_1EEEEEENS4_6LayoutISD_NS5_IJSC_NSA_ILi0EEESV_EEEEENS5_IJNS4_10UnderscoreESY_SY_EEEEENS4_13SM90_TMA_LOADENS4_14ComposedLayoutINS4_7SwizzleILi2ELi4ELi3EEENS4_18smem_ptr_flag_bitsILi8EEENSU_INS5_IJNSA_ILi8EEESI_EEENS5_IJSI_SC_EEEEEEEvNS4_8identityENS4_23SM90_TMA_LOAD_MULTICASTES1B_vS1C_EENS_8epilogue10collective18CollectiveEpilogueINS1F_22Sm90TmaWarpSpecializedILi4ELi2ELi16ELb0ELb0EEEJSJ_NS5_IJSH_NSA_ILi32EEEEEESK_SL_SK_SL_NS1F_6fusion15FusionCallbacksIS1J_NS1M_13LinCombEltActINS1F_6thread4SiLuESK_fSK_fLNS_15FloatRoundStyleE2EEESJ_S1L_JEEES11_NS12_INS13_ILi1ELi4ELi3EEES16_NSU_INS5_IJS17_S1K_EEENS5_IJS1K_SC_EEEEEEENS4_39AutoVectorizingCopyWithAssumedAlignmentILi128EEENS4_14SM90_TMA_STOREES1Y_S20_NS4_9Copy_AtomIJNS4_17SM90_U32x4_STSM_NENS_6half_tEEEEvEEEvvEEEEvNT_6ParamsE,@"STO_CUDA_ENTRY STV_DEFAULT"
_ZN7cutlass13device_kernelINS_4gemm6kernel13GemmUniversalIN4cute5tupleIJiiiiEEENS1_10collective13CollectiveMmaINS1_37MainloopSm90TmaGmmaWarpSpecializedFP8ILi8ENS5_IJNS4_1CILi2EEENSA_ILi1EEESC_EEENS1_35KernelTmaWarpSpecializedCooperativeEEENS5_IJNSA_ILi256EEENSA_ILi128EEENSA_ILi64EEEEEENS_12float_e4m3_tENS5_IJlSC_lEEESK_SL_NS4_8TiledMMAINS4_8MMA_AtomIJNS4_4SM904GMMA31MMA_64x128x32_F32E4M3E4M3_SS_TNILNSP_7ScaleInE1ELSR_1EEEEEENS4_6LayoutISD_NS5_IJSC_NSA_ILi0EEESV_EEEEENS5_IJNS4_10UnderscoreESY_SY_EEEEENS4_13SM90_TMA_LOADENS4_14ComposedLayoutINS4_7SwizzleILi2ELi4ELi3EEENS4_18smem_ptr_flag_bitsILi8EEENSU_INS5_IJNSA_ILi8EEESI_EEENS5_IJSI_SC_EEEEEEEvNS4_8identityENS4_23SM90_TMA_LOAD_MULTICASTES1B_vS1C_EENS_8epilogue10collective18CollectiveEpilogueINS1F_22Sm90TmaWarpSpecializedILi4ELi2ELi16ELb0ELb0EEEJSJ_NS5_IJSH_NSA_ILi32EEEEEESK_SL_SK_SL_NS1F_6fusion15FusionCallbacksIS1J_NS1M_13LinCombEltActINS1F_6thread4SiLuESK_fSK_fLNS_15FloatRoundStyleE2EEESJ_S1L_JEEES11_NS12_INS13_ILi1ELi4ELi3EEES16_NSU_INS5_IJS17_S1K_EEENS5_IJS1K_SC_EEEEEEENS4_39AutoVectorizingCopyWithAssumedAlignmentILi128EEENS4_14SM90_TMA_STOREES1Y_S20_NS4_9Copy_AtomIJNS4_17SM90_U32x4_STSM_NENS_6half_tEEEEvEEEvvEEEEvNT_6ParamsE:
[----:B------:R-:W1:Y:S02]  /*0000*/  LDC R1, c[0x0][0x28] ;  /* 0x00000a00ff017b82 */ /* 0x000e640000000800 */
[----:B-1----:R-:W-:Y:S01]  /*0010*/  IADD3 R1, R1, -0xe0, RZ ;  /* 0xffffff2001017810 */ /* 0x002fe20007ffe0ff */
[----:B------:R-:W1:Y:S01]  /*0020*/  S2R R8, SR_TID.X ;  /* 0x0000000000087919 */ /* 0x000e620000002100 */
[----:B------:R-:W-:Y:S01]  /*0030*/  ELECT P0, URZ, PT ;  /* 0x00000000003f782f */ /* 0x000fe20003800000 */
[----:B------:R-:W-:Y:S01]  /*0040*/  BSSY B0, `(.L_x_0) ;  /* 0x000001a000007945 */ /* 0x000fe20003800000 */
[----:B-1----:R-:W-:-:S05]  /*0050*/  SHF.R.U32.HI R4, RZ, 0x5, R8 ;  /* 0x00000005ff047819 */ /* 0x002fca0000011608 */
[----:B------:R-:W1:Y:S02]  /*0060*/  SHFL.IDX PT, R0, R4, RZ, 0x1f ;  /* 0x00001fff04007589 */ /* 0x000e6400000e0000 */
[----:B-1----:R-:W-:Y:S02]  /*0070*/  R2UR UR41, R0 ;  /* 0x00000000002972ca */ /* 0x002fe400000e0000 */
[----:B------:R-:W-:-:S06]  /*0080*/  SHF.R.U32.HI R0, RZ, 0x7, R8 ;  /* 0x00000007ff007819 */ /* 0x000fcc0000011608 */
[----:B------:R-:W1:Y:S05]  /*0090*/  SHFL.IDX PT, R0, R0, RZ, 0x1f ;  /* 0x00001fff00007589 */ /* 0x000e6a00000e0000 */
[----:B------:R-:W-:Y:S02]  /*00a0*/  USHF.R.S32.HI UR4, URZ, 0x1f, UR41 ;  /* 0x0000001f3f047899 */ /* 0x000fe40008011429 */
[----:B------:R-:W-:Y:S02]  /*00b0*/  ISETP.NE.OR P0, PT, RZ, UR41, !P0 ;  /* 0x00000029ff007c0c */ /* 0x000fe4000c705670 */
[----:B------:R-:W-:-:S04]  /*00c0*/  ULEA.HI UR4, UR4, UR41, URZ, 0x2 ;  /* 0x0000002904047291 */ /* 0x000fc8000f8f103f */
[----:B------:R-:W-:-:S04]  /*00d0*/  ULOP3.LUT UR4, UR4, 0xfffffffc, URZ, 0xc0, !UPT ;  /* 0xfffffffc04047892 */ /* 0x000fc8000f8ec03f */
[----:B------:R-:W-:-:S03]  /*00e0*/  UIADD3 UR41, UR41, -UR4, URZ ;  /* 0x8000000429297290 */ /* 0x000fc6000fffe03f */
[----:B------:R-:W-:Y:S09]  /*00f0*/  @P0 BRA `(.L_x_1) ;  /* 0x0000000000380947 */ /* 0x000ff20003800000 */
[----:B------:R-:W-:Y:S02]  /*0100*/  ULDC.64 UR4, c[0x0][0x198] ;  /* 0x0000660000047ab9 */ /* 0x000fe40000000a00 */
[----:B------:R-:W-:Y:S02]  /*0110*/  UIADD3 UR6, UP0, UR4, 0xf0, URZ ;  /* 0x000000f004067890 */ /* 0x000fe4000ff1e03f */
[----:B------:R-:W-:Y:S02]  /*0120*/  UIADD3 UR8, UP1, UR4, 0x1f0, URZ ;  /* 0x000001f004087890 */ /* 0x000fe4000ff3e03f */
[----:B------:R-:W-:Y:S02]  /*0130*/  UIADD3 UR10, UP2, UR4, 0x3f0, URZ ;  /* 0x000003f0040a7890 */ /* 0x000fe4000ff5e03f */
[----:B------:R-:W-:Y:S02]  /*0140*/  UIADD3 UR4, UP3, UR4, 0x4f0, URZ ;  /* 0x000004f004047890 */ /* 0x000fe4000ff7e03f */
[----:B------:R-:W-:-:S02]  /*0150*/  UIADD3.X UR7, URZ, UR5, URZ, UP0, !UPT ;  /* 0x000000053f077290 */ /* 0x000fc400087fe43f */
[----:B------:R-:W-:Y:S02]  /*0160*/  UIADD3.X UR9, URZ, UR5, URZ, UP1, !UPT ;  /* 0x000000053f097290 */ /* 0x000fe40008ffe43f */
[----:B------:R-:W-:Y:S02]  /*0170*/  UIADD3.X UR11, URZ, UR5, URZ, UP2, !UPT ;  /* 0x000000053f0b7290 */ /* 0x000fe400097fe43f */
[----:B------:R-:W-:-:S03]  /*0180*/  UIADD3.X UR5, URZ, UR5, URZ, UP3, !UPT ;  /* 0x000000053f057290 */ /* 0x000fc60009ffe43f */
[----:B------:R2:W-:Y:S02]  /*0190*/  UTMACCTL.PF [UR6] ;  /* 0x00000000060079b9 */ /* 0x0005e40008040000 */
[----:B------:R2:W-:Y:S02]  /*01a0*/  UTMACCTL.PF [UR8] ;  /* 0x00000000080079b9 */ /* 0x0005e40008040000 */
[----:B------:R2:W-:Y:S02]  /*01b0*/  UTMACCTL.PF [UR10] ;  /* 0x000000000a0079b9 */ /* 0x0005e40008040000 */
[----:B------:R2:W-:Y:S02]  /*01c0*/  UTMACCTL.PF [UR4] ;  /* 0x00000000040079b9 */ /* 0x0005e40008040000 */
[----:B--2---:R-:W-:Y:S01]  /*01d0*/  NOP ;  /* 0x0000000000007918 */ /* 0x004fe20000000000 */
.L_x_1:
[----:B------:R-:W-:Y:S05]  /*01e0*/  BSYNC B0 ;  /* 0x0000000000007941 */ /* 0x000fea0003800000 */
.L_x_0:
[----:B------:R-:W-:Y:S01]  /*01f0*/  ULDC.64 UR8, c[0x0][0x590] ;  /* 0x0001640000087ab9 */ /* 0x000fe20000000a00 */
[----:B------:R-:W-:Y:S01]  /*0200*/  ULDC.64 UR54, c[0x0][0x588] ;  /* 0x0001620000367ab9 */ /* 0x000fe20000000a00 */
[----:B------:R-:W-:Y:S01]  /*0210*/  ISETP.NE.U32.AND P2, PT, RZ, UR8, PT ;  /* 0x00000008ff007c0c */ /* 0x000fe2000bf45070 */
[----:B------:R-:W-:Y:S01]  /*0220*/  ULDC.64 UR58, c[0x0][0x208] ;  /* 0x00008200003a7ab9 */ /* 0x000fe20000000a00 */
[----:B-1----:R-:W-:Y:S01]  /*0230*/  R2UR UR6, R0 ;  /* 0x00000000000672ca */ /* 0x002fe200000e0000 */
[----:B------:R-:W-:Y:S01]  /*0240*/  UMOV UR4, UR54 ;  /* 0x0000003600047c82 */ /* 0x000fe20008000000 */
[----:B------:R-:W-:Y:S01]  /*0250*/  ISETP.NE.AND.EX P1, PT, RZ, UR9, PT, P2 ;  /* 0x00000009ff007c0c */ /* 0x000fe2000bf25320 */
[----:B------:R-:W-:Y:S01]  /*0260*/  UMOV UR5, UR55 ;  /* 0x0000003700057c82 */ /* 0x000fe20008000000 */
[----:B------:R-:W-:-:S11]  /*0270*/  PRMT R0, RZ, 0x7610, R0 ;  /* 0x00007610ff007816 */ /* 0x000fd60000000000 */
[----:B------:R-:W-:Y:S05]  /*0280*/  @P1 BRA `(.L_x_2) ;  /* 0x0000000000441947 */ /* 0x000fea0003800000 */
[----:B------:R-:W-:Y:S02]  /*0290*/  ULDC.64 UR10, c[0x0][0x588] ;  /* 0x00016200000a7ab9 */ /* 0x000fe40000000a00 */
[----:B------:R-:W-:-:S04]  /*02a0*/  ISETP.NE.U32.AND P0, PT, RZ, UR10, PT ;  /* 0x0000000aff007c0c */ /* 0x000fc8000bf05070 */
[----:B------:R-:W-:-:S13]  /*02b0*/  ISETP.NE.AND.EX P0, PT, RZ, UR11, PT, P0 ;  /* 0x0000000bff007c0c */ /* 0x000fda000bf05300 */
[----:B------:R-:W-:Y:S05]  /*02c0*/  @!P0 BRA `(.L_x_3) ;  /* 0x00000000001c8947 */ /* 0x000fea0003800000 */
[----:B------:R-:W-:Y:S02]  /*02d0*/  MOV R2, UR4 ;  /* 0x0000000400027c02 */ /* 0x000fe40008000f00 */
[----:B------:R-:W-:-:S05]  /*02e0*/  MOV R3, UR5 ;  /* 0x0000000500037c02 */ /* 0x000fca0008000f00 */
[----:B------:R-:W2:Y:S01]  /*02f0*/  LDG.E R2, desc[UR58][R2.64] ;  /* 0x0000003a02027981 */ /* 0x000ea2000c1e1900 */
[----:B------:R-:W-:Y:S02]  /*0300*/  MOV R0, 0x1 ;  /* 0x0000000100007802 */ /* 0x000fe40000000f00 */
[----:B--2---:R-:W-:-:S13]  /*0310*/  FSETP.NEU.AND P0, PT, R2, RZ, PT ;  /* 0x000000ff0200720b */ /* 0x004fda0003f0d000 */
[----:B------:R-:W-:Y:S01]  /*0320*/  VOTEU.ANY UP0, P0 ;  /* 0x00000000003f7886 */ /* 0x000fe20000000100 */
[----:B------:R-:W-:Y:S05]  /*0330*/  BRA `(.L_x_2) ;  /* 0x0000000000187947 */ /* 0x000fea0003800000 */
.L_x_3:
[----:B------:R-:W-:Y:S01]  /*0340*/  ULDC UR4, c[0x0][0x580] ;  /* 0x0001600000047ab9 */ /* 0x000fe20000000800 */
[----:B------:R-:W-:Y:S01]  /*0350*/  MOV R0, 0x1 ;  /* 0x0000000100007802 */ /* 0x000fe20000000f00 */
[----:B------:R-:W-:Y:S01]  /*0360*/  UMOV UR5, URZ ;  /* 0x0000003f00057c82 */ /* 0x000fe20008000000 */
[----:B------:R-:W-:Y:S01]  /*0370*/  FSETP.NEU.AND P0, PT, RZ, UR4, PT ;  /* 0x00000004ff007c0b */ /* 0x000fe2000bf0d000 */
[----:B------:R-:W-:-:S12]  /*0380*/  UMOV UR4, URZ ;  /* 0x0000003f00047c82 */ /* 0x000fd80008000000 */
[----:B------:R-:W-:-:S05]  /*0390*/  VOTEU.ANY UP0, P0 ;  /* 0x00000000003f7886 */ /* 0x000fca0000000100 */
.L_x_2:
[----:B------:R-:W-:Y:S01]  /*03a0*/  ISETP.NE.U32.AND P0, PT, RZ, UR4, PT ;  /* 0x00000004ff007c0c */ /* 0x000fe2000bf05070 */
[----:B------:R-:W-:Y:S01]  /*03b0*/  UPLOP3.LUT UP1, UPT, UPT, UPT, UPT, 0x40, 0x0 ;  /* 0x000000000000789c */ /* 0x000fe20003f2e870 */
[----:B------:R-:W-:Y:S02]  /*03c0*/  ISETP.NE.AND.EX P2, PT, RZ, UR9, PT, P2 ;  /* 0x00000009ff007c0c */ /* 0x000fe4000bf45320 */
[----:B------:R-:W-:Y:S01]  /*03d0*/  ISETP.NE.AND.EX P0, PT, RZ, UR5, PT, P0 ;  /* 0x00000005ff007c0c */ /* 0x000fe2000bf05300 */
[----:B------:R-:W-:-:S12]  /*03e0*/  UP2UR UR43, UPR, URZ, 0x2 ;  /* 0x000000023f2b7883 */ /* 0x000fd80008000000 */
[----:B------:R-:W-:Y:S05]  /*03f0*/  @P0 BRA P2, `(.L_x_4) ;  /* 0x0000000000400947 */ /* 0x000fea0001000000 */
[----:B------:R-:W-:-:S04]  /*0400*/  ISETP.NE.U32.AND P0, PT, RZ, UR8, PT ;  /* 0x00000008ff007c0c */ /* 0x000fc8000bf05070 */
[----:B------:R-:W-:-:S13]  /*0410*/  ISETP.NE.AND.EX P0, PT, RZ, UR9, PT, P0 ;  /* 0x00000009ff007c0c */ /* 0x000fda000bf05300 */
[----:B------:R-:W-:Y:S05]  /*0420*/  @!P0 BRA `(.L_x_5) ;  /* 0x00000000002c8947 */ /* 0x000fea0003800000 */
[----:B------:R-:W-:Y:S01]  /*0430*/  PRMT R0, R0, 0x9910, RZ ;  /* 0x0000991000007816 */ /* 0x000fe200000000ff */
[----:B------:R-:W-:Y:S02]  /*0440*/  UISETP.NE.U32.AND UP1, UPT, UR4, URZ, UPT ;  /* 0x0000003f0400728c */ /* 0x000fe4000bf25070 */
[----:B------:R-:W-:Y:S01]  /*0450*/  USEL UR4, URZ, 0xffffffff, UP0 ;  /* 0xffffffff3f047887 */ /* 0x000fe20008000000 */
[----:B------:R-:W-:Y:S01]  /*0460*/  R2UR UR7, R0 ;  /* 0x00000000000772ca */ /* 0x000fe200000e0000 */
[----:B------:R-:W-:-:S12]  /*0470*/  UISETP.NE.AND.EX UP0, UPT, UR5, URZ, UPT, UP1 ;  /* 0x0000003f0500728c */ /* 0x000fd8000bf05310 */
[----:B------:R-:W-:-:S11]  /*0480*/  UISETP.NE.AND UP2, UPT, UR7, URZ, UPT ;  /* 0x0000003f0700728c */ /* 0x000fd6000bf45270 */
[----:B------:R-:W-:-:S04]  /*0490*/  @!UP2 USEL UR4, URZ, 0xffffffff, UP0 ;  /* 0xffffffff3f04a887 */ /* 0x000fc80008000000 */
[----:B------:R-:W-:-:S04]  /*04a0*/  ULOP3.LUT UR4, UR4, 0x1, URZ, 0xc0, !UPT ;  /* 0x0000000104047892 */ /* 0x000fc8000f8ec03f */
[----:B------:R-:W-:-:S04]  /*04b0*/  UISETP.EQ.U32.AND UP0, UPT, UR4, 0x1, UPT ;  /* 0x000000010400788c */ /* 0x000fc8000bf02070 */
[----:B------:R-:W-:Y:S01]  /*04c0*/  UP2UR UR43, UPR, URZ, 0x1 ;  /* 0x000000013f2b7883 */ /* 0x000fe20008000000 */
[----:B------:R-:W-:Y:S11]  /*04d0*/  BRA `(.L_x_4) ;  /* 0x0000000000087947 */ /* 0x000ff60003800000 */
.L_x_5:
[----:B------:R-:W-:-:S04]  /*04e0*/  UPLOP3.LUT UP0, UPT, UPT, UPT, UP0, 0x40, 0x0 ;  /* 0x000000000000789c */ /* 0x000fc80003f0e800 */
[----:B------:R-:W-:-:S12]  /*04f0*/  UP2UR UR43, UPR, URZ, 0x1 ;  /* 0x000000013f2b7883 */ /* 0x000fd80008000000 */
.L_x_4:
[----:B------:R-:W1:Y:S01]  /*0500*/  SHFL.IDX PT, R3, R4, RZ, 0x1f ;  /* 0x00001fff04037589 */ /* 0x000e6200000e0000 */
[----:B------:R-:W-:Y:S02]  /*0510*/  UISETP.NE.AND UP0, UPT, UR41, URZ, UPT ;  /* 0x0000003f2900728c */ /* 0x000fe4000bf05270 */
[----:B------:R-:W-:Y:S02]  /*0520*/  UIADD3 UR9, UR6, -0x1, URZ ;  /* 0xffffffff06097890 */ /* 0x000fe4000fffe03f */
[----:B------:R-:W-:Y:S02]  /*0530*/  UP2UR UR42, UPR, URZ, 0x1 ;  /* 0x000000013f2a7883 */ /* 0x000fe40008000000 */
[----:B------:R-:W-:Y:S02]  /*0540*/  UISETP.EQ.OR UP0, UPT, UR41, 0x3, !UP0 ;  /* 0x000000032900788c */ /* 0x000fe4000c702670 */
[----:B------:R-:W-:Y:S02]  /*0550*/  UISETP.GE.U32.AND UP1, UPT, UR9, 0x2, UPT ;  /* 0x000000020900788c */ /* 0x000fe4000bf26070 */
[----:B------:R-:W-:-:S04]  /*0560*/  UISETP.EQ.AND UP0, UPT, UR6, URZ, UP0 ;  /* 0x0000003f0600728c */ /* 0x000fc80008702270 */
[----:B------:R-:W-:Y:S02]  /*0570*/  USEL UR40, URZ, 0x1, !UP0 ;  /* 0x000000013f287887 */ /* 0x000fe4000c000000 */
[----:B------:R-:W-:Y:S02]  /*0580*/  UISETP.NE.AND UP0, UPT, UR6, URZ, UPT ;  /* 0x0000003f0600728c */ /* 0x000fe4000bf05270 */
[----:B------:R-:W-:Y:S01]  /*0590*/  USEL UR40, UR40, 0x2, UP1 ;  /* 0x0000000228287887 */ /* 0x000fe20008800000 */
[----:B-1----:R-:W-:-:S13]  /*05a0*/  ISETP.NE.AND P0, PT, R3, RZ, PT ;  /* 0x000000ff0300720c */ /* 0x002fda0003f05270 */
[----:B------:R-:W-:Y:S05]  /*05b0*/  @P0 BRA `(.L_x_6) ;  /* 0x0000000000840947 */ /* 0x000fea0003800000 */
[----:B------:R-:W-:Y:S01]  /*05c0*/  ELECT P0, URZ, PT ;  /* 0x00000000003f782f */ /* 0x000fe20003800000 */
[----:B------:R-:W-:-:S12]  /*05d0*/  BSSY B0, `(.L_x_6) ;  /* 0x000001f000007945 */ /* 0x000fd80003800000 */
[----:B------:R-:W-:Y:S05]  /*05e0*/  @!P0 BRA `(.L_x_7) ;  /* 0x0000000000748947 */ /* 0x000fea0003800000 */
[----:B------:R-:W1:Y:S01]  /*05f0*/  S2UR UR8, SR_CgaCtaId ;  /* 0x00000000000879c3 */ /* 0x000e620000008800 */
[----:B------:R-:W-:Y:S01]  /*0600*/  UMOV UR4, 0x400 ;  /* 0x0000040000047882 */ /* 0x000fe20000000000 */
[----:B------:R-:W-:Y:S01]  /*0610*/  UMOV UR5, 0x1 ;  /* 0x0000000100057882 */ /* 0x000fe20000000000 */
[----:B------:R-:W-:Y:S02]  /*0620*/  UMOV UR6, 0x4 ;  /* 0x0000000400067882 */ /* 0x000fe40000000000 */
[----:B------:R-:W-:-:S04]  /*0630*/  UIADD3 UR6, -UR6, 0x100000, URZ ;  /* 0x0010000006067890 */ /* 0x000fc8000fffe13f */
[----:B------:R-:W-:Y:S02]  /*0640*/  USHF.L.U32 UR7, UR6, 0xb, URZ ;  /* 0x0000000b06077899 */ /* 0x000fe4000800063f */
[----:B------:R-:W-:Y:S02]  /*0650*/  USHF.L.U32 UR6, UR6, 0x1, URZ ;  /* 0x0000000106067899 */ /* 0x000fe4000800063f */
[----:B-1----:R-:W-:Y:S02]  /*0660*/  ULEA UR8, UR8, UR4, 0x18 ;  /* 0x0000000408087291 */ /* 0x002fe4000f8ec03f */
[----:B------:R-:W-:-:S04]  /*0670*/  UIADD3 UR4, -UR5, 0x100000, URZ ;  /* 0x0010000005047890 */ /* 0x000fc8000fffe13f */
[----:B------:R-:W-:Y:S02]  /*0680*/  USHF.L.U32 UR5, UR4, 0xb, URZ ;  /* 0x0000000b04057899 */ /* 0x000fe4000800063f */
[----:B------:R-:W-:Y:S01]  /*0690*/  USHF.L.U32 UR4, UR4, 0x1, URZ ;  /* 0x0000000104047899 */ /* 0x000fe2000800063f */
[----:B------:R-:W1:Y:S11]  /*06a0*/  FENCE.VIEW.ASYNC.S ;  /* 0x00000000000073c6 */ /* 0x000e760000000000 */
[----:B-1----:R1:W2:Y:S01]  /*06b0*/  SYNCS.EXCH.64 URZ, [UR8], UR4 ;  /* 0x00000004083f75b2 */ /* 0x0022a20008000100 */
[----:B------:R1:W3:Y:S01]  /*06c0*/  SYNCS.EXCH.64 URZ, [UR8+0x40], UR6 ;  /* 0x00004006083f75b2 */ /* 0x0002e20008000100 */
[----:B------:R1:W4:Y:S01]  /*06d0*/  SYNCS.EXCH.64 URZ, [UR8+0x8], UR4 ;  /* 0x00000804083f75b2 */ /* 0x0003220008000100 */
[----:B------:R1:W1:Y:S01]  /*06e0*/  SYNCS.EXCH.64 URZ, [UR8+0x48], UR6 ;  /* 0x00004806083f75b2 */ /* 0x0002620008000100 */
        /* <DEDUP_REMOVED lines=12> */
[----:B------:R-:W-:Y:S01]  /*07b0*/  NOP ;  /* 0x0000000000007918 */ /* 0x000fe20000000000 */
.L_x_7:
[----:B-1----:R-:W-:Y:S05]  /*07c0*/  BSYNC B0 ;  /* 0x0000000000007941 */ /* 0x002fea0003800000 */
.L_x_6:
[----:B------:R-:W1:Y:S01]  /*07d0*/  S2UR UR10, SR_CTAID.X ;  /* 0x00000000000a79c3 */ /* 0x000e620000002500 */
[----:B------:R-:W5:Y:S01]  /*07e0*/  S2R R2, SR_CTAID.Y ;  /* 0x0000000000027919 */ /* 0x000f620000002600 */
[----:B------:R-:W-:Y:S01]  /*07f0*/  ULDC UR4, c[0x0][0x150] ;  /* 0x0000540000047ab9 */ /* 0x000fe20000000800 */
[----:B------:R-:W-:Y:S01]  /*0800*/  UISETP.EQ.AND UP2, UPT, UR41, 0x2, !UP0 ;  /* 0x000000022900788c */ /* 0x000fe2000c742270 */
[----:B------:R-:W-:Y:S01]  /*0810*/  NOP ;  /* 0x0000000000007918 */ /* 0x000fe20000000000 */
[----:B------:R-:W2:Y:S02]  /*0820*/  SHFL.IDX PT, R7, R4, RZ, 0x1f ;  /* 0x00001fff04077589 */ /* 0x000ea400000e0000 */
[----:B------:R-:W-:Y:S01]  /*0830*/  USEL UR39, URZ, 0x1, !UP2 ;  /* 0x000000013f277887 */ /* 0x000fe2000d000000 */
[----:B------:R-:W3:Y:S03]  /*0840*/  LDC R6, c[0x0][0x144] ;  /* 0x00005100ff067b82 */ /* 0x000ee60000000800 */
[----:B------:R-:W-:Y:S01]  /*0850*/  USEL UR39, UR39, 0x2, UP1 ;  /* 0x0000000227277887 */ /* 0x000fe20008800000 */
[----:B-1----:R-:W-:-:S05]  /*0860*/  I2FP.F32.U32 R0, UR10 ;  /* 0x0000000a00007c45 */ /* 0x002fca0008201000 */
[----:B------:R-:W-:Y:S01]  /*0870*/  FMUL R5, R0, UR4 ;  /* 0x0000000400057c20 */ /* 0x000fe20008400000 */
[----:B--2---:R-:W-:Y:S01]  /*0880*/  ISETP.NE.AND P0, PT, R7, RZ, PT ;  /* 0x000000ff0700720c */ /* 0x004fe20003f05270 */
[----:B------:R-:W-:Y:S01]  /*0890*/  ULDC UR4, c[0x0][0x154] ;  /* 0x0000550000047ab9 */ /* 0x000fe20000000800 */
[----:B-----5:R-:W-:-:S03]  /*08a0*/  I2FP.F32.U32 R7, R2 ;  /* 0x0000000200077245 */ /* 0x020fc60000201000 */
[----:B------:R-:W1:Y:S02]  /*08b0*/  F2I.U32.TRUNC.NTZ R5, R5 ;  /* 0x0000000500057305 */ /* 0x000e64000020f000 */
[----:B------:R-:W-:Y:S01]  /*08c0*/  FMUL R10, R7, UR4 ;  /* 0x00000004070a7c20 */ /* 0x000fe20008400000 */
[----:B-1----:R-:W-:-:S05]  /*08d0*/  IADD3 R9, -R5, RZ, RZ ;  /* 0x000000ff05097210 */ /* 0x002fca0007ffe1ff */
[----:B---3--:R-:W-:Y:S01]  /*08e0*/  IMAD R0, R6, R9, UR10 ;  /* 0x0000000a06007e24 */ /* 0x008fe2000f8e0209 */
[----:B------:R-:W-:Y:S06]  /*08f0*/  @P0 BRA `(.L_x_8) ;  /* 0x0000000000580947 */ /* 0x000fec0003800000 */
[----:B------:R-:W1:Y:S01]  /*0900*/  S2UR UR5, SR_CgaCtaId ;  /* 0x00000000000579c3 */ /* 0x000e620000008800 */
[----:B------:R-:W-:Y:S01]  /*0910*/  UMOV UR4, 0x400 ;  /* 0x0000040000047882 */ /* 0x000fe20000000000 */
[----:B------:R-:W-:Y:S01]  /*0920*/  UMOV UR6, 0x20 ;  /* 0x0000002000067882 */ /* 0x000fe20000000000 */
[----:B------:R-:W-:Y:S01]  /*0930*/  UMOV UR7, 0x100 ;  /* 0x0000010000077882 */ /* 0x000fe20000000000 */
[----:B------:R-:W-:Y:S01]  /*0940*/  ELECT P0, URZ, PT ;  /* 0x00000000003f782f */ /* 0x000fe20003800000 */
[----:B-1----:R-:W-:Y:S02]  /*0950*/  ULEA UR8, UR5, UR4, 0x18 ;  /* 0x0000000405087291 */ /* 0x002fe4000f8ec03f */
[----:B------:R-:W-:-:S04]  /*0960*/  UIADD3 UR4, -UR6, 0x100000, URZ ;  /* 0x0010000006047890 */ /* 0x000fc8000fffe13f */
[----:B------:R-:W-:Y:S02]  /*0970*/  USHF.L.U32 UR5, UR4, 0xb, URZ ;  /* 0x0000000b04057899 */ /* 0x000fe4000800063f */
[----:B------:R-:W-:Y:S02]  /*0980*/  USHF.L.U32 UR4, UR4, 0x1, URZ ;  /* 0x0000000104047899 */ /* 0x000fe4000800063f */
[----:B------:R-:W-:-:S04]  /*0990*/  UIADD3 UR6, -UR7, 0x100000, URZ ;  /* 0x0010000007067890 */ /* 0x000fc8000fffe13f */
[----:B------:R-:W-:Y:S02]  /*09a0*/  USHF.L.U32 UR7, UR6, 0xb, URZ ;  /* 0x0000000b06077899 */ /* 0x000fe4000800063f */
[----:B------:R-:W-:Y:S01]  /*09b0*/  USHF.L.U32 UR6, UR6, 0x1, URZ ;  /* 0x0000000106067899 */ /* 0x000fe2000800063f */
[----:B------:R-:W1:Y:S03]  /*09c0*/  FENCE.VIEW.ASYNC.S ;  /* 0x00000000000073c6 */ /* 0x000e660000000000 */
[----:B-1----:R1:W2:Y:S08]  /*09d0*/  SYNCS.EXCH.64 URZ, [UR8+0x80], UR4 ;  /* 0x00008004083f75b2 */ /* 0x0022b00008000100 */
[----:B------:R1:W3:Y:S01]  /*09e0*/  SYNCS.EXCH.64 URZ, [UR8+0xa0], UR6 ;  /* 0x0000a006083f75b2 */ /* 0x0002e20008000100 */
[----:B------:R1:W1:Y:S01]  /*09f0*/  SYNCS.EXCH.64 URZ, [UR8+0x88], UR4 ;  /* 0x00008804083f75b2 */ /* 0x0002620008000100 */
[----:B------:R1:W1:Y:S01]  /*0a00*/  SYNCS.EXCH.64 URZ, [UR8+0xa8], UR6 ;  /* 0x0000a806083f75b2 */ /* 0x0002620008000100 */
[----:B------:R1:W1:Y:S01]  /*0a10*/  SYNCS.EXCH.64 URZ, [UR8+0x90], UR4 ;  /* 0x00009004083f75b2 */ /* 0x0002620008000100 */
[----:B------:R1:W1:Y:S01]  /*0a20*/  SYNCS.EXCH.64 URZ, [UR8+0xb0], UR6 ;  /* 0x0000b006083f75b2 */ /* 0x0002620008000100 */
[----:B------:R1:W1:Y:S01]  /*0a30*/  SYNCS.EXCH.64 URZ, [UR8+0x98], UR4 ;  /* 0x00009804083f75b2 */ /* 0x0002620008000100 */
[----:B------:R1:W1:Y:S01]  /*0a40*/  SYNCS.EXCH.64 URZ, [UR8+0xb8], UR6 ;  /* 0x0000b806083f75b2 */ /* 0x0002620008000100 */
[----:B------:R-:W-:Y:S01]  /*0a50*/  NOP ;  /* 0x0000000000007918 */ /* 0x000fe20000000000 */
.L_x_8:
[----:B------:R-:W-:Y:S01]  /*0a60*/  SHF.R.S32.HI R5, RZ, 0x1f, R8 ;  /* 0x0000001fff057819 */ /* 0x000fe20000011408 */
[----:B------:R-:W5:Y:S01]  /*0a70*/  SHFL.IDX PT, R4, R4, RZ, 0x1f ;  /* 0x00001fff04047589 */ /* 0x000f6200000e0000 */
[----:B------:R-:W-:Y:S01]  /*0a80*/  ELECT P0, URZ, PT ;  /* 0x00000000003f782f */ /* 0x000fe20003800000 */
[----:B------:R-:W4:Y:S01]  /*0a90*/  LDC R11, c[0x0][0x148] ;  /* 0x00005200ff0b7b82 */ /* 0x000f220000000800 */
[----:B------:R-:W-:Y:S01]  /*0aa0*/  LEA.HI R5, R5, R8, RZ, 0x7 ;  /* 0x0000000805057211 */ /* 0x000fe200078f38ff */
[----:B------:R-:W2:Y:S01]  /*0ab0*/  F2I.U32.TRUNC.NTZ R10, R10 ;  /* 0x0000000a000a7305 */ /* 0x000ea2000020f000 */
[----:B-1----:R-:W-:Y:S01]  /*0ac0*/  UMOV UR4, 0x20 ;  /* 0x0000002000047882 */ /* 0x002fe20000000000 */
[----:B------:R-:W-:Y:S01]  /*0ad0*/  NOP ;  /* 0x0000000000007918 */ /* 0x000fe20000000000 */
[----:B------:R-:W-:-:S04]  /*0ae0*/  LOP3.LUT R5, R5, 0xffffff80, RZ, 0xc0, !PT ;  /* 0xffffff8005057812 */ /* 0x000fc800078ec0ff */
[----:B------:R-:W-:Y:S02]  /*0af0*/  IADD3 R5, -R5, R8, RZ ;  /* 0x0000000805057210 */ /* 0x000fe40007ffe1ff */
[----:B------:R-:W-:Y:S02]  /*0b00*/  SHF.R.S32.HI R8, RZ, 0x1f, R3 ;  /* 0x0000001fff087819 */ /* 0x000fe40000011403 */
[----:B------:R-:W-:Y:S02]  /*0b10*/  SHF.R.S32.HI R6, RZ, 0x1f, R5 ;  /* 0x0000001fff067819 */ /* 0x000fe40000011405 */
[----:B------:R-:W-:Y:S02]  /*0b20*/  LEA.HI R8, R8, R3, RZ, 0x2 ;  /* 0x0000000308087211 */ /* 0x000fe400078f10ff */
[----:B------:R-:W-:Y:S02]  /*0b30*/  LEA.HI R6, R6, R5, RZ, 0x3 ;  /* 0x0000000506067211 */ /* 0x000fe400078f18ff */
[----:B------:R-:W-:-:S02]  /*0b40*/  LOP3.LUT R8, R8, 0x3ffffffc, RZ, 0xc0, !PT ;  /* 0x3ffffffc08087812 */ /* 0x000fc400078ec0ff */
[--C-:B------:R-:W-:Y:S02]  /*0b50*/  SHF.R.S32.HI R7, RZ, 0x3, R6.reuse ;  /* 0x00000003ff077819 */ /* 0x100fe40000011406 */
[----:B------:R-:W-:Y:S02]  /*0b60*/  SHF.R.S32.HI R6, RZ, 0x1f, R6 ;  /* 0x0000001fff067819 */ /* 0x000fe40000011406 */
[----:B-----5:R-:W-:Y:S02]  /*0b70*/  ISETP.NE.OR P0, PT, R4, RZ, !P0 ;  /* 0x000000ff0400720c */ /* 0x020fe40004705670 */
[----:B------:R-:W-:Y:S02]  /*0b80*/  LEA.HI R6, R6, R7, RZ, 0x2 ;  /* 0x0000000706067211 */ /* 0x000fe400078f10ff */
[----:B------:R-:W-:Y:S02]  /*0b90*/  IADD3 R9, R3, -R8, RZ ;  /* 0x8000000803097210 */ /* 0x000fe40007ffe0ff */
[----:B------:R-:W-:Y:S01]  /*0ba0*/  LOP3.LUT R6, R6, 0xfffffffc, RZ, 0xc0, !PT ;  /* 0xfffffffc06067812 */ /* 0x000fe200078ec0ff */
[----:B------:R-:W1:Y:S01]  /*0bb0*/  LDC R8, c[0x0][0x140] ;  /* 0x00005000ff087b82 */ /* 0x000e620000000800 */
[----:B--2---:R-:W-:-:S02]  /*0bc0*/  IADD3 R12, -R10, RZ, RZ ;  /* 0x000000ff0a0c7210 */ /* 0x004fc40007ffe1ff */
[----:B------:R-:W-:-:S03]  /*0bd0*/  IADD3 R6, R7, -R6, RZ ;  /* 0x8000000607067210 */ /* 0x000fc60007ffe0ff */
[----:B------:R-:W-:Y:S01]  /*0be0*/  VOTEU.ALL UP1, P0 ;  /* 0x00000000003f7886 */ /* 0x000fe20000020000 */
[----:B------:R-:W-:Y:S01]  /*0bf0*/  LEA R6, R9, R6, 0x2 ;  /* 0x0000000609067211 */ /* 0x000fe200078e10ff */
[----:B------:R-:W-:-:S03]  /*0c00*/  VOTEU.ALL UP2, P0 ;  /* 0x00000000003f7886 */ /* 0x000fc60000040000 */
[----:B------:R-:W-:Y:S01]  /*0c10*/  LEA.HI R4, R6, R6, RZ, 0x1 ;  /* 0x0000000606047211 */ /* 0x000fe200078f08ff */
[----:B------:R-:W2:Y:S01]  /*0c20*/  @!UP1 S2UR UR7, SR_CgaCtaId ;  /* 0x00000000000799c3 */ /* 0x000ea20000008800 */
[----:B------:R-:W-:Y:S01]  /*0c30*/  @!UP1 UMOV UR6, 0x400 ;  /* 0x0000040000069882 */ /* 0x000fe20000000000 */
[----:B------:R-:W-:-:S04]  /*0c40*/  @!UP1 UIADD3 UR4, -UR4, 0x100000, URZ ;  /* 0x0010000004049890 */ /* 0x000fc8000fffe13f */
[----:B------:R-:W-:Y:S02]  /*0c50*/  @!UP1 USHF.L.U32 UR5, UR4, 0xb, URZ ;  /* 0x0000000b04059899 */ /* 0x000fe4000800063f */
[----:B------:R-:W-:Y:S01]  /*0c60*/  @!UP1 USHF.L.U32 UR4, UR4, 0x1, URZ ;  /* 0x0000000104049899 */ /* 0x000fe2000800063f */
[----:B------:R-:W-:-:S04]  /*0c70*/  LOP3.LUT R7, R4, 0xfffffffe, RZ, 0xc0, !PT ;  /* 0xfffffffe04077812 */ /* 0x000fc800078ec0ff */
[----:B------:R-:W-:-:S04]  /*0c80*/  IADD3 R7, R6, -R7, RZ ;  /* 0x8000000706077210 */ /* 0x000fc80007ffe0ff */
[----:B------:R-:W-:Y:S02]  /*0c90*/  ISETP.NE.AND P2, PT, R7, R0, PT ;  /* 0x000000000700720c */ /* 0x000fe40003f45270 */
[----:B------:R-:W-:Y:S02]  /*0ca0*/  SHF.L.U32 R7, R6, 0x2, RZ ;  /* 0x0000000206077819 */ /* 0x000fe400000006ff */
[----:B-1----:R-:W-:Y:S02]  /*0cb0*/  ISETP.EQ.U32.AND P4, PT, R8, 0x1, PT ;  /* 0x000000010800780c */ /* 0x002fe40003f82070 */
[----:B------:R-:W-:Y:S01]  /*0cc0*/  LOP3.LUT R13, R6, 0xc, R7, 0x78, !PT ;  /* 0x0000000c060d7812 */ /* 0x000fe200078e7807 */
[----:B----4-:R-:W-:-:S04]  /*0cd0*/  IMAD R7, R11, R12, R2 ;  /* 0x0000000c0b077224 */ /* 0x010fc800078e0202 */
[----:B------:R1:W-:Y:S02]  /*0ce0*/  STL [R1+0xc0], R13 ;  /* 0x0000c00d01007387 */ /* 0x0003e40000100800 */
[----:B------:R-:W-:Y:S01]  /*0cf0*/  @P2 LEA.HI R4, R13, R13, RZ, 0x1 ;  /* 0x0000000d0d042211 */ /* 0x000fe200078f08ff */
[----:B--2---:R-:W-:Y:S01]  /*0d00*/  @!UP1 ULEA UR6, UR7, UR6, 0x18 ;  /* 0x0000000607069291 */ /* 0x004fe2000f8ec03f */
[----:B------:R-:W-:Y:S02]  /*0d10*/  VOTEU.ALL UP1, P0 ;  /* 0x00000000003f7886 */ /* 0x000fe40000020000 */
[----:B------:R-:W-:Y:S02]  /*0d20*/  @P2 SHF.R.S32.HI R4, RZ, 0x1, R4 ;  /* 0x00000001ff042819 */ /* 0x000fe40000011404 */
[----:B------:R-:W-:Y:S02]  /*0d30*/  LOP3.LUT P0, RZ, R5, 0x7, RZ, 0xc0, !PT ;  /* 0x0000000705ff7812 */ /* 0x000fe4000780c0ff */
[----:B------:R-:W-:-:S02]  /*0d40*/  @P2 ISETP.NE.AND P3, PT, R4, R7, PT ;  /* 0x000000070400220c */ /* 0x000fc40003f65270 */
[----:B------:R-:W-:Y:S02]  /*0d50*/  ISETP.LT.U32.AND P0, PT, R13, 0x2, !P0 ;  /* 0x000000020d00780c */ /* 0x000fe40004701070 */
[----:B------:R-:W-:Y:S01]  /*0d60*/  MOV R4, 0x1 ;  /* 0x0000000100047802 */ /* 0x000fe20000000f00 */
[----:B------:R-:W2:Y:S02]  /*0d70*/  FENCE.VIEW.ASYNC.S ;  /* 0x00000000000073c6 */ /* 0x000ea40000000000 */
[----:B--2---:R1:W2:Y:S01]  /*0d80*/  @!UP1 SYNCS.EXCH.64 URZ, [UR6+0xc0], UR4 ;  /* 0x0000c004063f95b2 */ /* 0x0042a20008000100 */
[----:B------:R-:W-:Y:S02]  /*0d90*/  SEL R5, RZ, 0x1, !P0 ;  /* 0x00000001ff057807 */ /* 0x000fe40004000000 */
[----:B------:R-:W-:-:S04]  /*0da0*/  @P2 SEL R4, RZ, 0x1, P3 ;  /* 0x00000001ff042807 */ /* 0x000fc80001800000 */
[----:B------:R-:W-:-:S05]  /*0db0*/  LOP3.LUT R4, R4, R5, RZ, 0xc0, !PT ;  /* 0x0000000504047212 */ /* 0x000fca00078ec0ff */
[----:B------:R1:W-:Y:S01]  /*0dc0*/  STL [R1+0xbc], R4 ;  /* 0x0000bc0401007387 */ /* 0x0003e20000100800 */
[----:B------:R1:W4:Y:S01]  /*0dd0*/  @!UP2 SYNCS.EXCH.64 URZ, [UR6+0xc8], UR4 ;  /* 0x0000c804063fa5b2 */ /* 0x0003220008000100 */
[----:B------:R-:W-:Y:S01]  /*0de0*/  NOP ;  /* 0x0000000000007918 */ /* 0x000fe20000000000 */
[----:B------:R-:W-:Y:S05]  /*0df0*/  @!P4 BRA `(.L_x_9) ;  /* 0x000000000008c947 */ /* 0x000fea0003800000 */
[----:B--234-:R-:W-:Y:S01]  /*0e00*/  UCGABAR_ARV ;  /* 0x00000000000079c7 */ /* 0x01cfe20008000000 */
[----:B------:R-:W-:Y:S05]  /*0e10*/  BRA `(.L_x_10) ;  /* 0x0000000000047947 */ /* 0x000fea0003800000 */
.L_x_9:
[----:B--234-:R-:W-:Y:S01]  /*0e20*/  NOP ;  /* 0x0000000000007918 */ /* 0x01cfe20000000000 */
.L_x_10:
[----:B-1----:R-:W1:Y:S01]  /*0e30*/  LDC R4, c[0x0][0x904] ;  /* 0x00024100ff047b82 */ /* 0x002e620000000800 */
[----:B------:R-:W-:Y:S02]  /*0e40*/  MOV R5, RZ ;  /* 0x000000ff00057202 */ /* 0x000fe40000000f00 */
[----:B-1----:R-:W-:Y:S02]  /*0e50*/  ISETP.NE.AND P2, PT, R4, 0x1, PT ;  /* 0x000000010400780c */ /* 0x002fe40003f45270 */
[----:B------:R-:W-:-:S11]  /*0e60*/  MOV R4, UR10 ;  /* 0x0000000a00047c02 */ /* 0x000fd60008000f00 */
[----:B------:R-:W1:Y:S01]  /*0e70*/  @P2 LDC R7, c[0x0][0x10] ;  /* 0x00000400ff072b82 */ /* 0x000e620000000800 */
[----:B------:R-:W-:Y:S02]  /*0e80*/  @P2 MOV R3, RZ ;  /* 0x000000ff00032202 */ /* 0x000fe40000000f00 */
[----:B------:R-:W-:-:S05]  /*0e90*/  @P2 MOV R13, RZ ;  /* 0x000000ff000d2202 */ /* 0x000fca0000000f00 */
[----:B------:R-:W2:Y:S01]  /*0ea0*/  @!P2 LDC R9, c[0x0][0xc] ;  /* 0x00000300ff09ab82 */ /* 0x000ea20000000800 */
[----:B------:R-:W-:Y:S01]  /*0eb0*/  ULDC UR4, c[0x0][0xc] ;  /* 0x0000030000047ab9 */ /* 0x000fe20000000800 */
[----:B------:R-:W-:Y:S01]  /*0ec0*/  ULDC UR5, c[0x0][0x10] ;  /* 0x0000040000057ab9 */ /* 0x000fe20000000800 */
[----:B------:R-:W-:Y:S01]  /*0ed0*/  ULDC UR6, c[0x0][0x14] ;  /* 0x0000050000067ab9 */ /* 0x000fe20000000800 */
[----:B------:R-:W-:-:S04]  /*0ee0*/  UIMAD.WIDE.U32 UR4, UR4, UR5, URZ ;  /* 0x00000005040472a5 */ /* 0x000fc8000f8e003f */
[----:B------:R-:W-:Y:S02]  /*0ef0*/  UIMAD.WIDE.U32 UR56, UR4, UR6, URZ ;  /* 0x00000006043872a5 */ /* 0x000fe4000f8e003f */
[----:B------:R-:W-:-:S04]  /*0f00*/  UIMAD UR38, UR5, UR6, URZ ;  /* 0x00000006052672a4 */ /* 0x000fc8000f8e023f */
[----:B------:R-:W-:Y:S01]  /*0f10*/  UIADD3 UR38, UR57, UR38, URZ ;  /* 0x0000002639267290 */ /* 0x000fe2000fffe03f */
[----:B-1----:R-:W-:-:S03]  /*0f20*/  @P2 IMAD.WIDE.U32 R6, R7, UR10, R2 ;  /* 0x0000000a07062c25 */ /* 0x002fc6000f8e0002 */
[----:B------:R-:W-:Y:S02]  /*0f30*/  @P2 MOV R19, R6 ;  /* 0x0000000600132202 */ /* 0x000fe40000000f00 */
[----:B------:R-:W-:Y:S01]  /*0f40*/  @P2 IADD3 R23, R7, R13, RZ ;  /* 0x0000000d07172210 */ /* 0x000fe20007ffe0ff */
[----:B--2---:R-:W-:-:S03]  /*0f50*/  @!P2 IMAD.WIDE.U32 R4, R2, R9, R4 ;  /* 0x000000090204a225 */ /* 0x004fc600078e0004 */
[----:B------:R-:W-:Y:S02]  /*0f60*/  @!P2 MOV R19, R4 ;  /* 0x000000040013a202 */ /* 0x000fe40000000f00 */
[----:B------:R-:W-:-:S03]  /*0f70*/  @!P2 MOV R23, R5 ;  /* 0x000000050017a202 */ /* 0x000fc60000000f00 */
[----:B------:R1:W-:Y:S04]  /*0f80*/  STL [R1+0xc4], R19 ;  /* 0x0000c41301007387 */ /* 0x0003e80000100800 */
[----:B------:R1:W-:Y:S01]  /*0f90*/  STL [R1+0xc8], R23 ;  /* 0x0000c81701007387 */ /* 0x0003e20000100800 */
[----:B------:R-:W-:Y:S05]  /*0fa0*/  @!P4 BRA `(.L_x_11) ;  /* 0x00000000000cc947 */ /* 0x000fea0003800000 */
[----:B------:R-:W-:Y:S01]  /*0fb0*/  UCGABAR_WAIT ;  /* 0x0000000000007dc7 */ /* 0x000fe20008000000 */
[----:B------:R-:W-:Y:S01]  /*0fc0*/  CCTL.IVALL ;  /* 0x00000000ff00798f */ /* 0x000fe20002000000 */
[----:B------:R-:W-:Y:S05]  /*0fd0*/  BRA `(.L_x_12) ;  /* 0x0000000000047947 */ /* 0x000fea0003800000 */
.L_x_11:
[----:B------:R-:W-:Y:S06]  /*0fe0*/  BAR.SYNC.DEFER_BLOCKING 0x0 ;  /* 0x0000000000007b1d */ /* 0x000fec0000010000 */
.L_x_12:
[----:B------:R-:W-:Y:S01]  /*0ff0*/  PLOP3.LUT P0, PT, PT, PT, UP0, 0x80, 0x0 ;  /* 0x000000000000781c */ /* 0x000fe20003f0f008 */
[----:B------:R-:W2:-:S12]  /*1000*/  S2UR UR37, SR_CgaCtaId ;  /* 0x00000000002579c3 */ /* 0x000e980000008800 */
[----:B------:R-:W-:Y:S05]  /*1010*/  @!P0 BRA `(.L_x_13) ;  /* 0x0000016800988947 */ /* 0x000fea0003800000 */
[----:B------:R-:W-:-:S06]  /*1020*/  UISETP.GT.U32.AND UP0, UPT, UR9, 0x1, UPT ;  /* 0x000000010900788c */ /* 0x000fcc000bf04070 */
[----:B------:R-:W-:-:S13]  /*1030*/  PLOP3.LUT P0, PT, PT, PT, UP0, 0x80, 0x0 ;  /* 0x000000000000781c */ /* 0x000fda0003f0f008 */
[----:B--2---:R-:W-:Y:S05]  /*1040*/  @P0 EXIT ;  /* 0x000000000000094d */ /* 0x004fea0003800000 */
[----:B------:R-:W-:Y:S01]  /*1050*/  PRMT R6, RZ, 0x7610, R6 ;  /* 0x00007610ff067816 */ /* 0x000fe20000000006 */
[----:B------:R-:W-:Y:S01]  /*1060*/  ULDC.64 UR4, c[0x0][0x8f8] ;  /* 0x00023e0000047ab9 */ /* 0x000fe20000000a00 */
[----:B------:R-:W-:Y:S01]  /*1070*/  UMOV UR45, 0xffffffff ;  /* 0xffffffff002d7882 */ /* 0x000fe20000000000 */
[----:B------:R-:W-:Y:S01]  /*1080*/  ISETP.GE.U32.AND P0, PT, R19, UR4, PT ;  /* 0x0000000413007c0c */ /* 0x000fe2000bf06070 */
[----:B------:R-:W-:Y:S01]  /*1090*/  UMOV UR47, 0xffffffff ;  /* 0xffffffff002f7882 */ /* 0x000fe20000000000 */
[----:B------:R2:W-:Y:S01]  /*10a0*/  STL.S16 [R1+0xcc], R6 ;  /* 0x0000cc0601007387 */ /* 0x0005e20000100600 */
[----:B------:R-:W-:Y:S02]  /*10b0*/  MOV R5, 0xffffffff ;  /* 0xffffffff00057802 */ /* 0x000fe40000000f00 */
[----:B------:R-:W-:Y:S02]  /*10c0*/  ISETP.GE.U32.AND.EX P0, PT, R23, UR5, PT, P0 ;  /* 0x0000000517007c0c */ /* 0x000fe4000bf06100 */
[----:B------:R-:W-:-:S11]  /*10d0*/  PRMT R4, RZ, 0x7610, R4 ;  /* 0x00007610ff047816 */ /* 0x000fd60000000004 */
[----:B--2---:R-:W-:Y:S05]  /*10e0*/  @P0 BRA `(.L_x_14) ;  /* 0x0000000400340947 */ /* 0x004fea0003800000 */
[----:B------:R-:W2:Y:S01]  /*10f0*/  LDC.64 R14, c[0x0][0x8d0] ;  /* 0x00023400ff0e7b82 */ /* 0x000ea20000000a00 */
[----:B------:R-:W-:Y:S02]  /*1100*/  MOV R4, R19 ;  /* 0x0000001300047202 */ /* 0x000fe40000000f00 */
[----:B------:R-:W-:-:S05]  /*1110*/  MOV R5, R23 ;  /* 0x0000001700057202 */ /* 0x000fca0000000f00 */
[----:B------:R-:W3:Y:S08]  /*1120*/  LDC R10, c[0x0][0x8d8] ;  /* 0x00023600ff0a7b82 */ /* 0x000ef00000000800 */
[----:B------:R-:W4:Y:S01]  /*1130*/  LDC.64 R16, c[0x0][0x8c8] ;  /* 0x00023200ff107b82 */ /* 0x000f220000000a00 */
[----:B--2---:R-:W-:-:S04]  /*1140*/  ISETP.NE.U32.AND P0, PT, R14, RZ, PT ;  /* 0x000000ff0e00720c */ /* 0x004fc80003f05070 */
[----:B------:R-:W-:-:S13]  /*1150*/  ISETP.NE.AND.EX P0, PT, R15, RZ, PT, P0 ;  /* 0x000000ff0f00720c */ /* 0x000fda0003f05300 */
[----:B---34-:R-:W-:Y:S05]  /*1160*/  @!P0 BRA `(.L_x_15) ;  /* 0x0000000000288947 */ /* 0x018fea0003800000 */
[----:B------:R-:W2:Y:S02]  /*1170*/  LDC R9, c[0x0][0x8dc] ;  /* 0x00023700ff097b82 */ /* 0x000ea40000000800 */
[----:B--2---:R-:W-:-:S04]  /*1180*/  IADD3 R9, P0, R19, R9, RZ ;  /* 0x0000000913097210 */ /* 0x004fc80007f1e0ff */
[----:B------:R-:W-:-:S05]  /*1190*/  IADD3.X R13, RZ, R23, RZ, P0, !PT ;  /* 0x00000017ff0d7210 */ /* 0x000fca00007fe4ff */
[----:B------:R-:W-:-:S04]  /*11a0*/  IMAD.WIDE.U32 R4, R13, R14, RZ ;  /* 0x0000000e0d047225 */ /* 0x000fc800078e00ff */
[----:B------:R-:W-:-:S04]  /*11b0*/  IMAD.WIDE.U32 R6, P0, R9, R15, R4 ;  /* 0x0000000f09067225 */ /* 0x000fc80007800004 */
[----:B------:R-:W-:Y:S01]  /*11c0*/  IMAD.WIDE.U32 R4, R9, R14, RZ ;  /* 0x0000000e09047225 */ /* 0x000fe200078e00ff */
[----:B------:R-:W-:Y:S02]  /*11d0*/  IADD3.X R9, RZ, RZ, RZ, P0, !PT ;  /* 0x000000ffff097210 */ /* 0x000fe400007fe4ff */
[----:B------:R-:W-:Y:S02]  /*11e0*/  MOV R8, R7 ;  /* 0x0000000700087202 */ /* 0x000fe40000000f00 */
[----:B------:R-:W-:-:S05]  /*11f0*/  IADD3 RZ, P0, R5, R6, RZ ;  /* 0x0000000605ff7210 */ /* 0x000fca0007f1e0ff */
[----:B------:R-:W-:-:S08]  /*1200*/  IMAD.WIDE.U32.X R4, R13, R15, R8, P0 ;  /* 0x0000000f0d047225 */ /* 0x000fd000000e0408 */
.L_x_15:
[----:B------:R-:W2:Y:S01]  /*1210*/  LDC.64 R20, c[0x0][0x8e8] ;  /* 0x00023a00ff147b82 */ /* 0x000ea20000000a00 */
[--C-:B------:R-:W-:Y:S01]  /*1220*/  SHF.R.U64 R22, R4, R10, R5.reuse ;  /* 0x0000000a04167219 */ /* 0x100fe20000001205 */
[----:B------:R-:W-:Y:S01]  /*1230*/  IMAD R11, R11, R12, R2 ;  /* 0x0000000c0b0b7224 */ /* 0x000fe200078e0202 */
[----:B------:R-:W-:Y:S02]  /*1240*/  SHF.R.U32.HI R3, RZ, R10, R5 ;  /* 0x0000000aff037219 */ /* 0x000fe40000011605 */
[----:B------:R-:W-:Y:S02]  /*1250*/  IADD3 R7, P0, RZ, -R22, RZ ;  /* 0x80000016ff077210 */ /* 0x000fe40007f1e0ff */
[----:B------:R-:W-:Y:S01]  /*1260*/  MOV R4, R19 ;  /* 0x0000001300047202 */ /* 0x000fe20000000f00 */
[----:B------:R-:W3:Y:S01]  /*1270*/  LDC R8, c[0x0][0x8c0] ;  /* 0x00023000ff087b82 */ /* 0x000ee20000000800 */
[----:B------:R-:W-:Y:S02]  /*1280*/  IADD3.X R3, RZ, ~R3, RZ, P0, !PT ;  /* 0x80000003ff037210 */ /* 0x000fe400007fe4ff */
[----:B------:R-:W-:-:S02]  /*1290*/  MOV R5, R23 ;  /* 0x0000001700057202 */ /* 0x000fc40000000f00 */
[----:B-1----:R-:W-:Y:S01]  /*12a0*/  MOV R23, 0x1 ;  /* 0x0000000100177802 */ /* 0x002fe20000000f00 */
[-C--:B------:R-:W-:Y:S02]  /*12b0*/  IMAD R6, R3, R16.reuse, RZ ;  /* 0x0000001003067224 */ /* 0x080fe400078e02ff */
[----:B------:R-:W1:Y:S01]  /*12c0*/  LDC R14, c[0x0][0x8b0] ;  /* 0x00022c00ff0e7b82 */ /* 0x000e620000000800 */
[----:B------:R-:W-:-:S04]  /*12d0*/  IMAD.WIDE.U32 R4, R7, R16, R4 ;  /* 0x0000001007047225 */ /* 0x000fc800078e0004 */
[----:B------:R-:W-:-:S03]  /*12e0*/  IMAD R3, R7, R17, R6 ;  /* 0x0000001107037224 */ /* 0x000fc600078e0206 */
[----:B------:R-:W4:Y:S01]  /*12f0*/  LDC R18, c[0x0][0x900] ;  /* 0x00024000ff127b82 */ /* 0x000f220000000800 */
[----:B--2---:R-:W-:Y:S02]  /*1300*/  ISETP.NE.U32.AND P0, PT, R20, RZ, PT ;  /* 0x000000ff1400720c */ /* 0x004fe40003f05070 */
[----:B------:R-:W-:Y:S02]  /*1310*/  IADD3 R3, R5, R3, RZ ;  /* 0x0000000305037210 */ /* 0x000fe40007ffe0ff */
[----:B------:R-:W-:Y:S02]  /*1320*/  ISETP.NE.AND.EX P0, PT, R21, RZ, PT, P0 ;  /* 0x000000ff1500720c */ /* 0x000fe40003f05300 */
[----:B------:R-:W-:Y:S01]  /*1330*/  MOV R5, 0xffffffff ;  /* 0xffffffff00057802 */ /* 0x000fe20000000f00 */
[----:B------:R-:W2:Y:S01]  /*1340*/  LDC R13, c[0x0][0x8a8] ;  /* 0x00022a00ff0d7b82 */ /* 0x000ea20000000800 */
[-CC-:B---3--:R-:W-:Y:S02]  /*1350*/  SHF.R.U64 R10, R4, R8.reuse, R3.reuse ;  /* 0x00000008040a7219 */ /* 0x188fe40000001203 */
[----:B------:R-:W-:-:S05]  /*1360*/  SHF.R.U32.HI R3, RZ, R8, R3 ;  /* 0x00000008ff037219 */ /* 0x000fca0000011603 */
[----:B------:R-:W3:Y:S01]  /*1370*/  LDC R15, c[0x0][0x8f0] ;  /* 0x00023c00ff0f7b82 */ /* 0x000ee20000000800 */
[-CC-:B-1----:R-:W-:Y:S02]  /*1380*/  SHF.R.U64 R19, R10, R14.reuse, R3.reuse ;  /* 0x0000000e0a137219 */ /* 0x182fe40000001203 */
[----:B------:R-:W-:-:S05]  /*1390*/  SHF.R.U32.HI R3, RZ, R14, R3 ;  /* 0x0000000eff037219 */ /* 0x000fca0000011603 */
[----:B------:R-:W1:Y:S01]  /*13a0*/  LDC R17, c[0x0][0x8e0] ;  /* 0x00023800ff117b82 */ /* 0x000e620000000800 */
[-C--:B----4-:R-:W-:Y:S02]  /*13b0*/  SHF.L.U32 R2, R5, R18.reuse, RZ ;  /* 0x0000001205027219 */ /* 0x090fe400000006ff */
[--C-:B------:R-:W-:Y:S02]  /*13c0*/  SHF.R.U64 R12, R19, R18, R3.reuse ;  /* 0x00000012130c7219 */ /* 0x100fe40000001203 */
[----:B------:R-:W-:Y:S02]  /*13d0*/  LOP3.LUT R8, RZ, R2, RZ, 0x33, !PT ;  /* 0x00000002ff087212 */ /* 0x000fe400078e33ff */
[----:B------:R-:W-:Y:S01]  /*13e0*/  SHF.R.U32.HI R3, RZ, R18, R3 ;  /* 0x00000012ff037219 */ /* 0x000fe20000011603 */
[----:B------:R-:W4:Y:S01]  /*13f0*/  LDC R16, c[0x0][0x8b8] ;  /* 0x00022e00ff107b82 */ /* 0x000f220000000800 */
[----:B------:R-:W-:Y:S01]  /*1400*/  MOV R2, R12 ;  /* 0x0000000c00027202 */ /* 0x000fe20000000f00 */
[----:B------:R-:W-:Y:S06]  /*1410*/  @!P0 BRA `(.L_x_16) ;  /* 0x0000000000288947 */ /* 0x000fec0003800000 */
[----:B------:R-:W5:Y:S02]  /*1420*/  LDC R7, c[0x0][0x8f4] ;  /* 0x00023d00ff077b82 */ /* 0x000f640000000800 */
[----:B-----5:R-:W-:-:S04]  /*1430*/  IADD3 R7, P0, R12, R7, RZ ;  /* 0x000000070c077210 */ /* 0x020fc80007f1e0ff */
        /* <DEDUP_REMOVED lines=8> */
.L_x_16:
[----:B---3--:R-:W-:Y:S02]  /*14c0*/  SHF.R.U64 R4, R2, R15, R3 ;  /* 0x0000000f02047219 */ /* 0x008fe40000001203 */
[----:B------:R-:W-:Y:S02]  /*14d0*/  SHF.L.U32 R2, R23, R18, RZ ;  /* 0x0000001217027219 */ /* 0x000fe400000006ff */
[----:B------:R-:W-:Y:S02]  /*14e0*/  LOP3.LUT R3, R19, R8, RZ, 0xc0, !PT ;  /* 0x0000000813037212 */ /* 0x000fe400078ec0ff */
[----:B--2---:R-:W-:Y:S02]  /*14f0*/  IADD3 R5, R13, -0x1, RZ ;  /* 0xffffffff0d057810 */ /* 0x004fe40007ffe0ff */
[----:B------:R-:W-:Y:S01]  /*1500*/  IADD3 R6, -R4, RZ, RZ ;  /* 0x000000ff04067210 */ /* 0x000fe20007ffe1ff */
[----:B------:R-:W-:Y:S01]  /*1510*/  IMAD R3, R2, R4, R3 ;  /* 0x0000000402037224 */ /* 0x000fe200078e0203 */
[----:B------:R-:W-:-:S02]  /*1520*/  SEL R0, R0, R11, !P2 ;  /* 0x0000000b00007207 */ /* 0x000fc40005000000 */
[----:B------:R-:W-:Y:S01]  /*1530*/  LOP3.LUT R5, R10, R5, RZ, 0xc0, !PT ;  /* 0x000000050a057212 */ /* 0x000fe200078ec0ff */
[----:B-1----:R-:W-:Y:S01]  /*1540*/  IMAD R2, R6, R17, R12 ;  /* 0x0000001106027224 */ /* 0x002fe200078e020c */
[----:B------:R-:W-:Y:S01]  /*1550*/  R2UR UR47, R22 ;  /* 0x00000000162f72ca */ /* 0x000fe200000e0000 */
[----:B----4-:R-:W-:Y:S01]  /*1560*/  IMAD R0, R3, R16, R0 ;  /* 0x0000001003007224 */ /* 0x010fe200078e0200 */
[----:B------:R-:W-:Y:S01]  /*1570*/  MOV R4, 0x1 ;  /* 0x0000000100047802 */ /* 0x000fe20000000f00 */
[----:B------:R-:W-:-:S05]  /*1580*/  IMAD R5, R2, R13, R5 ;  /* 0x0000000d02057224 */ /* 0x000fca00078e0205 */
[----:B------:R-:W-:Y:S02]  /*1590*/  SEL R2, R5, R0, !P2 ;  /* 0x0000000005027207 */ /* 0x000fe40005000000 */
[----:B------:R-:W-:Y:S02]  /*15a0*/  SEL R5, R0, R5, !P2 ;  /* 0x0000000500057207 */ /* 0x000fe40005000000 */
[----:B------:R-:W-:-:S15]  /*15b0*/  R2UR UR45, R2 ;  /* 0x00000000022d72ca */ /* 0x000fde00000e0000 */
.L_x_14:
[----:B------:R-:W-:-:S08]  /*15c0*/  NOP ;  /* 0x0000000000007918 */ /* 0x000fd00000000000 */
[----:B------:R-:W2:Y:S02]  /*15d0*/  USETMAXREG.TRY_ALLOC.CTAPOOL UP0, 0xe8 ;  /* 0x000000e8000079c8 */ /* 0x000ea40008000600 */
[----:B--2---:R-:W-:-:S13]  /*15e0*/  PLOP3.LUT P0, PT, PT, PT, UP0, 0x80, 0x0 ;  /* 0x000000000000781c */ /* 0x004fda0003f0f008 */
[----:B------:R-:W-:Y:S05]  /*15f0*/  @!P0 BRA `(.L_x_14) ;  /* 0xfffffffc00f08947 */ /* 0x000fea000383ffff */
[----:B------:R-:W-:Y:S02]  /*1600*/  ULDC.64 UR4, c[0x0][0x590] ;  /* 0x0001640000047ab9 */ /* 0x000fe40000000a00 */
[----:B------:R-:W-:-:S04]  /*1610*/  ISETP.NE.U32.AND P0, PT, RZ, UR4, PT ;  /* 0x00000004ff007c0c */ /* 0x000fc8000bf05070 */
[----:B------:R-:W-:-:S13]  /*1620*/  ISETP.NE.AND.EX P0, PT, RZ, UR5, PT, P0 ;  /* 0x00000005ff007c0c */ /* 0x000fda000bf05300 */
[----:B------:R-:W-:Y:S05]  /*1630*/  @P0 BRA `(.L_x_17) ;  /* 0x0000000000340947 */ /* 0x000fea0003800000 */
[----:B------:R-:W-:Y:S02]  /*1640*/  ULDC.64 UR4, c[0x0][0x588] ;  /* 0x0001620000047ab9 */ /* 0x000fe40000000a00 */
[----:B------:R-:W-:-:S04]  /*1650*/  ISETP.NE.U32.AND P0, PT, RZ, UR4, PT ;  /* 0x00000004ff007c0c */ /* 0x000fc8000bf05070 */
[----:B------:R-:W-:-:S13]  /*1660*/  ISETP.NE.AND.EX P0, PT, RZ, UR5, PT, P0 ;  /* 0x00000005ff007c0c */ /* 0x000fda000bf05300 */
[----:B------:R-:W-:Y:S05]  /*1670*/  @!P0 BRA `(.L_x_18) ;  /* 0x0000000000148947 */ /* 0x000fea0003800000 */
[----:B------:R-:W2:Y:S02]  /*1680*/  LDC.64 R16, c[0x0][0x588] ;  /* 0x00016200ff107b82 */ /* 0x000ea40000000a00 */
[----:B--2---:R2:W5:Y:S01]  /*1690*/  LDG.E R16, desc[UR58][R16.64] ;  /* 0x0000003a10107981 */ /* 0x004562000c1e1900 */
[----:B------:R-:W-:-:S05]  /*16a0*/  MOV R0, 0x1 ;  /* 0x0000000100007802 */ /* 0x000fca0000000f00 */
[----:B------:R2:W-:Y:S01]  /*16b0*/  STL.S16 [R1+0xcc], R0 ;  /* 0x0000cc0001007387 */ /* 0x0005e20000100600 */
[----:B------:R-:W-:Y:S05]  /*16c0*/  BRA `(.L_x_17) ;  /* 0x0000000000107947 */ /* 0x000fea0003800000 */
.L_x_18:
[----:B------:R-:W-:Y:S01]  /*16d0*/  MOV R0, 0x1 ;  /* 0x0000000100007802 */ /* 0x000fe20000000f00 */
[----:B------:R-:W-:Y:S02]  /*16e0*/  ULDC UR4, c[0x0][0x580] ;  /* 0x0001600000047ab9 */ /* 0x000fe40000000800 */
[----:B------:R-:W-:Y:S02]  /*16f0*/  MOV R16, UR4 ;  /* 0x0000000400107c02 */ /* 0x000fe40008000f00 */
[----:B------:R3:W-:Y:S05]  /*1700*/  STL.S16 [R1+0xcc], R0 ;  /* 0x0000cc0001007387 */ /* 0x0007ea0000100600 */
.L_x_17:
        /* <DEDUP_REMOVED lines=8> */
[----:B------:R-:W4:Y:S02]  /*1790*/  LDC.64 R2, c[0x0][0x5a8] ;  /* 0x00016a00ff027b82 */ /* 0x000f240000000a00 */
[----:B----4-:R4:W5:Y:S01]  /*17a0*/  LDG.E R2, desc[UR58][R2.64] ;  /* 0x0000003a02027981 */ /* 0x010962000c1e1900 */
[----:B------:R-:W-:Y:S05]  /*17b0*/  BRA `(.L_x_19) ;  /* 0x0000000000087947 */ /* 0x000fea0003800000 */
.L_x_20:
[----:B------:R-:W-:Y:S02]  /*17c0*/  ULDC UR4, c[0x0][0x5a0] ;  /* 0x0001680000047ab9 */ /* 0x000fe40000000800 */
[----:B------:R-:W-:-:S07]  /*17d0*/  MOV R2, UR4 ;  /* 0x0000000400027c02 */ /* 0x000fce0008000f00 */
.L_x_19:
[----:B------:R-:W-:-:S13]  /*17e0*/  LOP3.LUT P0, RZ, R4, 0xff, RZ, 0xc0, !PT ;  /* 0x000000ff04ff7812 */ /* 0x000fda000780c0ff */
[----:B------:R-:W-:Y:S05]  /*17f0*/  @!P0 EXIT ;  /* 0x000000000000894d */ /* 0x000fea0003800000 */
[----:B------:R1:W-:Y:S01]  /*1800*/  STL [R1+0xb8], RZ ;  /* 0x0000b8ff01007387 */ /* 0x0003e20000100800 */
[----:B------:R-:W-:Y:S01]  /*1810*/  ULDC UR4, c[0x0][0x28c] ;  /* 0x0000a30000047ab9 */ /* 0x000fe20000000800 */
[----:B------:R-:W-:Y:S02]  /*1820*/  ULOP3.LUT UR49, UR40, 0x1, URZ, 0xfc, !UPT ;  /* 0x0000000128317892 */ /* 0x000fe4000f8efc3f */
[----:B------:R1:W-:Y:S01]  /*1830*/  STL [R1+0xb4], RZ ;  /* 0x0000b4ff01007387 */ /* 0x0003e20000100800 */
[----:B------:R-:W-:Y:S02]  /*1840*/  UIADD3 UR4, UR4, 0x3f, URZ ;  /* 0x0000003f04047890 */ /* 0x000fe4000fffe03f */
[----:B------:R-:W-:Y:S02]  /*1850*/  ULOP3.LUT UR50, UR39, 0x1, URZ, 0xfc, !UPT ;  /* 0x0000000127327892 */ /* 0x000fe4000f8efc3f */
[----:B------:R-:W-:Y:S01]  /*1860*/  USHF.R.S32.HI UR5, URZ, 0x1f, UR4 ;  /* 0x0000001f3f057899 */ /* 0x000fe20008011404 */
[----:B------:R-:W-:Y:S01]  /*1870*/  ULDC.64 UR60, c[0x0][0x198] ;  /* 0x00006600003c7ab9 */ /* 0x000fe20000000a00 */
[----:B------:R-:W-:-:S02]  /*1880*/  UMOV UR36, URZ ;  /* 0x0000003f00247c82 */ /* 0x000fc40008000000 */
[----:B------:R-:W-:Y:S01]  /*1890*/  ULEA.HI UR5, UR5, UR4, URZ, 0x6 ;  /* 0x0000000405057291 */ /* 0x000fe2000f8f303f */
[----:B------:R-:W-:-:S03]  /*18a0*/  UMOV UR48, URZ ;  /* 0x0000003f00307c82 */ /* 0x000fc60008000000 */
[----:B-1----:R-:W-:-:S12]  /*18b0*/  USHF.R.S32.HI UR52, URZ, 0x6, UR5 ;  /* 0x000000063f347899 */ /* 0x002fd80008011405 */
.L_x_526:
[----:B-123--:R-:W1:Y:S01]  /*18c0*/  S2R R0, SR_TID.X ;  /* 0x0000000000007919 */ /* 0x00ee620000002100 */
[----:B------:R-:W2:Y:S01]  /*18d0*/  S2UR UR9, SR_CgaCtaId ;  /* 0x00000000000979c3 */ /* 0x000ea20000008800 */
[----:B------:R-:W-:Y:S01]  /*18e0*/  UMOV UR51, 0x400 ;  /* 0x0000040000337882 */ /* 0x000fe20000000000 */
[----:B------:R-:W-:Y:S01]  /*18f0*/  UMOV UR4, URZ ;  /* 0x0000003f00047c82 */ /* 0x000fe20008000000 */
[----:B------:R-:W-:Y:S01]  /*1900*/  STL [R1+0xb0], RZ ;  /* 0x0000b0ff01007387 */ /* 0x000fe20000100800 */
[----:B------:R-:W-:Y:S01]  /*1910*/  UMOV UR8, URZ ;  /* 0x0000003f00087c82 */ /* 0x000fe20008000000 */
[----:B------:R-:W-:Y:S01]  /*1920*/  UMOV UR5, URZ ;  /* 0x0000003f00057c82 */ /* 0x000fe20008000000 */
[----:B------:R-:W-:Y:S01]  /*1930*/  UMOV UR10, UR48 ;  /* 0x00000030000a7c82 */ /* 0x000fe20008000000 */
[----:B------:R-:W-:Y:S01]  /*1940*/  STL [R1+0xac], RZ ;  /* 0x0000acff01007387 */ /* 0x000fe20000100800 */
[----:B----4-:R-:W3:Y:S01]  /*1950*/  LDC R3, c[0x0][0x28c] ;  /* 0x0000a300ff037b82 */ /* 0x010ee20000000800 */
[----:B------:R-:W-:-:S02]  /*1960*/  CS2R R228, SRZ ;  /* 0x0000000000e47805 */ /* 0x000fc4000001ff00 */
[----:B------:R-:W-:Y:S01]  /*1970*/  MOV R17, RZ ;  /* 0x000000ff00117202 */ /* 0x000fe20000000f00 */
[----:B------:R-:W-:Y:S01]  /*1980*/  STL [R1+0xa8], RZ ;  /* 0x0000a8ff01007387 */ /* 0x000fe20000100800 */
[----:B------:R-:W-:Y:S02]  /*1990*/  CS2R R18, SRZ ;  /* 0x0000000000127805 */ /* 0x000fe4000001ff00 */
[----:B------:R-:W-:Y:S02]  /*19a0*/  CS2R R22, SRZ ;  /* 0x0000000000167805 */ /* 0x000fe4000001ff00 */
[----:B------:R-:W-:Y:S01]  /*19b0*/  CS2R R152, SRZ ;  /* 0x0000000000987805 */ /* 0x000fe2000001ff00 */
[----:B------:R-:W-:Y:S01]  /*19c0*/  STL [R1+0xa4], RZ ;  /* 0x0000a4ff01007387 */ /* 0x000fe20000100800 */
[----:B------:R-:W-:Y:S02]  /*19d0*/  CS2R R154, SRZ ;  /* 0x00000000009a7805 */ /* 0x000fe4000001ff00 */
[----:B------:R-:W-:-:S02]  /*19e0*/  CS2R R156, SRZ ;  /* 0x00000000009c7805 */ /* 0x000fc4000001ff00 */
[----:B------:R-:W-:Y:S01]  /*19f0*/  CS2R R158, SRZ ;  /* 0x00000000009e7805 */ /* 0x000fe2000001ff00 */
[----:B------:R-:W-:Y:S01]  /*1a00*/  STL [R1+0xa0], RZ ;  /* 0x0000a0ff01007387 */ /* 0x000fe20000100800 */
[----:B------:R-:W-:Y:S02]  /*1a10*/  CS2R R160, SRZ ;  /* 0x0000000000a07805 */ /* 0x000fe4000001ff00 */
[----:B------:R-:W-:Y:S02]  /*1a20*/  CS2R R162, SRZ ;  /* 0x0000000000a27805 */ /* 0x000fe4000001ff00 */
[----:B------:R-:W-:Y:S01]  /*1a30*/  CS2R R164, SRZ ;  /* 0x0000000000a47805 */ /* 0x000fe2000001ff00 */
[----:B------:R-:W-:Y:S01]  /*1a40*/  STL [R1+0x9c], RZ ;  /* 0x00009cff01007387 */ /* 0x000fe20000100800 */
[----:B--2---:R-:W-:Y:S01]  /*1a50*/  ULEA UR51, UR9, UR51, 0x18 ;  /* 0x0000003309337291 */ /* 0x004fe2000f8ec03f */
[----:B------:R-:W-:Y:S02]  /*1a60*/  CS2R R166, SRZ ;  /* 0x0000000000a67805 */ /* 0x000fe4000001ff00 */
[----:B------:R-:W-:Y:S01]  /*1a70*/  CS2R R168, SRZ ;  /* 0x0000000000a87805 */ /* 0x000fe2000001ff00 */
[----:B------:R-:W-:Y:S01]  /*1a80*/  STL [R1+0x98], RZ ;  /* 0x000098ff01007387 */ /* 0x000fe20000100800 */
[----:B------:R-:W-:-:S02]  /*1a90*/  CS2R R170, SRZ ;  /* 0x0000000000aa7805 */ /* 0x000fc4000001ff00 */
[----:B------:R-:W-:Y:S02]  /*1aa0*/  CS2R R172, SRZ ;  /* 0x0000000000ac7805 */ /* 0x000fe4000001ff00 */
[----:B------:R-:W-:Y:S02]  /*1ab0*/  CS2R R174, SRZ ;  /* 0x0000000000ae7805 */ /* 0x000fe4000001ff00 */
[----:B-1----:R-:W-:Y:S01]  /*1ac0*/  LOP3.LUT R0, R0, 0x80, RZ, 0xc0, !PT ;  /* 0x0000008000007812 */ /* 0x002fe200078ec0ff */
[----:B------:R-:W-:Y:S01]  /*1ad0*/  STL [R1+0x94], RZ ;  /* 0x000094ff01007387 */ /* 0x000fe20000100800 */
[----:B---3--:R-:W-:Y:S02]  /*1ae0*/  ISETP.GE.AND P0, PT, R3, 0x1, PT ;  /* 0x000000010300780c */ /* 0x008fe40003f06270 */
[----:B------:R-:W-:Y:S02]  /*1af0*/  CS2R R176, SRZ ;  /* 0x0000000000b07805 */ /* 0x000fe4000001ff00 */
[----:B------:R-:W-:Y:S01]  /*1b00*/  SHF.R.U32.HI R0, RZ, 0x7, R0 ;  /* 0x00000007ff007819 */ /* 0x000fe20000011600 */
[----:B------:R-:W-:Y:S01]  /*1b10*/  STL [R1+0x90], RZ ;  /* 0x000090ff01007387 */ /* 0x000fe20000100800 */
[----:B------:R-:W-:-:S02]  /*1b20*/  CS2R R178, SRZ ;  /* 0x0000000000b27805 */ /* 0x000fc4000001ff00 */
[----:B------:R-:W-:Y:S02]  /*1b30*/  CS2R R180, SRZ ;  /* 0x0000000000b47805 */ /* 0x000fe4000001ff00 */
[----:B------:R-:W-:Y:S01]  /*1b40*/  CS2R R182, SRZ ;  /* 0x0000000000b67805 */ /* 0x000fe2000001ff00 */
[----:B------:R-:W-:Y:S01]  /*1b50*/  STL [R1+0x8c], RZ ;  /* 0x00008cff01007387 */ /* 0x000fe20000100800 */
[----:B------:R-:W-:Y:S02]  /*1b60*/  CS2R R184, SRZ ;  /* 0x0000000000b87805 */ /* 0x000fe4000001ff00 */
[----:B------:R-:W-:Y:S02]  /*1b70*/  CS2R R186, SRZ ;  /* 0x0000000000ba7805 */ /* 0x000fe4000001ff00 */
[----:B------:R-:W-:Y:S01]  /*1b80*/  CS2R R188, SRZ ;  /* 0x0000000000bc7805 */ /* 0x000fe2000001ff00 */
[----:B------:R-:W1:Y:S01]  /*1b90*/  SHFL.IDX PT, R0, R0, RZ, 0x1f ;  /* 0x00001fff00007589 */ /* 0x000e6200000e0000 */
[----:B------:R-:W-:-:S02]  /*1ba0*/  CS2R R190, SRZ ;  /* 0x0000000000be7805 */ /* 0x000fc4000001ff00 */
[----:B------:R-:W-:Y:S02]  /*1bb0*/  CS2R R192, SRZ ;  /* 0x0000000000c07805 */ /* 0x000fe4000001ff00 */
[----:B------:R-:W-:Y:S01]  /*1bc0*/  CS2R R194, SRZ ;  /* 0x0000000000c27805 */ /* 0x000fe2000001ff00 */
[----:B------:R2:W-:Y:S01]  /*1bd0*/  STL [R1+0x88], RZ ;  /* 0x000088ff01007387 */ /* 0x0005e20000100800 */
[----:B------:R-:W-:Y:S02]  /*1be0*/  CS2R R196, SRZ ;  /* 0x0000000000c47805 */ /* 0x000fe4000001ff00 */
[----:B------:R-:W-:Y:S02]  /*1bf0*/  CS2R R198, SRZ ;  /* 0x0000000000c67805 */ /* 0x000fe4000001ff00 */
[----:B------:R-:W-:Y:S01]  /*1c00*/  CS2R R200, SRZ ;  /* 0x0000000000c87805 */ /* 0x000fe2000001ff00 */
[----:B------:R2:W-:Y:S01]  /*1c10*/  STL [R1+0x84], RZ ;  /* 0x000084ff01007387 */ /* 0x0005e20000100800 */
        /* <DEDUP_REMOVED lines=16> */
[----:B-1----:R-:W-:-:S02]  /*1d20*/  R2UR UR6, R0 ;  /* 0x00000000000672ca */ /* 0x002fc400000e0000 */
[----:B------:R-:W-:Y:S02]  /*1d30*/  CS2R R226, SRZ ;  /* 0x0000000000e27805 */ /* 0x000fe4000001ff00 */
[----:B------:R-:W-:Y:S01]  /*1d40*/  MOV R0, UR36 ;  /* 0x0000002400007c02 */ /* 0x000fe20008000f00 */
        /* <DEDUP_REMOVED lines=9> */
[----:B------:R-:W-:Y:S01]  /*1de0*/  CS2R R100, SRZ ;  /* 0x0000000000647805 */ /* 0x000fe2000001ff00 */
[----:B------:R-:W-:Y:S01]  /*1df0*/  ULEA.HI UR7, UR6, UR6, URZ, 0x1 ;  /* 0x0000000606077291 */ /* 0x000fe2000f8f083f */
[----:B------:R-:W-:Y:S01]  /*1e00*/  CS2R R102, SRZ ;  /* 0x0000000000667805 */ /* 0x000fe2000001ff00 */
[----:B------:R2:W-:Y:S01]  /*1e10*/  STL [R1+0x64], RZ ;  /* 0x000064ff01007387 */ /* 0x0005e20000100800 */
[----:B------:R-:W-:Y:S01]  /*1e20*/  CS2R R104, SRZ ;  /* 0x0000000000687805 */ /* 0x000fe2000001ff00 */
[----:B------:R-:W-:Y:S01]  /*1e30*/  ULOP3.LUT UR7, UR7, 0xffffe, URZ, 0xc0, !UPT ;  /* 0x000ffffe07077892 */ /* 0x000fe2000f8ec03f */
[----:B------:R-:W-:Y:S01]  /*1e40*/  CS2R R106, SRZ ;  /* 0x00000000006a7805 */ /* 0x000fe2000001ff00 */
[----:B------:R2:W-:Y:S01]  /*1e50*/  STL [R1+0x60], RZ ;  /* 0x000060ff01007387 */ /* 0x0005e20000100800 */
[----:B------:R-:W-:Y:S01]  /*1e60*/  CS2R R108, SRZ ;  /* 0x00000000006c7805 */ /* 0x000fe2000001ff00 */
[----:B------:R-:W-:Y:S01]  /*1e70*/  UIADD3 UR7, UR6, -UR7, URZ ;  /* 0x8000000706077290 */ /* 0x000fe2000fffe03f */
[----:B------:R-:W-:Y:S01]  /*1e80*/  CS2R R110, SRZ ;  /* 0x00000000006e7805 */ /* 0x000fe2000001ff00 */
[----:B------:R2:W-:Y:S01]  /*1e90*/  STL [R1+0x5c], RZ ;  /* 0x00005cff01007387 */ /* 0x0005e20000100800 */
[----:B------:R-:W-:Y:S01]  /*1ea0*/  CS2R R112, SRZ ;  /* 0x0000000000707805 */ /* 0x000fe2000001ff00 */
[----:B------:R-:W-:Y:S01]  /*1eb0*/  ULEA UR7, UR7, UR51, 0xc ;  /* 0x0000003307077291 */ /* 0x000fe2000f8e603f */
[----:B------:R-:W-:Y:S01]  /*1ec0*/  CS2R R114, SRZ ;  /* 0x0000000000727805 */ /* 0x000fe2000001ff00 */
[----:B------:R2:W-:Y:S01]  /*1ed0*/  STL [R1+0x58], RZ ;  /* 0x000058ff01007387 */ /* 0x0005e20000100800 */
[----:B------:R-:W-:Y:S01]  /*1ee0*/  CS2R R116, SRZ ;  /* 0x0000000000747805 */ /* 0x000fe2000001ff00 */
[----:B------:R-:W-:Y:S01]  /*1ef0*/  UIADD3 UR7, UR7, 0x6200, URZ ;  /* 0x0000620007077890 */ /* 0x000fe2000fffe03f */
[----:B------:R-:W-:Y:S01]  /*1f00*/  CS2R R118, SRZ ;  /* 0x0000000000767805 */ /* 0x000fe2000001ff00 */
[----:B------:R2:W-:Y:S01]  /*1f10*/  STL [R1+0x54], RZ ;  /* 0x000054ff01007387 */ /* 0x0005e20000100800 */
[----:B------:R-:W-:Y:S01]  /*1f20*/  CS2R R120, SRZ ;  /* 0x0000000000787805 */ /* 0x000fe2000001ff00 */
[----:B------:R-:W-:Y:S01]  /*1f30*/  USHF.R.U32.HI UR7, URZ, 0x4, UR7 ;  /* 0x000000043f077899 */ /* 0x000fe20008011607 */
[----:B------:R-:W-:Y:S01]  /*1f40*/  CS2R R122, SRZ ;  /* 0x00000000007a7805 */ /* 0x000fe2000001ff00 */
[----:B------:R2:W-:Y:S01]  /*1f50*/  STL [R1+0x50], RZ ;  /* 0x000050ff01007387 */ /* 0x0005e20000100800 */
[----:B------:R-:W-:Y:S01]  /*1f60*/  CS2R R124, SRZ ;  /* 0x00000000007c7805 */ /* 0x000fe2000001ff00 */
[----:B------:R-:W-:Y:S01]  /*1f70*/  ULOP3.LUT UR9, UR7, 0x3fff, URZ, 0xc0, !UPT ;  /* 0x00003fff07097892 */ /* 0x000fe2000f8ec03f */
        /* <DEDUP_REMOVED lines=59> */
[----:B------:R-:W-:Y:S01]  /*2330*/  CS2R R86, SRZ ;  /* 0x0000000000567805 */ /* 0x000fe2000001ff00 */
[----:B------:R2:W-:Y:S04]  /*2340*/  STL [R1+0x10], RZ ;  /* 0x000010ff01007387 */ /* 0x0005e80000100800 */
[----:B------:R2:W-:Y:S04]  /*2350*/  STL [R1+0xc], RZ ;  /* 0x00000cff01007387 */ /* 0x0005e80000100800 */
[----:B------:R2:W-:Y:S04]  /*2360*/  STL [R1+0x8], RZ ;  /* 0x000008ff01007387 */ /* 0x0005e80000100800 */
[----:B------:R2:W-:Y:S04]  /*2370*/  STL [R1+0x4], RZ ;  /* 0x000004ff01007387 */ /* 0x0005e80000100800 */
[----:B------:R2:W-:Y:S01]  /*2380*/  STL [R1], RZ ;  /* 0x000000ff01007387 */ /* 0x0005e20000100800 */
[----:B------:R-:W-:Y:S05]  /*2390*/  @!P0 BRA `(.L_x_21) ;  /* 0x0000001000f88947 */ /* 0x000fea0003800000 */
[----:B------:R-:W-:-:S06]  /*23a0*/  UISETP.NE.AND UP0, UPT, UR49, 0x3, UPT ;  /* 0x000000033100788c */ /* 0x000fcc000bf05270 */
[----:B------:R-:W-:-:S13]  /*23b0*/  PLOP3.LUT P1, PT, PT, PT, UP0, 0x80, 0x0 ;  /* 0x000000000000781c */ /* 0x000fda0003f2f008 */
[----:B------:R-:W-:Y:S05]  /*23c0*/  @!P1 BRA `(.L_x_22) ;  /* 0x0000000000049947 */ /* 0x000fea0003800000 */
[----:B------:R-:W-:Y:S01]  /*23d0*/  BPT.TRAP 0x1 ;  /* 0x000000040000795c */ /* 0x000fe20000300000 */
.L_x_22:
[----:B------:R-:W-:Y:S01]  /*23e0*/  ULEA UR4, UR48, UR51, 0x3 ;  /* 0x0000003330047291 */ /* 0x000fe2000f8e183f */
[----:B------:R-:W-:-:S04]  /*23f0*/  MOV R0, UR36 ;  /* 0x0000002400007c02 */ /* 0x000fc80008000f00 */
[----:B------:R-:W-:-:S04]  /*2400*/  SHF.L.U32 R0, R0, 0x1f, RZ ;  /* 0x0000001f00007819 */ /* 0x000fc800000006ff */
[----:B------:R1:W3:Y:S01]  /*2410*/  SYNCS.PHASECHK.TRANS64.TRYWAIT P0, [UR4], R0 ;  /* 0x00000000ff0075a7 */ /* 0x0002e20008000144 */
[----:B------:R-:W-:Y:S05]  /*2420*/  @!P1 BRA `(.L_x_23) ;  /* 0x0000000000049947 */ /* 0x000fea0003800000 */
[----:B------:R-:W-:Y:S01]  /*2430*/  BPT.TRAP 0x1 ;  /* 0x000000040000795c */ /* 0x000fe20000300000 */
.L_x_23:
[----:B---3--:R-:W-:Y:S05]  /*2440*/  @P0 BRA `(.L_x_24) ;  /* 0x0000000000080947 */ /* 0x008fea0003800000 */
[----:B------:R-:W3:Y:S02]  /*2450*/  SYNCS.PHASECHK.TRANS64.TRYWAIT P0, [UR4], R0 ;  /* 0x00000000ff0075a7 */ /* 0x000ee40008000144 */
[----:B---3--:R-:W-:Y:S05]  /*2460*/  @!P0 BRA `(.L_x_25) ;  /* 0x0000018400f88947 */ /* 0x008fea0003800000 */
.L_x_24:
[----:B------:R-:W-:Y:S01]  /*2470*/  UIADD3 UR4, UR51, 0x26200, URZ ;  /* 0x0002620033047890 */ /* 0x000fe2000fffe03f */
[----:B------:R-:W-:Y:S01]  /*2480*/  WARPGROUP.ARRIVE ;  /* 0x00000000000079c5 */ /* 0x000fe20000000000 */
[----:B------:R-:W-:Y:S01]  /*2490*/  ULOP3.LUT UR10, UR9, 0x10000, URZ, 0xfc, !UPT ;  /* 0x00010000090a7892 */ /* 0x000fe2000f8efc3f */
[----:B------:R4:W-:Y:S01]  /*24a0*/  STL [R1+0xb0], RZ ;  /* 0x0000b0ff01007387 */ /* 0x0009e20000100800 */
[----:B------:R-:W-:Y:S01]  /*24b0*/  USHF.R.U32.HI UR4, URZ, 0x4, UR4 ;  /* 0x000000043f047899 */ /* 0x000fe20008011604 */
[----:B------:R-:W-:Y:S01]  /*24c0*/  CS2R R228, SRZ ;  /* 0x0000000000e47805 */ /* 0x000fe2000001ff00 */
[----:B------:R-:W-:Y:S01]  /*24d0*/  ULEA UR10, UR48, UR10, 0xa ;  /* 0x0000000a300a7291 */ /* 0x000fe2000f8e503f */
[----:B------:R4:W-:Y:S01]  /*24e0*/  STL [R1+0xac], RZ ;  /* 0x0000acff01007387 */ /* 0x0009e20000100800 */
[----:B------:R-:W-:Y:S01]  /*24f0*/  ULOP3.LUT UR4, UR4, 0x3fff, URZ, 0xc0, !UPT ;  /* 0x00003fff04047892 */ /* 0x000fe2000f8ec03f */
[----:B------:R-:W-:Y:S01]  /*2500*/  MOV R17, RZ ;  /* 0x000000ff00117202 */ /* 0x000fe20000000f00 */
[----:B------:R-:W-:Y:S01]  /*2510*/  UMOV UR5, 0x80000020 ;  /* 0x8000002000057882 */ /* 0x000fe20000000000 */
[----:B------:R-:W-:Y:S01]  /*2520*/  UMOV UR7, 0x80000020 ;  /* 0x8000002000077882 */ /* 0x000fe20000000000 */
[----:B------:R-:W-:Y:S01]  /*2530*/  ULOP3.LUT UR4, UR4, 0x10000, URZ, 0xfc, !UPT ;  /* 0x0001000004047892 */ /* 0x000fe2000f8efc3f */
[----:B------:R4:W-:Y:S01]  /*2540*/  STL [R1+0xa8], RZ ;  /* 0x0000a8ff01007387 */ /* 0x0009e20000100800 */
[----:B------:R-:W-:Y:S01]  /*2550*/  UMOV UR8, 0x2 ;  /* 0x0000000200087882 */ /* 0x000fe20000000000 */
[----:B------:R-:W-:Y:S01]  /*2560*/  CS2R R18, SRZ ;  /* 0x0000000000127805 */ /* 0x000fe2000001ff00 */
[----:B------:R-:W-:Y:S01]  /*2570*/  ULEA UR11, UR48, UR4, 0x9 ;  /* 0x00000004300b7291 */ /* 0x000fe2000f8e483f */
[----:B------:R4:W-:Y:S01]  /*2580*/  STL [R1+0xa4], RZ ;  /* 0x0000a4ff01007387 */ /* 0x0009e20000100800 */
[----:B------:R-:W-:Y:S01]  /*2590*/  CS2R R22, SRZ ;  /* 0x0000000000167805 */ /* 0x000fe2000001ff00 */
[----:B------:R-:W-:Y:S01]  /*25a0*/  UMOV UR4, UR10 ;  /* 0x0000000a00047c82 */ /* 0x000fe20008000000 */
[----:B------:R-:W-:Y:S01]  /*25b0*/  CS2R R152, SRZ ;  /* 0x0000000000987805 */ /* 0x000fe2000001ff00 */
[----:B------:R4:W-:Y:S01]  /*25c0*/  STL [R1+0xa0], RZ ;  /* 0x0000a0ff01007387 */ /* 0x0009e20000100800 */
[----:B------:R-:W-:Y:S01]  /*25d0*/  CS2R R154, SRZ ;  /* 0x00000000009a7805 */ /* 0x000fe2000001ff00 */
[----:B------:R-:W-:Y:S01]  /*25e0*/  UMOV UR6, UR11 ;  /* 0x0000000b00067c82 */ /* 0x000fe20008000000 */
[----:B------:R-:W-:Y:S01]  /*25f0*/  CS2R R156, SRZ ;  /* 0x00000000009c7805 */ /* 0x000fe2000001ff00 */
[----:B------:R-:W-:Y:S01]  /*2600*/  QGMMA.64x128x32.F32.E4M3.E4M3 R88, gdesc[UR4], RZ, !UPT, gsb0 ;  /* 0x01e00000045879f3 */ /* 0x000fe2000c0008ff */
[----:B------:R-:W-:Y:S01]  /*2610*/  UIADD3 UR4, UR10, 0x200, URZ ;  /* 0x000002000a047890 */ /* 0x000fe2000fffe03f */
[----:B------:R4:W-:Y:S01]  /*2620*/  STL [R1+0x9c], RZ ;  /* 0x00009cff01007387 */ /* 0x0009e20000100800 */
[----:B------:R-:W-:Y:S01]  /*2630*/  UMOV UR5, 0x80000020 ;  /* 0x8000002000057882 */ /* 0x000fe20000000000 */
[----:B------:R-:W-:-:S02]  /*2640*/  CS2R R158, SRZ ;  /* 0x00000000009e7805 */ /* 0x000fc4000001ff00 */
[----:B------:R-:W-:Y:S01]  /*2650*/  CS2R R160, SRZ ;  /* 0x0000000000a07805 */ /* 0x000fe2000001ff00 */
[----:B------:R4:W-:Y:S01]  /*2660*/  STL [R1+0x98], RZ ;  /* 0x000098ff01007387 */ /* 0x0009e20000100800 */
[----:B------:R-:W-:Y:S02]  /*2670*/  CS2R R162, SRZ ;  /* 0x0000000000a27805 */ /* 0x000fe4000001ff00 */
[----:B------:R-:W-:Y:S02]  /*2680*/  CS2R R164, SRZ ;  /* 0x0000000000a47805 */ /* 0x000fe4000001ff00 */
[----:B------:R-:W-:Y:S01]  /*2690*/  CS2R R166, SRZ ;  /* 0x0000000000a67805 */ /* 0x000fe2000001ff00 */
[----:B------:R4:W-:Y:S01]  /*26a0*/  STL [R1+0x94], RZ ;  /* 0x000094ff01007387 */ /* 0x0009e20000100800 */
[----:B------:R-:W-:Y:S02]  /*26b0*/  CS2R R168, SRZ ;  /* 0x0000000000a87805 */ /* 0x000fe4000001ff00 */
        /* <DEDUP_REMOVED lines=38> */
[----:B------:R4:W-:Y:S04]  /*2920*/  STL [R1+0x6c], RZ ;  /* 0x00006cff01007387 */ /* 0x0009e80000100800 */
        /* <DEDUP_REMOVED lines=19> */
[----:B------:R4:W-:Y:S01]  /*2a60*/  STL [R1+0x1c], RZ ;  /* 0x00001cff01007387 */ /* 0x0009e20000100800 */
[----:B------:R-:W-:-:S02]  /*2a70*/  WARPGROUP.DEPBAR.LE gsb0, 0x0 ;  /* 0x00008000000079c5 */ /* 0x000fc40000010000 */
[----:B------:R-:W-:Y:S01]  /*2a80*/  WARPGROUP.ARRIVE ;  /* 0x00000000000079c5 */ /* 0x000fe20000000000 */
[----:B------:R4:W-:Y:S04]  /*2a90*/  STL [R1+0x18], RZ ;  /* 0x000018ff01007387 */ /* 0x0009e80000100800 */
[----:B------:R4:W-:Y:S01]  /*2aa0*/  STL [R1+0x14], RZ ;  /* 0x000014ff01007387 */ /* 0x0009e20000100800 */
[----:B------:R-:W-:Y:S01]  /*2ab0*/  QGMMA.64x128x32.F32.E4M3.E4M3 R24, gdesc[UR4], RZ, !UPT, gsb0 ;  /* 0x01e00000041879f3 */ /* 0x000fe2000c0008ff */
[----:B------:R-:W-:Y:S02]  /*2ac0*/  UIADD3 UR4, UR10, 0x2, URZ ;  /* 0x000000020a047890 */ /* 0x000fe4000fffe03f */
[----:B------:R-:W-:Y:S01]  /*2ad0*/  UIADD3 UR6, UR11, 0x2, URZ ;  /* 0x000000020b067890 */ /* 0x000fe2000fffe03f */
[----:B------:R4:W-:Y:S01]  /*2ae0*/  STL [R1+0x10], RZ ;  /* 0x000010ff01007387 */ /* 0x0009e20000100800 */
[----:B------:R-:W-:Y:S01]  /*2af0*/  UMOV UR5, 0x80000020 ;  /* 0x8000002000057882 */ /* 0x000fe20000000000 */
[----:B------:R-:W-:-:S02]  /*2b00*/  UMOV UR7, 0x80000020 ;  /* 0x8000002000077882 */ /* 0x000fc40000000000 */
[----:B------:R4:W-:Y:S04]  /*2b10*/  STL [R1+0xc], RZ ;  /* 0x00000cff01007387 */ /* 0x0009e80000100800 */
[----:B------:R4:W-:Y:S04]  /*2b20*/  STL [R1+0x8], RZ ;  /* 0x000008ff01007387 */ /* 0x0009e80000100800 */
[----:B------:R4:W-:Y:S04]  /*2b30*/  STL [R1+0x4], RZ ;  /* 0x000004ff01007387 */ /* 0x0009e80000100800 */
[----:B------:R4:W-:Y:S01]  /*2b40*/  STL [R1], RZ ;  /* 0x000000ff01007387 */ /* 0x0009e20000100800 */
[----:B------:R-:W-:-:S02]  /*2b50*/  WARPGROUP.DEPBAR.LE gsb0, 0x0 ;  /* 0x00008000000079c5 */ /* 0x000fc40000010000 */
[----:B------:R-:W-:-:S06]  /*2b60*/  WARPGROUP.ARRIVE ;  /* 0x00000000000079c5 */ /* 0x000fcc0000000000 */
[----:B------:R-:W-:Y:S01]  /*2b70*/  QGMMA.64x128x32.F32.E4M3.E4M3 R88, gdesc[UR4], R88, gsb0 ;  /* 0x01e00000045879f3 */ /* 0x000fe20008000858 */
[----:B------:R-:W-:Y:S01]  /*2b80*/  UIADD3 UR4, UR10, 0x202, URZ ;  /* 0x000002020a047890 */ /* 0x000fe2000fffe03f */
[----:B------:R-:W-:Y:S01]  /*2b90*/  UMOV UR5, 0x80000020 ;  /* 0x8000002000057882 */ /* 0x000fe20000000000 */
[----:B------:R-:W-:Y:S02]  /*2ba0*/  WARPGROUP.DEPBAR.LE gsb0, 0x0 ;  /* 0x00008000000079c5 */ /* 0x000fe40000010000 */
[----:B------:R-:W-:-:S07]  /*2bb0*/  WARPGROUP.ARRIVE ;  /* 0x00000000000079c5 */ /* 0x000fce0000000000 */
[----:B------:R-:W-:Y:S01]  /*2bc0*/  QGMMA.64x128x32.F32.E4M3.E4M3 R24, gdesc[UR4], R24, gsb0 ;  /* 0x01e00000041879f3 */ /* 0x000fe20008000818 */
[----:B------:R-:W-:Y:S02]  /*2bd0*/  ULDC UR4, c[0x0][0x50c] ;  /* 0x0001430000047ab9 */ /* 0x000fe40000000800 */
[----:B------:R-:W-:-:S04]  /*2be0*/  UISETP.NE.AND UP0, UPT, UR4, 0x2, UPT ;  /* 0x000000020400788c */ /* 0x000fc8000bf05270 */
[----:B------:R-:W-:-:S06]  /*2bf0*/  USEL UR4, URZ, 0x1, UP0 ;  /* 0x000000013f047887 */ /* 0x000fcc0008000000 */
[----:B------:R-:W-:Y:S01]  /*2c00*/  ISETP.NE.AND P0, PT, RZ, UR4, PT ;  /* 0x00000004ff007c0c */ /* 0x000fe2000bf05270 */
[----:B------:R-:W-:-:S12]  /*2c10*/  WARPGROUP.DEPBAR.LE gsb0, 0x0 ;  /* 0x00008000000079c5 */ /* 0x000fd80000010000 */
[----:B----4-:R-:W-:Y:S05]  /*2c20*/  @!P0 BRA `(.L_x_26) ;  /* 0x0000000800b88947 */ /* 0x010fea0003800000 */
[----:B------:R-:W-:Y:S01]  /*2c30*/  FADD R4, RZ, R43 ;  /* 0x0000002bff047221 */ /* 0x000fe20000000000 */
[----:B---3--:R-:W-:-:S01]  /*2c40*/  FADD R3, RZ, R44 ;  /* 0x0000002cff037221 */ /* 0x008fc20000000000 */
[----:B-1----:R-:W-:Y:S01]  /*2c50*/  FADD R0, RZ, R45 ;  /* 0x0000002dff007221 */ /* 0x002fe20000000000 */
[----:B------:R-:W-:-:S01]  /*2c60*/  FADD R227, RZ, R88 ;  /* 0x00000058ffe37221 */ /* 0x000fc20000000000 */
[----:B------:R-:W-:Y:S01]  /*2c70*/  FADD R226, RZ, R89 ;  /* 0x00000059ffe27221 */ /* 0x000fe20000000000 */
[----:B------:R1:W-:Y:S01]  /*2c80*/  STL [R1], R4 ;  /* 0x0000000401007387 */ /* 0x0003e20000100800 */
[----:B------:R-:W-:-:S01]  /*2c90*/  FADD R225, RZ, R90 ;  /* 0x0000005affe17221 */ /* 0x000fc20000000000 */
[----:B------:R-:W-:Y:S01]  /*2ca0*/  FADD R224, RZ, R91 ;  /* 0x0000005bffe07221 */ /* 0x000fe20000000000 */
[----:B------:R-:W-:-:S01]  /*2cb0*/  FADD R223, RZ, R92 ;  /* 0x0000005cffdf7221 */ /* 0x000fc20000000000 */
[----:B------:R3:W-:Y:S01]  /*2cc0*/  STL [R1+0x4], R3 ;  /* 0x0000040301007387 */ /* 0x0007e20000100800 */
[----:B------:R-:W-:-:S01]  /*2cd0*/  FADD R222, RZ, R93 ;  /* 0x0000005dffde7221 */ /* 0x000fc20000000000 */
[----:B------:R-:W-:Y:S01]  /*2ce0*/  FADD R221, RZ, R94 ;  /* 0x0000005effdd7221 */ /* 0x000fe20000000000 */
[----:B------:R-:W-:-:S01]  /*2cf0*/  FADD R220, RZ, R95 ;  /* 0x0000005fffdc7221 */ /* 0x000fc20000000000 */
[----:B------:R4:W-:Y:S01]  /*2d00*/  STL [R1+0x8], R0 ;  /* 0x0000080001007387 */ /* 0x0009e20000100800 */
[----:B------:R-:W-:-:S01]  /*2d10*/  FADD R219, RZ, R96 ;  /* 0x00000060ffdb7221 */ /* 0x000fc20000000000 */
[----:B-1----:R-:W-:Y:S01]  /*2d20*/  FADD R4, RZ, R46 ;  /* 0x0000002eff047221 */ /* 0x002fe20000000000 */
[----:B------:R-:W-:-:S01]  /*2d30*/  FADD R218, RZ, R97 ;  /* 0x00000061ffda7221 */ /* 0x000fc20000000000 */
[----:B------:R-:W-:Y:S01]  /*2d40*/  FADD R217, RZ, R98 ;  /* 0x00000062ffd97221 */ /* 0x000fe20000000000 */
[----:B------:R-:W-:-:S01]  /*2d50*/  FADD R216, RZ, R99 ;  /* 0x00000063ffd87221 */ /* 0x000fc20000000000 */
[----:B---3--:R-:W-:Y:S01]  /*2d60*/  FADD R3, RZ, R47 ;  /* 0x0000002fff037221 */ /* 0x008fe20000000000 */
[----:B------:R1:W-:Y:S01]  /*2d70*/  STL [R1+0xc], R4 ;  /* 0x00000c0401007387 */ /* 0x0003e20000100800 */
[----:B------:R-:W-:-:S01]  /*2d80*/  FADD R215, RZ, R100 ;  /* 0x00000064ffd77221 */ /* 0x000fc20000000000 */
[----:B------:R-:W-:Y:S01]  /*2d90*/  FADD R214, RZ, R101 ;  /* 0x00000065ffd67221 */ /* 0x000fe20000000000 */
[----:B----4-:R-:W-:-:S01]  /*2da0*/  FADD R0, RZ, R48 ;  /* 0x00000030ff007221 */ /* 0x010fc20000000000 */
        /* <DEDUP_REMOVED lines=90> */
[----:B------:R-:W-:Y:S01]  /*3350*/  FADD R159, RZ, R28 ;  /* 0x0000001cff9f7221 */ /* 0x000fe20000000000 */
[----:B------:R-:W-:-:S01]  /*3360*/  FADD R158, RZ, R29 ;  /* 0x0000001dff9e7221 */ /* 0x000fc20000000000 */
[----:B------:R-:W-:Y:S01]  /*3370*/  FADD R157, RZ, R30 ;  /* 0x0000001eff9d7221 */ /* 0x000fe20000000000 */
[----:B------:R-:W-:-:S01]  /*3380*/  FADD R156, RZ, R31 ;  /* 0x0000001fff9c7221 */ /* 0x000fc20000000000 */
[----:B------:R3:W-:Y:S01]  /*3390*/  STL [R1+0x5c], R0 ;  /* 0x00005c0001007387 */ /* 0x0007e20000100800 */
[----:B------:R-:W-:-:S01]  /*33a0*/  FADD R155, RZ, R32 ;  /* 0x00000020ff9b7221 */ /* 0x000fc20000000000 */
[----:B-1----:R-:W-:Y:S01]  /*33b0*/  FADD R4, RZ, R67 ;  /* 0x00000043ff047221 */ /* 0x002fe20000000000 */
[----:B------:R-:W-:-:S01]  /*33c0*/  FADD R154, RZ, R33 ;  /* 0x00000021ff9a7221 */ /* 0x000fc20000000000 */
[----:B------:R1:W-:Y:S01]  /*33d0*/  STL [R1+0x58], R3 ;  /* 0x0000580301007387 */ /* 0x0003e20000100800 */
[----:B------:R-:W-:-:S01]  /*33e0*/  FADD R153, RZ, R34 ;  /* 0x00000022ff997221 */ /* 0x000fc20000000000 */
[----:B------:R-:W-:Y:S01]  /*33f0*/  FADD R152, RZ, R35 ;  /* 0x00000023ff987221 */ /* 0x000fe20000000000 */
[----:B------:R-:W-:-:S01]  /*3400*/  FADD R23, RZ, R36 ;  /* 0x00000024ff177221 */ /* 0x000fc20000000000 */
[----:B------:R4:W-:Y:S01]  /*3410*/  STL [R1+0x60], R4 ;  /* 0x0000600401007387 */ /* 0x0009e20000100800 */
[----:B------:R-:W-:-:S01]  /*3420*/  FADD R22, RZ, R37 ;  /* 0x00000025ff167221 */ /* 0x000fc20000000000 */
[----:B---3--:R-:W-:Y:S01]  /*3430*/  FADD R0, RZ, R69 ;  /* 0x00000045ff007221 */ /* 0x008fe20000000000 */
[----:B------:R-:W-:-:S01]  /*3440*/  FADD R19, RZ, R38 ;  /* 0x00000026ff137221 */ /* 0x000fc20000000000 */
[----:B------:R-:W-:Y:S01]  /*3450*/  FADD R18, RZ, R39 ;  /* 0x00000027ff127221 */ /* 0x000fe20000000000 */
[----:B------:R-:W-:-:S01]  /*3460*/  FADD R17, RZ, R40 ;  /* 0x00000028ff117221 */ /* 0x000fc20000000000 */
[----:B-1----:R-:W-:Y:S01]  /*3470*/  FADD R3, RZ, R68 ;  /* 0x00000044ff037221 */ /* 0x002fe20000000000 */
[----:B------:R-:W-:-:S01]  /*3480*/  FADD R228, RZ, R41 ;  /* 0x00000029ffe47221 */ /* 0x000fc20000000000 */
[----:B------:R-:W-:Y:S01]  /*3490*/  FADD R229, RZ, R42 ;  /* 0x0000002affe57221 */ /* 0x000fe20000000000 */
[----:B------:R-:W-:Y:S01]  /*34a0*/  UMOV UR8, URZ ;  /* 0x0000003f00087c82 */ /* 0x000fe20008000000 */
[----:B----4-:R-:W-:Y:S01]  /*34b0*/  FADD R4, RZ, R70 ;  /* 0x00000046ff047221 */ /* 0x010fe20000000000 */
[----:B------:R1:W-:Y:S04]  /*34c0*/  STL [R1+0x64], R3 ;  /* 0x0000640301007387 */ /* 0x0003e80000100800 */
[----:B------:R3:W-:Y:S04]  /*34d0*/  STL [R1+0x68], R0 ;  /* 0x0000680001007387 */ /* 0x0007e80000100800 */
[----:B------:R4:W-:Y:S01]  /*34e0*/  STL [R1+0x6c], R4 ;  /* 0x00006c0401007387 */ /* 0x0009e20000100800 */
[----:B-1----:R-:W-:-:S01]  /*34f0*/  FADD R3, RZ, R71 ;  /* 0x00000047ff037221 */ /* 0x002fc20000000000 */
[----:B---3--:R-:W-:-:S04]  /*3500*/  FADD R0, RZ, R72 ;  /* 0x00000048ff007221 */ /* 0x008fc80000000000 */
[----:B------:R1:W-:Y:S01]  /*3510*/  STL [R1+0x70], R3 ;  /* 0x0000700301007387 */ /* 0x0003e20000100800 */
[----:B----4-:R-:W-:-:S03]  /*3520*/  FADD R4, RZ, R73 ;  /* 0x00000049ff047221 */ /* 0x010fc60000000000 */
        /* <DEDUP_REMOVED lines=28> */
[----:B------:R4:W-:Y:S04]  /*36f0*/  STL [R1+0xac], R3 ;  /* 0x0000ac0301007387 */ /* 0x0009e80000100800 */
[----:B------:R4:W-:Y:S02]  /*3700*/  STL [R1+0xb0], R0 ;  /* 0x0000b00001007387 */ /* 0x0009e40000100800 */
.L_x_26:
[----:B------:R-:W-:-:S04]  /*3710*/  UIADD3 UR10, UR48, 0x1, URZ ;  /* 0x00000001300a7890 */ /* 0x000fc8000fffe03f */
[----:B------:R-:W-:-:S04]  /*3720*/  UISETP.NE.AND UP0, UPT, UR10, 0x8, UPT ;  /* 0x000000080a00788c */ /* 0x000fc8000bf05270 */
[----:B------:R-:W-:Y:S02]  /*3730*/  USEL UR5, URZ, 0x1, UP0 ;  /* 0x000000013f057887 */ /* 0x000fe40008000000 */
[----:B------:R-:W-:Y:S02]  /*3740*/  USEL UR10, UR10, URZ, UP0 ;  /* 0x0000003f0a0a7287 */ /* 0x000fe40008000000 */
[----:B------:R-:W-:-:S06]  /*3750*/  ULOP3.LUT UR5, UR36, UR5, URZ, 0x3c, !UPT ;  /* 0x0000000524057292 */ /* 0x000fcc000f8e3c3f */
[----:B-1-34-:R-:W-:Y:S01]  /*3760*/  MOV R0, UR5 ;  /* 0x0000000500007c02 */ /* 0x01afe20008000f00 */
[----:B------:R-:W-:-:S06]  /*3770*/  UMOV UR5, 0x1 ;  /* 0x0000000100057882 */ /* 0x000fcc0000000000 */
.L_x_21:
[----:B------:R-:W-:-:S04]  /*3780*/  UISETP.LT.AND UP0, UPT, UR52, 0x1, UPT ;  /* 0x000000013400788c */ /* 0x000fc8000bf01270 */
[----:B------:R-:W-:-:S04]  /*3790*/  USEL UR6, UR52, 0x1, UP0 ;  /* 0x0000000134067887 */ /* 0x000fc80008000000 */
[----:B------:R-:W-:-:S04]  /*37a0*/  UIADD3 UR6, UR52, -UR6, URZ ;  /* 0x8000000634067290 */ /* 0x000fc8000fffe03f */
[----:B------:R-:W-:-:S06]  /*37b0*/  UISETP.GE.AND UP0, UPT, UR6, 0x1, UPT ;  /* 0x000000010600788c */ /* 0x000fcc000bf06270 */
[----:B------:R-:W-:-:S13]  /*37c0*/  PLOP3.LUT P0, PT, PT, PT, UP0, 0x80, 0x0 ;  /* 0x000000000000781c */ /* 0x000fda0003f0f008 */
[----:B------:R-:W-:Y:S05]  /*37d0*/  @!P0 BRA `(.L_x_27) ;  /* 0x0000001000d08947 */ /* 0x000fea0003800000 */
[----:B------:R-:W-:Y:S01]  /*37e0*/  MOV R3, UR6 ;  /* 0x0000000600037c02 */ /* 0x000fe20008000f00 */
[----:B------:R-:W-:Y:S01]  /*37f0*/  UMOV UR11, UR48 ;  /* 0x00000030000b7c82 */ /* 0x000fe20008000000 */
[----:B------:R-:W-:-:S05]  /*3800*/  ULDC UR14, c[0x0][0x50c] ;  /* 0x00014300000e7ab9 */ /* 0x000fca0000000800 */
.L_x_35:
[----:B------:R-:W-:-:S06]  /*3810*/  UISETP.NE.AND UP0, UPT, UR49, 0x3, UPT ;  /* 0x000000033100788c */ /* 0x000fcc000bf05270 */
[----:B------:R-:W-:-:S13]  /*3820*/  PLOP3.LUT P1, PT, PT, PT, UP0, 0x80, 0x0 ;  /* 0x000000000000781c */ /* 0x000fda0003f2f008 */
[----:B------:R-:W-:Y:S05]  /*3830*/  @!P1 BRA `(.L_x_28) ;  /* 0x0000000000049947 */ /* 0x000fea0003800000 */
[----:B------:R-:W-:Y:S01]  /*3840*/  BPT.TRAP 0x1 ;  /* 0x000000040000795c */ /* 0x000fe20000300000 */
.L_x_28:
[----:B------:R-:W-:Y:S01]  /*3850*/  ULEA UR6, UR10, UR51, 0x3 ;  /* 0x000000330a067291 */ /* 0x000fe2000f8e183f */
[----:B------:R-:W-:-:S08]  /*3860*/  SHF.L.U32 R4, R0, 0x1f, RZ ;  /* 0x0000001f00047819 */ /* 0x000fd000000006ff */
[----:B------:R1:W3:Y:S01]  /*3870*/  SYNCS.PHASECHK.TRANS64.TRYWAIT P0, [UR6], R4 ;  /* 0x00000004ff0075a7 */ /* 0x0002e20008000146 */
[----:B------:R-:W-:Y:S05]  /*3880*/  @!P1 BRA `(.L_x_29) ;  /* 0x0000000000049947 */ /* 0x000fea0003800000 */
[----:B------:R-:W-:Y:S01]  /*3890*/  BPT.TRAP 0x1 ;  /* 0x000000040000795c */ /* 0x000fe20000300000 */
.L_x_29:
[----:B---3--:R-:W-:Y:S05]  /*38a0*/  @P0 BRA `(.L_x_30) ;  /* 0x0000000000080947 */ /* 0x008fea0003800000 */
[----:B------:R-:W3:Y:S02]  /*38b0*/  SYNCS.PHASECHK.TRANS64.TRYWAIT P0, [UR6], R4 ;  /* 0x00000004ff0075a7 */ /* 0x000ee40008000146 */
[----:B---3--:R-:W-:Y:S05]  /*38c0*/  @!P0 BRA `(.L_x_31) ;  /* 0x0000017000f88947 */ /* 0x008fea0003800000 */
.L_x_30:
[----:B------:R-:W-:Y:S01]  /*38d0*/  UIADD3 UR6, UR51, 0x26200, URZ ;  /* 0x0002620033067890 */ /* 0x000fe2000fffe03f */
[----:B------:R-:W-:Y:S01]  /*38e0*/  WARPGROUP.ARRIVE ;  /* 0x00000000000079c5 */ /* 0x000fe20000000000 */
[----:B------:R-:W-:Y:S02]  /*38f0*/  UISETP.NE.AND UP0, UPT, UR4, URZ, UPT ;  /* 0x0000003f0400728c */ /* 0x000fe4000bf05270 */
[----:B------:R-:W-:Y:S02]  /*3900*/  USHF.R.U32.HI UR6, URZ, 0x4, UR6 ;  /* 0x000000043f067899 */ /* 0x000fe40008011606 */
[----:B------:R-:W-:Y:S02]  /*3910*/  USEL UR5, UR5, URZ, !UP0 ;  /* 0x0000003f05057287 */ /* 0x000fe4000c000000 */
[----:B------:R-:W-:Y:S02]  /*3920*/  ULOP3.LUT UR6, UR6, 0x3fff, URZ, 0xc0, !UPT ;  /* 0x00003fff06067892 */ /* 0x000fe4000f8ec03f */
[----:B------:R-:W-:-:S02]  /*3930*/  ULOP3.LUT UR12, UR9, 0x10000, URZ, 0xfc, !UPT ;  /* 0x00010000090c7892 */ /* 0x000fc4000f8efc3f */
[----:B------:R-:W-:Y:S02]  /*3940*/  ULOP3.LUT UR6, UR6, 0x10000, URZ, 0xfc, !UPT ;  /* 0x0001000006067892 */ /* 0x000fe4000f8efc3f */
[----:B------:R-:W-:Y:S02]  /*3950*/  UISETP.NE.U32.AND UP0, UPT, UR5, URZ, UPT ;  /* 0x0000003f0500728c */ /* 0x000fe4000bf05070 */
[----:B------:R-:W-:Y:S02]  /*3960*/  ULEA UR12, UR10, UR12, 0xa ;  /* 0x0000000c0a0c7291 */ /* 0x000fe4000f8e503f */
[----:B------:R-:W-:Y:S01]  /*3970*/  ULEA UR13, UR10, UR6, 0x9 ;  /* 0x000000060a0d7291 */ /* 0x000fe2000f8e483f */
[----:B------:R-:W-:Y:S01]  /*3980*/  UMOV UR5, 0x80000020 ;  /* 0x8000002000057882 */ /* 0x000fe20000000000 */
[----:B------:R-:W-:Y:S01]  /*3990*/  UMOV UR7, 0x80000020 ;  /* 0x8000002000077882 */ /* 0x000fe20000000000 */
[----:B------:R-:W-:Y:S02]  /*39a0*/  UIADD3 UR8, UR8, 0x2, URZ ;  /* 0x0000000208087890 */ /* 0x000fe4000fffe03f */
[----:B------:R-:W-:-:S02]  /*39b0*/  UMOV UR4, UR12 ;  /* 0x0000000c00047c82 */ /* 0x000fc40008000000 */
[----:B------:R-:W-:Y:S02]  /*39c0*/  UMOV UR6, UR13 ;  /* 0x0000000d00067c82 */ /* 0x000fe40008000000 */
[----:B------:R-:W-:Y:S01]  /*39d0*/  QGMMA.64x128x32.F32.E4M3.E4M3 R88, gdesc[UR4], R88, UP0, gsb0 ;  /* 0x01e00000045879f3 */ /* 0x000fe2000b800858 */
[----:B------:R-:W-:Y:S01]  /*39e0*/  UIADD3 UR4, UR12, 0x200, URZ ;  /* 0x000002000c047890 */ /* 0x000fe2000fffe03f */
[----:B------:R-:W-:Y:S01]  /*39f0*/  UMOV UR5, 0x80000020 ;  /* 0x8000002000057882 */ /* 0x000fe20000000000 */
[----:B------:R-:W-:Y:S02]  /*3a00*/  WARPGROUP.DEPBAR.LE gsb0, 0x0 ;  /* 0x00008000000079c5 */ /* 0x000fe40000010000 */
[----:B------:R-:W-:-:S07]  /*3a10*/  WARPGROUP.ARRIVE ;  /* 0x00000000000079c5 */ /* 0x000fce0000000000 */
[----:B------:R-:W-:Y:S01]  /*3a20*/  QGMMA.64x128x32.F32.E4M3.E4M3 R24, gdesc[UR4], R24, UP0, gsb0 ;  /* 0x01e00000041879f3 */ /* 0x000fe2000b800818 */
[----:B------:R-:W-:Y:S02]  /*3a30*/  UIADD3 UR4, UR12, 0x2, URZ ;  /* 0x000000020c047890 */ /* 0x000fe4000fffe03f */
[----:B------:R-:W-:Y:S01]  /*3a40*/  UIADD3 UR6, UR13, 0x2, URZ ;  /* 0x000000020d067890 */ /* 0x000fe2000fffe03f */
[----:B------:R-:W-:Y:S01]  /*3a50*/  UMOV UR5, 0x80000020 ;  /* 0x8000002000057882 */ /* 0x000fe20000000000 */
[----:B------:R-:W-:Y:S01]  /*3a60*/  UMOV UR7, 0x80000020 ;  /* 0x8000002000077882 */ /* 0x000fe20000000000 */
[----:B------:R-:W-:Y:S01]  /*3a70*/  UISETP.NE.AND UP0, UPT, UR8, UR14, UPT ;  /* 0x0000000e0800728c */ /* 0x000fe2000bf05270 */
[----:B------:R-:W-:Y:S02]  /*3a80*/  WARPGROUP.DEPBAR.LE gsb0, 0x0 ;  /* 0x00008000000079c5 */ /* 0x000fe40000010000 */
[----:B------:R-:W-:-:S06]  /*3a90*/  WARPGROUP.ARRIVE ;  /* 0x00000000000079c5 */ /* 0x000fcc0000000000 */
[----:B------:R-:W-:Y:S01]  /*3aa0*/  QGMMA.64x128x32.F32.E4M3.E4M3 R88, gdesc[UR4], R88, gsb0 ;  /* 0x01e00000045879f3 */ /* 0x000fe20008000858 */
[----:B------:R-:W-:Y:S01]  /*3ab0*/  UIADD3 UR4, UR12, 0x202, URZ ;  /* 0x000002020c047890 */ /* 0x000fe2000fffe03f */
[----:B------:R-:W-:Y:S01]  /*3ac0*/  UMOV UR5, 0x80000020 ;  /* 0x8000002000057882 */ /* 0x000fe20000000000 */
[----:B------:R-:W-:Y:S02]  /*3ad0*/  WARPGROUP.DEPBAR.LE gsb0, 0x0 ;  /* 0x00008000000079c5 */ /* 0x000fe40000010000 */
[----:B------:R-:W-:-:S07]  /*3ae0*/  WARPGROUP.ARRIVE ;  /* 0x00000000000079c5 */ /* 0x000fce0000000000 */
[----:B------:R-:W-:Y:S01]  /*3af0*/  QGMMA.64x128x32.F32.E4M3.E4M3 R24, gdesc[UR4], R24, gsb0 ;  /* 0x01e00000041879f3 */ /* 0x000fe20008000818 */
[----:B------:R-:W-:-:S06]  /*3b00*/  USEL UR4, URZ, 0x1, UP0 ;  /* 0x000000013f047887 */ /* 0x000fcc0008000000 */
[----:B------:R-:W-:Y:S01]  /*3b10*/  ISETP.NE.AND P0, PT, RZ, UR4, PT ;  /* 0x00000004ff007c0c */ /* 0x000fe2000bf05270 */
[----:B------:R-:W-:-:S12]  /*3b20*/  WARPGROUP.DEPBAR.LE gsb0, 0x0 ;  /* 0x00008000000079c5 */ /* 0x000fd80000010000 */
[----:B------:R-:W-:Y:S05]  /*3b30*/  @!P0 BRA `(.L_x_32) ;  /* 0x0000000c008c8947 */ /* 0x000fea0003800000 */
[----:B------:R-:W4:Y:S04]  /*3b40*/  LDL.LU R20, [R1] ;  /* 0x0000000001147983 */ /* 0x000f280000300800 */
[----:B------:R-:W2:Y:S04]  /*3b50*/  LDL.LU R15, [R1+0x4] ;  /* 0x00000400010f7983 */ /* 0x000ea80000300800 */
        /* <DEDUP_REMOVED lines=8> */
[----:B---3--:R-:W3:Y:S01]  /*3be0*/  LDL.LU R6, [R1+0x28] ;  /* 0x0000280001067983 */ /* 0x008ee20000300800 */
[----:B------:R-:W-:-:S01]  /*3bf0*/  FADD R227, R88, R227 ;  /* 0x000000e358e37221 */ /* 0x000fc20000000000 */
[----:B------:R-:W-:Y:S01]  /*3c00*/  FADD R226, R89, R226 ;  /* 0x000000e259e27221 */ /* 0x000fe20000000000 */
[----:B------:R-:W-:-:S01]  /*3c10*/  FADD R225, R90, R225 ;  /* 0x000000e15ae17221 */ /* 0x000fc20000000000 */
[----:B------:R-:W-:Y:S01]  /*3c20*/  STL [R1+0xdc], R5 ;  /* 0x0000dc0501007387 */ /* 0x000fe20000100800 */
[----:B------:R-:W-:-:S01]  /*3c30*/  FADD R224, R91, R224 ;  /* 0x000000e05be07221 */ /* 0x000fc20000000000 */
[----:B------:R-:W-:Y:S01]  /*3c40*/  FADD R223, R92, R223 ;  /* 0x000000df5cdf7221 */ /* 0x000fe20000000000 */
[----:B------:R-:W-:-:S01]  /*3c50*/  FADD R222, R93, R222 ;  /* 0x000000de5dde7221 */ /* 0x000fc20000000000 */
[----:B------:R-:W-:Y:S01]  /*3c60*/  STL [R1+0xd8], R3 ;  /* 0x0000d80301007387 */ /* 0x000fe20000100800 */
[----:B------:R-:W-:-:S01]  /*3c70*/  FADD R221, R94, R221 ;  /* 0x000000dd5edd7221 */ /* 0x000fc20000000000 */
[----:B------:R-:W-:Y:S01]  /*3c80*/  FADD R220, R95, R220 ;  /* 0x000000dc5fdc7221 */ /* 0x000fe20000000000 */
[----:B------:R-:W-:-:S01]  /*3c90*/  FADD R219, R96, R219 ;  /* 0x000000db60db7221 */ /* 0x000fc20000000000 */
[----:B-----5:R-:W-:Y:S01]  /*3ca0*/  STL [R1+0xd4], R2 ;  /* 0x0000d40201007387 */ /* 0x020fe20000100800 */
[----:B------:R-:W-:-:S01]  /*3cb0*/  FADD R218, R97, R218 ;  /* 0x000000da61da7221 */ /* 0x000fc20000000000 */
[----:B------:R-:W-:Y:S01]  /*3cc0*/  FADD R217, R98, R217 ;  /* 0x000000d962d97221 */ /* 0x000fe20000000000 */
[----:B------:R-:W-:-:S01]  /*3cd0*/  FADD R216, R99, R216 ;  /* 0x000000d863d87221 */ /* 0x000fc20000000000 */
[----:B------:R-:W-:Y:S01]  /*3ce0*/  STL [R1+0xd0], R0 ;  /* 0x0000d00001007387 */ /* 0x000fe20000100800 */
[----:B------:R-:W-:-:S01]  /*3cf0*/  FADD R215, R100, R215 ;  /* 0x000000d764d77221 */ /* 0x000fc20000000000 */
[----:B------:R-:W-:Y:S01]  /*3d00*/  FADD R214, R101, R214 ;  /* 0x000000d665d67221 */ /* 0x000fe20000000000 */
        /* <DEDUP_REMOVED lines=69> */
[----:B----4-:R-:W-:Y:S01]  /*4160*/  FADD R20, R43, R20 ;  /* 0x000000142b147221 */ /* 0x010fe20000000000 */
[----:B--2---:R-:W-:-:S04]  /*4170*/  FADD R15, R44, R15 ;  /* 0x0000000f2c0f7221 */ /* 0x004fc80000000000 */
[----:B------:R2:W-:Y:S01]  /*4180*/  STL [R1], R20 ;  /* 0x0000001401007387 */ /* 0x0005e20000100800 */
[----:B------:R-:W-:-:S03]  /*4190*/  FADD R14, R45, R14 ;  /* 0x0000000e2d0e7221 */ /* 0x000fc60000000000 */
[----:B------:R4:W-:Y:S01]  /*41a0*/  STL [R1+0x4], R15 ;  /* 0x0000040f01007387 */ /* 0x0009e20000100800 */
        /* <DEDUP_REMOVED lines=13> */
[----:B------:R-:W4:Y:S01]  /*4280*/  LDL.LU R21, [R1+0x2c] ;  /* 0x00002c0001157983 */ /* 0x000f220000300800 */
[----:B---3--:R-:W-:-:S03]  /*4290*/  FADD R6, R53, R6 ;  /* 0x0000000635067221 */ /* 0x008fc60000000000 */
[----:B------:R3:W-:Y:S04]  /*42a0*/  STL [R1+0x20], R8 ;  /* 0x0000200801007387 */ /* 0x0007e80000100800 */
[----:B--2---:R-:W2:Y:S04]  /*42b0*/  LDL.LU R20, [R1+0x30] ;  /* 0x0000300001147983 */ /* 0x004ea80000300800 */
[----:B------:R3:W-:Y:S04]  /*42c0*/  STL [R1+0x24], R7 ;  /* 0x0000240701007387 */ /* 0x0007e80000100800 */
[----:B----4-:R-:W4:Y:S04]  /*42d0*/  LDL.LU R15, [R1+0x34] ;  /* 0x00003400010f7983 */ /* 0x010f280000300800 */
[----:B------:R3:W-:Y:S04]  /*42e0*/  STL [R1+0x28], R6 ;  /* 0x0000280601007387 */ /* 0x0007e80000100800 */
[----:B-1----:R-:W4:Y:S04]  /*42f0*/  LDL.LU R14, [R1+0x38] ;  /* 0x00003800010e7983 */ /* 0x002f280000300800 */
[----:B------:R-:W4:Y:S04]  /*4300*/  LDL.LU R13, [R1+0x3c] ;  /* 0x00003c00010d7983 */ /* 0x000f280000300800 */
[----:B------:R-:W4:Y:S04]  /*4310*/  LDL.LU R12, [R1+0x40] ;  /* 0x00004000010c7983 */ /* 0x000f280000300800 */
[----:B------:R-:W4:Y:S04]  /*4320*/  LDL.LU R11, [R1+0x44] ;  /* 0x00004400010b7983 */ /* 0x000f280000300800 */
[----:B------:R-:W4:Y:S04]  /*4330*/  LDL.LU R10, [R1+0x48] ;  /* 0x00004800010a7983 */ /* 0x000f280000300800 */
[----:B------:R-:W4:Y:S04]  /*4340*/  LDL.LU R9, [R1+0x4c] ;  /* 0x00004c0001097983 */ /* 0x000f280000300800 */
[----:B---3--:R-:W3:Y:S04]  /*4350*/  LDL.LU R8, [R1+0x50] ;  /* 0x0000500001087983 */ /* 0x008ee80000300800 */
[----:B------:R-:W3:Y:S04]  /*4360*/  LDL.LU R7, [R1+0x54] ;  /* 0x0000540001077983 */ /* 0x000ee80000300800 */
[----:B------:R-:W3:Y:S04]  /*4370*/  LDL.LU R6, [R1+0x58] ;  /* 0x0000580001067983 */ /* 0x000ee80000300800 */
[----:B------:R-:W3:Y:S04]  /*4380*/  LDL.LU R5, [R1+0x5c] ;  /* 0x00005c0001057983 */ /* 0x000ee80000300800 */
[----:B------:R-:W3:Y:S04]  /*4390*/  LDL.LU R4, [R1+0x60] ;  /* 0x0000600001047983 */ /* 0x000ee80000300800 */
[----:B------:R-:W3:Y:S04]  /*43a0*/  LDL.LU R3, [R1+0x64] ;  /* 0x0000640001037983 */ /* 0x000ee80000300800 */
[----:B------:R-:W3:Y:S04]  /*43b0*/  LDL.LU R2, [R1+0x68] ;  /* 0x0000680001027983 */ /* 0x000ee80000300800 */
[----:B------:R-:W3:Y:S01]  /*43c0*/  LDL.LU R0, [R1+0x6c] ;  /* 0x00006c0001007983 */ /* 0x000ee20000300800 */
[----:B------:R-:W-:-:S01]  /*43d0*/  FADD R21, R54, R21 ;  /* 0x0000001536157221 */ /* 0x000fc20000000000 */
[----:B--2---:R-:W-:-:S04]  /*43e0*/  FADD R20, R55, R20 ;  /* 0x0000001437147221 */ /* 0x004fc80000000000 */
[----:B------:R-:W-:Y:S01]  /*43f0*/  STL [R1+0x2c], R21 ;  /* 0x00002c1501007387 */ /* 0x000fe20000100800 */
[----:B----4-:R-:W-:-:S03]  /*4400*/  FADD R15, R56, R15 ;  /* 0x0000000f380f7221 */ /* 0x010fc60000000000 */
[----:B------:R-:W-:Y:S01]  /*4410*/  STL [R1+0x30], R20 ;  /* 0x0000301401007387 */ /* 0x000fe20000100800 */
[----:B------:R-:W-:-:S03]  /*4420*/  FADD R14, R57, R14 ;  /* 0x0000000e390e7221 */ /* 0x000fc60000000000 */
        /* <DEDUP_REMOVED lines=11> */
[----:B---3--:R-:W-:-:S03]  /*44e0*/  FADD R8, R63, R8 ;  /* 0x000000083f087221 */ /* 0x008fc60000000000 */
        /* <DEDUP_REMOVED lines=8> */
[----:B------:R1:W-:Y:S01]  /*4570*/  STL [R1+0x5c], R5 ;  /* 0x00005c0501007387 */ /* 0x0003e20000100800 */
[----:B------:R-:W-:-:S03]  /*4580*/  FADD R3, R68, R3 ;  /* 0x0000000344037221 */ /* 0x000fc60000000000 */
[----:B------:R-:W-:Y:S01]  /*4590*/  STL [R1+0x60], R4 ;  /* 0x0000600401007387 */ /* 0x000fe20000100800 */
[----:B------:R-:W-:-:S03]  /*45a0*/  FADD R2, R69, R2 ;  /* 0x0000000245027221 */ /* 0x000fc60000000000 */
[----:B-1----:R-:W2:Y:S01]  /*45b0*/  LDL.LU R5, [R1+0x70] ;  /* 0x0000700001057983 */ /* 0x002ea20000300800 */
[----:B------:R-:W-:-:S03]  /*45c0*/  FADD R0, R70, R0 ;  /* 0x0000000046007221 */ /* 0x000fc60000000000 */
[----:B------:R1:W-:Y:S04]  /*45d0*/  STL [R1+0x64], R3 ;  /* 0x0000640301007387 */ /* 0x0003e80000100800 */
[----:B-1----:R-:W3:Y:S04]  /*45e0*/  LDL.LU R3, [R1+0x74] ;  /* 0x0000740001037983 */ /* 0x002ee80000300800 */
[----:B------:R1:W-:Y:S04]  /*45f0*/  STL [R1+0x68], R2 ;  /* 0x0000680201007387 */ /* 0x0003e80000100800 */
[----:B-1----:R-:W4:Y:S04]  /*4600*/  LDL.LU R2, [R1+0x78] ;  /* 0x0000780001027983 */ /* 0x002f280000300800 */
[----:B------:R1:W-:Y:S04]  /*4610*/  STL [R1+0x6c], R0 ;  /* 0x00006c0001007387 */ /* 0x0003e80000100800 */
[----:B-1----:R-:W4:Y:S04]  /*4620*/  LDL.LU R0, [R1+0x7c] ;  /* 0x00007c0001007983 */ /* 0x002f280000300800 */
[----:B------:R-:W4:Y:S04]  /*4630*/  LDL.LU R21, [R1+0x80] ;  /* 0x0000800001157983 */ /* 0x000f280000300800 */
        /* <DEDUP_REMOVED lines=11> */
[----:B------:R-:W4:Y:S01]  /*46f0*/  LDL.LU R4, [R1+0xb0] ;  /* 0x0000b00001047983 */ /* 0x000f220000300800 */
[----:B------:R-:W-:Y:S01]  /*4700*/  UMOV UR8, URZ ;  /* 0x0000003f00087c82 */ /* 0x000fe20008000000 */
[----:B--2---:R-:W-:-:S05]  /*4710*/  FADD R5, R71, R5 ;  /* 0x0000000547057221 */ /* 0x004fca0000000000 */
[----:B------:R1:W-:Y:S01]  /*4720*/  STL [R1+0x70], R5 ;  /* 0x0000700501007387 */ /* 0x0003e20000100800 */
[----:B---3--:R-:W-:-:S03]  /*4730*/  FADD R3, R72, R3 ;  /* 0x0000000348037221 */ /* 0x008fc60000000000 */
[----:B-1----:R1:W5:Y:S04]  /*4740*/  LDL.LU R5, [R1+0xdc] ;  /* 0x0000dc0001057983 */ /* 0x0023680000300800 */
[----:B------:R2:W-:Y:S01]  /*4750*/  STL [R1+0x74], R3 ;  /* 0x0000740301007387 */ /* 0x0005e20000100800 */
[----:B----4-:R-:W-:-:S03]  /*4760*/  FADD R2, R73, R2 ;  /* 0x0000000249027221 */ /* 0x010fc60000000000 */
[----:B--2---:R1:W5:Y:S04]  /*4770*/  LDL.LU R3, [R1+0xd8] ;  /* 0x0000d80001037983 */ /* 0x0043680000300800 */
[----:B------:R2:W-:Y:S01]  /*4780*/  STL [R1+0x78], R2 ;  /* 0x0000780201007387 */ /* 0x0005e20000100800 */
[----:B------:R-:W-:-:S03]  /*4790*/  FADD R0, R74, R0 ;  /* 0x000000004a007221 */ /* 0x000fc60000000000 */
[----:B--2---:R1:W5:Y:S01]  /*47a0*/  LDL.LU R2, [R1+0xd4] ;  /* 0x0000d40001027983 */ /* 0x0043620000300800 */
[----:B------:R-:W-:-:S03]  /*47b0*/  FADD R21, R75, R21 ;  /* 0x000000154b157221 */ /* 0x000fc60000000000 */
[----:B------:R2:W-:Y:S01]  /*47c0*/  STL [R1+0x7c], R0 ;  /* 0x00007c0001007387 */ /* 0x0005e20000100800 */
[----:B------:R-:W-:-:S01]  /*47d0*/  FADD R20, R76, R20 ;  /* 0x000000144c147221 */ /* 0x000fc20000000000 */
[----:B------:R-:W-:Y:S02]  /*47e0*/  FADD R15, R77, R15 ;  /* 0x0000000f4d0f7221 */ /* 0x000fe40000000000 */
[----:B--2---:R1:W5:Y:S01]  /*47f0*/  LDL.LU R0, [R1+0xd0] ;  /* 0x0000d00001007983 */ /* 0x0043620000300800 */
        /* <DEDUP_REMOVED lines=16> */
[----:B------:R-:W-:-:S01]  /*4900*/  FADD R6, R86, R6 ;  /* 0x0000000656067221 */ /* 0x000fc20000000000 */
[----:B------:R-:W-:Y:S02]  /*4910*/  FADD R4, R4, R87 ;  /* 0x0000005704047221 */ /* 0x000fe40000000000 */
[----:B------:R1:W-:Y:S04]  /*4920*/  STL [R1+0xa0], R9 ;  /* 0x0000a00901007387 */ /* 0x0003e80000100800 */
[----:B------:R1:W-:Y:S04]  /*4930*/  STL [R1+0xa4], R8 ;  /* 0x0000a40801007387 */ /* 0x0003e80000100800 */
[----:B------:R1:W-:Y:S04]  /*4940*/  STL [R1+0xa8], R7 ;  /* 0x0000a80701007387 */ /* 0x0003e80000100800 */
[----:B------:R1:W-:Y:S04]  /*4950*/  STL [R1+0xb0], R4 ;  /* 0x0000b00401007387 */ /* 0x0003e80000100800 */
[----:B------:R1:W-:Y:S02]  /*4960*/  STL [R1+0xac], R6 ;  /* 0x0000ac0601007387 */ /* 0x0003e40000100800 */
.L_x_32:
[----:B------:R-:W-:Y:S05]  /*4970*/  @!P1 BRA `(.L_x_33) ;  /* 0x0000000000049947 */ /* 0x000fea0003800000 */
[----:B------:R-:W-:Y:S01]  /*4980*/  BPT.TRAP 0x1 ;  /* 0x000000040000795c */ /* 0x000fe20000300000 */
.L_x_33:
[----:B-1-3--:R-:W3:Y:S04]  /*4990*/  LDL R4, [R1+0xbc] ;  /* 0x0000bc0001047983 */ /* 0x00aee80000100800 */
[----:B------:R-:W4:Y:S01]  /*49a0*/  LDL R6, [R1+0xc0] ;  /* 0x0000c00001067983 */ /* 0x000f220000100800 */
[----:B---3--:R-:W-:-:S13]  /*49b0*/  ISETP.NE.AND P0, PT, R4, RZ, PT ;  /* 0x000000ff0400720c */ /* 0x008fda0003f05270 */
[----:B------:R-:W-:-:S05]  /*49c0*/  VOTEU.ANY UP0, P0 ;  /* 0x00000000003f7886 */ /* 0x000fca0000000100 */
[----:B------:R-:W-:-:S04]  /*49d0*/  @UP0 ULEA UR5, UR11, UR51, 0x3 ;  /* 0x000000330b050291 */ /* 0x000fc8000f8e183f */
[----:B------:R-:W-:Y:S02]  /*49e0*/  @UP0 UIADD3 UR5, UR5, 0x40, URZ ;  /* 0x0000004005050890 */ /* 0x000fe4000fffe03f */
[----:B------:R-:W-:-:S04]  /*49f0*/  UISETP.GT.U32.AND UP0, UPT, UR40, 0x1, UPT ;  /* 0x000000012800788c */ /* 0x000fc8000bf04070 */
[----:B------:R-:W-:-:S04]  /*4a00*/  MOV R4, UR5 ;  /* 0x0000000500047c02 */ /* 0x000fc80008000f00 */
[----:B----4-:R-:W-:-:S04]  /*4a10*/  @P0 PRMT R4, R6, 0x654, R4 ;  /* 0x0000065406040816 */ /* 0x010fc80000000004 */
[----:B------:R1:W-:Y:S01]  /*4a20*/  @P0 SYNCS.ARRIVE.TRANS64.RED.A1T0 RZ, [R4+URZ], RZ ;  /* 0x000000ff04ff09a7 */ /* 0x0003e2000810043f */
[----:B------:R-:W-:-:S13]  /*4a30*/  PLOP3.LUT P0, PT, PT, PT, UP0, 0x80, 0x0 ;  /* 0x000000000000781c */ /* 0x000fda0003f0f008 */
[----:B-1----:R-:W-:Y:S05]  /*4a40*/  @P0 BRA `(.L_x_34) ;  /* 0x0000000000040947 */ /* 0x002fea0003800000 */
[----:B------:R-:W-:Y:S01]  /*4a50*/  BPT.TRAP 0x1 ;  /* 0x000000040000795c */ /* 0x000fe20000300000 */
.L_x_34:
[----:B------:R-:W-:Y:S01]  /*4a60*/  UIADD3 UR10, UR10, 0x1, URZ ;  /* 0x000000010a0a7890 */ /* 0x000fe2000fffe03f */
[C---:B-----5:R-:W-:Y:S01]  /*4a70*/  ISETP.GT.AND P0, PT, R3.reuse, 0x1, PT ;  /* 0x000000010300780c */ /* 0x060fe20003f04270 */
[----:B------:R-:W-:Y:S01]  /*4a80*/  UIADD3 UR11, UR11, 0x1, URZ ;  /* 0x000000010b0b7890 */ /* 0x000fe2000fffe03f */
[----:B------:R-:W-:Y:S01]  /*4a90*/  IADD3 R3, R3, -0x1, RZ ;  /* 0xffffffff03037810 */ /* 0x000fe20007ffe0ff */
[----:B------:R-:W-:Y:S02]  /*4aa0*/  UISETP.NE.AND UP0, UPT, UR10, 0x8, UPT ;  /* 0x000000080a00788c */ /* 0x000fe4000bf05270 */
[----:B------:R-:W-:Y:S02]  /*4ab0*/  UISETP.NE.AND UP1, UPT, UR11, 0x8, UPT ;  /* 0x000000080b00788c */ /* 0x000fe4000bf25270 */
[----:B------:R-:W-:Y:S02]  /*4ac0*/  USEL UR5, URZ, 0x1, UP0 ;  /* 0x000000013f057887 */ /* 0x000fe40008000000 */
[----:B------:R-:W-:-:S02]  /*4ad0*/  USEL UR10, UR10, URZ, UP0 ;  /* 0x0000003f0a0a7287 */ /* 0x000fc40008000000 */
[----:B------:R-:W-:Y:S02]  /*4ae0*/  USEL UR11, UR11, URZ, UP1 ;  /* 0x0000003f0b0b7287 */ /* 0x000fe40008800000 */
[----:B------:R-:W-:Y:S01]  /*4af0*/  LOP3.LUT R0, R0, UR5, RZ, 0x3c, !PT ;  /* 0x0000000500007c12 */ /* 0x000fe2000f8e3cff */
[----:B------:R-:W-:Y:S01]  /*4b00*/  UMOV UR5, 0x1 ;  /* 0x0000000100057882 */ /* 0x000fe20000000000 */
[----:B------:R-:W-:Y:S08]  /*4b10*/  @P0 BRA `(.L_x_35) ;  /* 0xffffffec003c0947 */ /* 0x000ff0000383ffff */
.L_x_27:
[----:B------:R-:W-:-:S04]  /*4b20*/  UISETP.NE.AND UP0, UPT, UR8, URZ, UPT ;  /* 0x0000003f0800728c */ /* 0x000fc8000bf05270 */
[----:B------:R-:W-:-:S06]  /*4b30*/  USEL UR4, URZ, 0x1, !UP0 ;  /* 0x000000013f047887 */ /* 0x000fcc000c000000 */
[----:B------:R-:W-:-:S13]  /*4b40*/  ISETP.NE.AND P0, PT, RZ, UR4, PT ;  /* 0x00000004ff007c0c */ /* 0x000fda000bf05270 */
[----:B------:R-:W-:Y:S05]  /*4b50*/  @!P0 BRA `(.L_x_36) ;  /* 0x0000000c00688947 */ /* 0x000fea0003800000 */
[----:B------:R-:W3:Y:S04]  /*4b60*/  LDL.LU R4, [R1+0xb0] ;  /* 0x0000b00001047983 */ /* 0x000ee80000300800 */
[----:B------:R-:W4:Y:S04]  /*4b70*/  LDL.LU R6, [R1+0xac] ;  /* 0x0000ac0001067983 */ /* 0x000f280000300800 */
[----:B------:R-:W2:Y:S04]  /*4b80*/  LDL.LU R7, [R1+0xa8] ;  /* 0x0000a80001077983 */ /* 0x000ea80000300800 */
[----:B------:R-:W3:Y:S04]  /*4b90*/  LDL.LU R8, [R1+0xa4] ;  /* 0x0000a40001087983 */ /* 0x000ee80000300800 */
[----:B------:R-:W4:Y:S04]  /*4ba0*/  LDL.LU R9, [R1+0xa0] ;  /* 0x0000a00001097983 */ /* 0x000f280000300800 */
[----:B------:R-:W2:Y:S04]  /*4bb0*/  LDL.LU R10, [R1+0x9c] ;  /* 0x00009c00010a7983 */ /* 0x000ea80000300800 */
[----:B------:R-:W3:Y:S04]  /*4bc0*/  LDL.LU R11, [R1+0x98] ;  /* 0x00009800010b7983 */ /* 0x000ee80000300800 */
[----:B------:R-:W4:Y:S04]  /*4bd0*/  LDL.LU R12, [R1+0x94] ;  /* 0x00009400010c7983 */ /* 0x000f280000300800 */
[----:B------:R-:W2:Y:S04]  /*4be0*/  LDL.LU R13, [R1+0x90] ;  /* 0x00009000010d7983 */ /* 0x000ea80000300800 */
[----:B------:R-:W3:Y:S04]  /*4bf0*/  LDL.LU R14, [R1+0x8c] ;  /* 0x00008c00010e7983 */ /* 0x000ee80000300800 */
[----:B------:R-:W4:Y:S01]  /*4c00*/  LDL.LU R0, [R1+0x24] ;  /* 0x0000240001007983 */ /* 0x000f220000300800 */
[----:B------:R-:W-:-:S03]  /*4c10*/  FADD R227, R88, R227 ;  /* 0x000000e358e37221 */ /* 0x000fc60000000000 */
[----:B------:R-:W2:Y:S01]  /*4c20*/  LDL.LU R3, [R1+0x28] ;  /* 0x0000280001037983 */ /* 0x000ea20000300800 */
[----:B------:R-:W-:-:S03]  /*4c30*/  FADD R226, R89, R226 ;  /* 0x000000e259e27221 */ /* 0x000fc60000000000 */
[----:B------:R-:W3:Y:S01]  /*4c40*/  LDL.LU R21, [R1+0x2c] ;  /* 0x00002c0001157983 */ /* 0x000ee20000300800 */
        /* <DEDUP_REMOVED lines=13> */
[----:B------:R-:W3:Y:S04]  /*4d20*/  LDL.LU R92, [R1+0x10] ;  /* 0x00001000015c7983 */ /* 0x000ee80000300800 */
[----:B------:R-:W3:Y:S04]  /*4d30*/  LDL.LU R93, [R1+0xc] ;  /* 0x00000c00015d7983 */ /* 0x000ee80000300800 */
[----:B------:R-:W3:Y:S04]  /*4d40*/  LDL.LU R94, [R1+0x8] ;  /* 0x00000800015e7983 */ /* 0x000ee80000300800 */
[----:B------:R-:W3:Y:S04]  /*4d50*/  LDL.LU R95, [R1+0x4] ;  /* 0x00000400015f7983 */ /* 0x000ee80000300800 */
[----:B------:R-:W3:Y:S01]  /*4d60*/  LDL.LU R96, [R1] ;  /* 0x0000000001607983 */ /* 0x000ee20000300800 */
[----:B------:R-:W-:Y:S01]  /*4d70*/  FADD R212, R103, R212 ;  /* 0x000000d467d47221 */ /* 0x000fe20000000000 */
        /* <DEDUP_REMOVED lines=73> */
[----:B----4-:R-:W-:Y:S01]  /*5210*/  FADD R0, R52, R0 ;  /* 0x0000000034007221 */ /* 0x010fe20000000000 */
[----:B--2---:R-:W-:Y:S01]  /*5220*/  FADD R3, R53, R3 ;  /* 0x0000000335037221 */ /* 0x004fe20000000000 */
[----:B---3--:R-:W-:Y:S01]  /*5230*/  FADD R21, R54, R21 ;  /* 0x0000001536157221 */ /* 0x008fe20000000000 */
        /* <DEDUP_REMOVED lines=10> */
[----:B------:R-:W-:-:S05]  /*52e0*/  FADD R96, R43, R96 ;  /* 0x000000602b607221 */ /* 0x000fca0000000000 */
[----:B------:R1:W-:Y:S04]  /*52f0*/  STL [R1], R96 ;  /* 0x0000006001007387 */ /* 0x0003e80000100800 */
[----:B------:R2:W-:Y:S04]  /*5300*/  STL [R1+0x4], R95 ;  /* 0x0000045f01007387 */ /* 0x0005e80000100800 */
        /* <DEDUP_REMOVED lines=12> */
[----:B------:R-:W4:Y:S04]  /*53d0*/  LDL.LU R103, [R1+0x38] ;  /* 0x0000380001677983 */ /* 0x000f280000300800 */
[----:B------:R-:W4:Y:S04]  /*53e0*/  LDL.LU R102, [R1+0x3c] ;  /* 0x00003c0001667983 */ /* 0x000f280000300800 */
[----:B------:R-:W4:Y:S04]  /*53f0*/  LDL.LU R101, [R1+0x40] ;  /* 0x0000400001657983 */ /* 0x000f280000300800 */
[----:B------:R-:W4:Y:S04]  /*5400*/  LDL.LU R100, [R1+0x44] ;  /* 0x0000440001647983 */ /* 0x000f280000300800 */
[----:B------:R-:W4:Y:S04]  /*5410*/  LDL.LU R99, [R1+0x48] ;  /* 0x0000480001637983 */ /* 0x000f280000300800 */
[----:B------:R-:W4:Y:S04]  /*5420*/  LDL.LU R98, [R1+0x4c] ;  /* 0x00004c0001627983 */ /* 0x000f280000300800 */
[----:B------:R-:W4:Y:S04]  /*5430*/  LDL.LU R97, [R1+0x50] ;  /* 0x0000500001617983 */ /* 0x000f280000300800 */
[----:B-1----:R-:W4:Y:S04]  /*5440*/  LDL.LU R96, [R1+0x54] ;  /* 0x0000540001607983 */ /* 0x002f280000300800 */
[----:B--2---:R-:W2:Y:S04]  /*5450*/  LDL.LU R95, [R1+0x58] ;  /* 0x00005800015f7983 */ /* 0x004ea80000300800 */
[----:B---3--:R-:W3:Y:S04]  /*5460*/  LDL.LU R94, [R1+0x5c] ;  /* 0x00005c00015e7983 */ /* 0x008ee80000300800 */
[----:B----4-:R-:W4:Y:S04]  /*5470*/  LDL.LU R93, [R1+0x60] ;  /* 0x00006000015d7983 */ /* 0x010f280000300800 */
        /* <DEDUP_REMOVED lines=21> */
[----:B------:R-:W-:-:S04]  /*55d0*/  FADD R102, R58, R102 ;  /* 0x000000663a667221 */ /* 0x000fc80000000000 */
        /* <DEDUP_REMOVED lines=13> */
[----:B--2---:R-:W-:-:S03]  /*56b0*/  FADD R95, R65, R95 ;  /* 0x0000005f415f7221 */ /* 0x004fc60000000000 */
[----:B------:R1:W-:Y:S01]  /*56c0*/  STL [R1+0x54], R96 ;  /* 0x0000546001007387 */ /* 0x0003e20000100800 */
[----:B---3--:R-:W-:-:S03]  /*56d0*/  FADD R94, R66, R94 ;  /* 0x0000005e425e7221 */ /* 0x008fc60000000000 */
[----:B------:R1:W-:Y:S01]  /*56e0*/  STL [R1+0x58], R95 ;  /* 0x0000585f01007387 */ /* 0x0003e20000100800 */
[----:B----4-:R-:W-:-:S03]  /*56f0*/  FADD R93, R67, R93 ;  /* 0x0000005d435d7221 */ /* 0x010fc60000000000 */
        /* <DEDUP_REMOVED lines=31> */
[----:B------:R1:W-:Y:S02]  /*58f0*/  STL [R1+0xac], R6 ;  /* 0x0000ac0601007387 */ /* 0x0003e40000100800 */
.L_x_36:
[----:B-1----:R-:W1:Y:S02]  /*5900*/  LDC R0, c[0x0][0x28c] ;  /* 0x0000a300ff007b82 */ /* 0x002e640000000800 */
[----:B-1----:R-:W-:-:S13]  /*5910*/  ISETP.GE.AND P0, PT, R0, 0x1, PT ;  /* 0x000000010000780c */ /* 0x002fda0003f06270 */
[----:B------:R-:W-:Y:S05]  /*5920*/  @!P0 BRA `(.L_x_37) ;  /* 0x00000000005c8947 */ /* 0x000fea0003800000 */
[----:B------:R-:W-:-:S06]  /*5930*/  UISETP.NE.AND UP0, UPT, UR49, 0x3, UPT ;  /* 0x000000033100788c */ /* 0x000fcc000bf05270 */
[----:B------:R-:W-:-:S13]  /*5940*/  PLOP3.LUT P0, PT, PT, PT, UP0, 0x80, 0x0 ;  /* 0x000000000000781c */ /* 0x000fda0003f0f008 */
[----:B------:R-:W-:Y:S05]  /*5950*/  @!P0 BRA `(.L_x_38) ;  /* 0x0000000000048947 */ /* 0x000fea0003800000 */
[----:B------:R-:W-:Y:S01]  /*5960*/  BPT.TRAP 0x1 ;  /* 0x000000040000795c */ /* 0x000fe20000300000 */
.L_x_38:
[----:B------:R-:W3:Y:S04]  /*5970*/  LDL R0, [R1+0xbc] ;  /* 0x0000bc0001007983 */ /* 0x000ee80000100800 */
[----:B------:R-:W4:Y:S01]  /*5980*/  LDL R3, [R1+0xc0] ;  /* 0x0000c00001037983 */ /* 0x000f220000100800 */
[----:B------:R-:W-:Y:S01]  /*5990*/  UISETP.LT.AND UP1, UPT, UR52, 0x1, UPT ;  /* 0x000000013400788c */ /* 0x000fe2000bf21270 */
[----:B---3--:R-:W-:-:S13]  /*59a0*/  ISETP.NE.AND P0, PT, R0, RZ, PT ;  /* 0x000000ff0000720c */ /* 0x008fda0003f05270 */
[----:B------:R-:W-:-:S05]  /*59b0*/  VOTEU.ANY UP0, P0 ;  /* 0x00000000003f7886 */ /* 0x000fca0000000100 */
[----:B------:R-:W-:-:S04]  /*59c0*/  @UP0 USEL UR4, UR52, 0x1, UP1 ;  /* 0x0000000134040887 */ /* 0x000fc80008800000 */
[----:B------:R-:W-:-:S06]  /*59d0*/  @UP0 UIADD3 UR4, UR48, UR52, -UR4 ;  /* 0x0000003430040290 */ /* 0x000fcc000fffe804 */
[----:B------:R-:W-:-:S04]  /*59e0*/  MOV R0, UR4 ;  /* 0x0000000400007c02 */ /* 0x000fc80008000f00 */
[----:B------:R-:W-:Y:S02]  /*59f0*/  @P0 SHF.L.U32 R0, R0, 0x3, RZ ;  /* 0x0000000300000819 */ /* 0x000fe400000006ff */
[----:B----4-:R-:W-:Y:S02]  /*5a00*/  MOV R4, R3 ;  /* 0x0000000300047202 */ /* 0x010fe40000000f00 */
[----:B------:R-:W-:Y:S02]  /*5a10*/  MOV R3, UR51 ;  /* 0x0000003300037c02 */ /* 0x000fe40008000f00 */
[----:B------:R-:W-:Y:S01]  /*5a20*/  @P0 LOP3.LUT R0, R0, 0x38, RZ, 0xc0, !PT ;  /* 0x0000003800000812 */ /* 0x000fe200078ec0ff */
[----:B------:R-:W-:-:S03]  /*5a30*/  UISETP.GT.U32.AND UP0, UPT, UR40, 0x1, UPT ;  /* 0x000000012800788c */ /* 0x000fc6000bf04070 */
[----:B------:R-:W-:-:S04]  /*5a40*/  @P0 IADD3 R0, R3, 0x40, R0 ;  /* 0x0000004003000810 */ /* 0x000fc80007ffe000 */
[----:B------:R-:W-:-:S04]  /*5a50*/  @P0 PRMT R0, R4, 0x654, R0 ;  /* 0x0000065404000816 */ /* 0x000fc80000000000 */
[----:B------:R1:W-:Y:S01]  /*5a60*/  @P0 SYNCS.ARRIVE.TRANS64.RED.A1T0 RZ, [R0+URZ], RZ ;  /* 0x000000ff00ff09a7 */ /* 0x0003e2000810043f */
[----:B------:R-:W-:-:S13]  /*5a70*/  PLOP3.LUT P0, PT, PT, PT, UP0, 0x80, 0x0 ;  /* 0x000000000000781c */ /* 0x000fda0003f0f008 */
[----:B-1----:R-:W-:Y:S05]  /*5a80*/  @P0 BRA `(.L_x_37) ;  /* 0x0000000000040947 */ /* 0x002fea0003800000 */
[----:B------:R-:W-:Y:S01]  /*5a90*/  BPT.TRAP 0x1 ;  /* 0x000000040000795c */ /* 0x000fe20000300000 */
.L_x_37:
[----:B------:R-:W-:Y:S01]  /*5aa0*/  UIADD3 UR4, UR51, 0x100, URZ ;  /* 0x0000010033047890 */ /* 0x000fe2000fffe03f */
[----:B------:R-:W-:Y:S01]  /*5ab0*/  R2UR UR46, R5 ;  /* 0x00000000052e72ca */ /* 0x000fe200000e0000 */
[----:B------:R-:W-:Y:S02]  /*5ac0*/  USHF.L.U32 UR45, UR45, 0x7, URZ ;  /* 0x000000072d2d7899 */ /* 0x000fe4000800063f */
[----:B------:R-:W-:-:S06]  /*5ad0*/  ULOP3.LUT UP0, URZ, UR4, 0x9f, URZ, 0xc0, !UPT ;  /* 0x0000009f043f7892 */ /* 0x000fcc000f80c03f */
[----:B------:R-:W-:-:S04]  /*5ae0*/  PLOP3.LUT P0, PT, PT, PT, UP0, 0x80, 0x0 ;  /* 0x000000000000781c */ /* 0x000fc80003f0f008 */
[----:B------:R-:W-:-:S09]  /*5af0*/  USHF.L.U32 UR46, UR46, 0x8, URZ ;  /* 0x000000082e2e7899 */ /* 0x000fd2000800063f */
[----:B------:R-:W-:Y:S05]  /*5b00*/  @!P0 BRA `(.L_x_39) ;  /* 0x0000000000408947 */ /* 0x000fea0003800000 */
[----:B------:R-:W-:Y:S01]  /*5b10*/  MOV R14, 0x0 ;  /* 0x00000000000e7802 */ /* 0x000fe20000000f00 */
[----:B------:R-:W-:Y:S01]  /*5b20*/  ULDC.64 UR4, c[0x4][0x70] ;  /* 0x01001c0000047ab9 */ /* 0x000fe20000000a00 */
[----:B------:R-:W-:Y:S01]  /*5b30*/  ULDC.64 UR6, c[0x4][0x8] ;  /* 0x0100020000067ab9 */ /* 0x000fe20000000a00 */
[----:B------:R-:W-:Y:S02]  /*5b40*/  MOV R4, UR4 ;  /* 0x0000000400047c02 */ /* 0x000fe40008000f00 */
[----:B------:R-:W-:Y:S01]  /*5b50*/  MOV R5, UR5 ;  /* 0x0000000500057c02 */ /* 0x000fe20008000f00 */
[----:B------:R-:W1:Y:S01]  /*5b60*/  LDC.64 R14, c[0x4][R14] ;  /* 0x010000000e0e7b82 */ /* 0x000e620000000a00 */
[----:B------:R-:W-:Y:S01]  /*5b70*/  ULDC.64 UR4, c[0x4][0x78] ;  /* 0x01001e0000047ab9 */ /* 0x000fe20000000a00 */
[----:B------:R-:W-:Y:S02]  /*5b80*/  MOV R10, UR6 ;  /* 0x00000006000a7c02 */ /* 0x000fe40008000f00 */
[----:B------:R-:W-:-:S02]  /*5b90*/  MOV R6, UR4 ;  /* 0x0000000400067c02 */ /* 0x000fc40008000f00 */
[----:B------:R-:W-:Y:S02]  /*5ba0*/  MOV R7, UR5 ;  /* 0x0000000500077c02 */ /* 0x000fe40008000f00 */
[----:B------:R-:W-:Y:S02]  /*5bb0*/  MOV R11, UR7 ;  /* 0x00000007000b7c02 */ /* 0x000fe40008000f00 */
[----:B------:R-:W-:Y:S02]  /*5bc0*/  MOV R8, 0x70 ;  /* 0x0000007000087802 */ /* 0x000fe40000000f00 */
[----:B------:R-:W-:Y:S02]  /*5bd0*/  MOV R12, 0x1 ;  /* 0x00000001000c7802 */ /* 0x000fe40000000f00 */
[----:B------:R-:W-:-:S07]  /*5be0*/  MOV R13, RZ ;  /* 0x000000ff000d7202 */ /* 0x000fce0000000f00 */
[----:B------:R-:W-:-:S07]  /*5bf0*/  LEPC R20, `(.L_x_39) ;  /* 0x000000001014794e */ /* 0x000fce0000000000 */
[----:B-12--5:R-:W-:Y:S05]  /*5c00*/  CALL.ABS.NOINC R14 ;  /* 0x000000000e007343 */ /* 0x026fea0003c00000 */
.L_x_39:
[----:B------:R-:W-:-:S04]  /*5c10*/  UIADD3 UR4, UR51, 0x4100, URZ ;  /* 0x0000410033047890 */ /* 0x000fc8000fffe03f */
[----:B------:R-:W-:-:S06]  /*5c20*/  ULOP3.LUT UP0, URZ, UR4, 0x9f, URZ, 0xc0, !UPT ;  /* 0x0000009f043f7892 */ /* 0x000fcc000f80c03f */
[----:B------:R-:W-:-:S13]  /*5c30*/  PLOP3.LUT P0, PT, PT, PT, UP0, 0x80, 0x0 ;  /* 0x000000000000781c */ /* 0x000fda0003f0f008 */
        /* <DEDUP_REMOVED lines=17> */
.L_x_40:
[----:B------:R-:W1:Y:S02]  /*5d50*/  LDC.64 R4, c[0x0][0x590] ;  /* 0x00016400ff047b82 */ /* 0x000e640000000a00 */
[----:B-1----:R-:W-:-:S04]  /*5d60*/  ISETP.NE.U32.AND P2, PT, R4, RZ, PT ;  /* 0x000000ff0400720c */ /* 0x002fc80003f45070 */
[----:B------:R-:W-:-:S13]  /*5d70*/  ISETP.NE.AND.EX P2, PT, R5, RZ, PT, P2 ;  /* 0x000000ff0500720c */ /* 0x000fda0003f45320 */
[----:B------:R-:W-:Y:S05]  /*5d80*/  @!P2 BRA `(.L_x_41) ;  /* 0x00000000003ca947 */ /* 0x000fea0003800000 */
[----:B------:R-:W-:Y:S02]  /*5d90*/  ULDC.64 UR4, c[0x0][0x588] ;  /* 0x0001620000047ab9 */ /* 0x000fe40000000a00 */
[----:B------:R-:W-:-:S04]  /*5da0*/  ISETP.NE.U32.AND P0, PT, RZ, UR4, PT ;  /* 0x00000004ff007c0c */ /* 0x000fc8000bf05070 */
[----:B------:R-:W-:-:S13]  /*5db0*/  ISETP.NE.AND.EX P0, PT, RZ, UR5, PT, P0 ;  /* 0x00000005ff007c0c */ /* 0x000fda000bf05300 */
[----:B------:R-:W-:Y:S05]  /*5dc0*/  @!P0 BRA `(.L_x_42) ;  /* 0x00000000001c8947 */ /* 0x000fea0003800000 */
[----:B------:R-:W1:Y:S01]  /*5dd0*/  LDC.64 R6, c[0x0][0x588] ;  /* 0x00016200ff067b82 */ /* 0x000e620000000a00 */
[----:B------:R-:W-:-:S04]  /*5de0*/  IMAD R3, R4, UR47, RZ ;  /* 0x0000002f04037c24 */ /* 0x000fc8000f8e02ff */
[----:B-1----:R-:W-:-:S05]  /*5df0*/  IMAD.WIDE R6, R3, 0x4, R6 ;  /* 0x0000000403067825 */ /* 0x002fca00078e0206 */
[----:B-----5:R1:W5:Y:S01]  /*5e00*/  LDG.E R16, desc[UR58][R6.64] ;  /* 0x0000003a06107981 */ /* 0x020362000c1e1900 */
[----:B------:R-:W-:-:S05]  /*5e10*/  MOV R0, 0x1 ;  /* 0x0000000100007802 */ /* 0x000fca0000000f00 */
[----:B------:R1:W-:Y:S01]  /*5e20*/  STL.S16 [R1+0xcc], R0 ;  /* 0x0000cc0001007387 */ /* 0x0003e20000100600 */
[----:B------:R-:W-:Y:S05]  /*5e30*/  BRA `(.L_x_41) ;  /* 0x0000000000107947 */ /* 0x000fea0003800000 */
.L_x_42:
[----:B------:R-:W-:Y:S01]  /*5e40*/  MOV R0, 0x1 ;  /* 0x0000000100007802 */ /* 0x000fe20000000f00 */
[----:B------:R-:W-:Y:S02]  /*5e50*/  ULDC UR4, c[0x0][0x580] ;  /* 0x0001600000047ab9 */ /* 0x000fe40000000800 */
[----:B-----5:R-:W-:Y:S02]  /*5e60*/  MOV R16, UR4 ;  /* 0x0000000400107c02 */ /* 0x020fe40008000f00 */
[----:B------:R3:W-:Y:S05]  /*5e70*/  STL.S16 [R1+0xcc], R0 ;  /* 0x0000cc0001007387 */ /* 0x0007ea0000100600 */
.L_x_41:
[----:B-1----:R-:W1:Y:S02]  /*5e80*/  LDC.64 R6, c[0x0][0x5b0] ;  /* 0x00016c00ff067b82 */ /* 0x002e640000000a00 */
[----:B-1----:R-:W-:-:S04]  /*5e90*/  ISETP.NE.U32.AND P0, PT, R6, RZ, PT ;  /* 0x000000ff0600720c */ /* 0x002fc80003f05070 */
[----:B------:R-:W-:-:S13]  /*5ea0*/  ISETP.NE.AND.EX P0, PT, R7, RZ, PT, P0 ;  /* 0x000000ff0700720c */ /* 0x000fda0003f05300 */
[----:B------:R-:W-:Y:S05]  /*5eb0*/  @!P0 BRA `(.L_x_43) ;  /* 0x00000000002c8947 */ /* 0x000fea0003800000 */
[----:B------:R-:W-:Y:S02]  /*5ec0*/  ULDC.64 UR4, c[0x0][0x5a8] ;  /* 0x00016a0000047ab9 */ /* 0x000fe40000000a00 */
[----:B------:R-:W-:-:S04]  /*5ed0*/  ISETP.NE.U32.AND P0, PT, RZ, UR4, PT ;  /* 0x00000004ff007c0c */ /* 0x000fc8000bf05070 */
[----:B------:R-:W-:-:S13]  /*5ee0*/  ISETP.NE.AND.EX P0, PT, RZ, UR5, PT, P0 ;  /* 0x00000005ff007c0c */ /* 0x000fda000bf05300 */
[----:B------:R-:W-:Y:S05]  /*5ef0*/  @!P0 BRA `(.L_x_44) ;  /* 0x0000000000148947 */ /* 0x000fea0003800000 */
[----:B-----5:R-:W1:Y:S01]  /*5f00*/  LDC.64 R2, c[0x0][0x5a8] ;  /* 0x00016a00ff027b82 */ /* 0x020e620000000a00 */
[----:B------:R-:W-:-:S04]  /*5f10*/  IMAD R7, R6, UR47, RZ ;  /* 0x0000002f06077c24 */ /* 0x000fc8000f8e02ff */
[----:B-1----:R-:W-:-:S06]  /*5f20*/  IMAD.WIDE R2, R7, 0x4, R2 ;  /* 0x0000000407027825 */ /* 0x002fcc00078e0202 */
[----:B------:R1:W5:Y:S01]  /*5f30*/  LDG.E R2, desc[UR58][R2.64] ;  /* 0x0000003a02027981 */ /* 0x000362000c1e1900 */
[----:B------:R-:W-:Y:S05]  /*5f40*/  BRA `(.L_x_43) ;  /* 0x0000000000087947 */ /* 0x000fea0003800000 */
.L_x_44:
[----:B------:R-:W-:Y:S02]  /*5f50*/  ULDC UR4, c[0x0][0x5a0] ;  /* 0x0001680000047ab9 */ /* 0x000fe40000000800 */
[----:B-----5:R-:W-:-:S07]  /*5f60*/  MOV R2, UR4 ;  /* 0x0000000400027c02 */ /* 0x020fce0008000f00 */
.L_x_43:
[----:B------:R-:W-:Y:S01]  /*5f70*/  ULDC.64 UR4, c[0x0][0x588] ;  /* 0x0001620000047ab9 */ /* 0x000fe20000000a00 */
[----:B------:R-:W-:Y:S01]  /*5f80*/  ISETP.NE.U32.AND P3, PT, R4, RZ, PT ;  /* 0x000000ff0400720c */ /* 0x000fe20003f65070 */
[----:B------:R-:W-:Y:S02]  /*5f90*/  UISETP.NE.U32.AND UP0, UPT, UR4, URZ, UPT ;  /* 0x0000003f0400728c */ /* 0x000fe4000bf05070 */
[----:B------:R-:W-:Y:S02]  /*5fa0*/  ISETP.NE.U32.AND P4, PT, RZ, UR4, PT ;  /* 0x00000004ff007c0c */ /* 0x000fe4000bf85070 */
[----:B------:R-:W-:Y:S01]  /*5fb0*/  ISETP.NE.AND.EX P3, PT, R5, RZ, PT, P3 ;  /* 0x000000ff0500720c */ /* 0x000fe20003f65330 */
[----:B------:R-:W-:Y:S02]  /*5fc0*/  UISETP.NE.AND.EX UP0, UPT, UR5, URZ, UPT, UP0 ;  /* 0x0000003f0500728c */ /* 0x000fe4000bf05300 */
[----:B------:R-:W-:Y:S02]  /*5fd0*/  ISETP.NE.AND.EX P4, PT, RZ, UR5, PT, P4 ;  /* 0x00000005ff007c0c */ /* 0x000fe4000bf85340 */
[----:B------:R-:W-:-:S02]  /*5fe0*/  PLOP3.LUT P0, PT, PT, PT, PT, 0x8, 0x0 ;  /* 0x000000000000781c */ /* 0x000fc40003f0e170 */
[----:B------:R-:W-:-:S04]  /*5ff0*/  PLOP3.LUT P1, PT, PT, PT, UP0, 0x80, 0x0 ;  /* 0x000000000000781c */ /* 0x000fc80003f2f008 */
[----:B------:R-:W-:-:S05]  /*6000*/  PLOP3.LUT P1, PT, P1, PT, PT, 0x8, 0x0 ;  /* 0x000000000000781c */ /* 0x000fca0000f2e170 */
[----:B------:R-:W-:Y:S08]  /*6010*/  @P4 BRA P3, `(.L_x_45) ;  /* 0x0000000000284947 */ /* 0x000ff00001800000 */
[----:B------:R-:W-:Y:S04]  /*6020*/  BSSY B0, `(.L_x_45) ;  /* 0x0000009000007945 */ /* 0x000fe80003800000 */
[----:B------:R-:W-:Y:S05]  /*6030*/  @!P2 BRA `(.L_x_46) ;  /* 0x000000000018a947 */ /* 0x000fea0003800000 */
[----:B---3--:R-:W3:Y:S01]  /*6040*/  LDL R0, [R1+0xcc] ;  /* 0x0000cc0001007983 */ /* 0x008ee20000100800 */
[----:B------:R-:W-:Y:S02]  /*6050*/  PLOP3.LUT P0, PT, P1, PT, PT, 0x80, 0x0 ;  /* 0x000000000000781c */ /* 0x000fe40000f0f070 */
[----:B---3--:R-:W-:-:S13]  /*6060*/  LOP3.LUT P3, RZ, R0, 0xff, RZ, 0xc0, !PT ;  /* 0x000000ff00ff7812 */ /* 0x008fda000786c0ff */
[----:B------:R-:W-:Y:S05]  /*6070*/  @!P3 BRA `(.L_x_47) ;  /* 0x00000000000cb947 */ /* 0x000fea0003800000 */
[----:B-----5:R-:W-:Y:S01]  /*6080*/  FSETP.EQ.AND P0, PT, R16, RZ, PT ;  /* 0x000000ff1000720b */ /* 0x020fe20003f02000 */
[----:B------:R-:W-:-:S12]  /*6090*/  BRA `(.L_x_47) ;  /* 0x0000000000047947 */ /* 0x000fd80003800000 */
.L_x_46:
[----:B-----5:R-:W-:-:S13]  /*60a0*/  FSETP.EQ.AND P0, PT, R16, RZ, PT ;  /* 0x000000ff1000720b */ /* 0x020fda0003f02000 */
.L_x_47:
[----:B------:R-:W-:Y:S05]  /*60b0*/  BSYNC B0 ;  /* 0x0000000000007941 */ /* 0x000fea0003800000 */
.L_x_45:
[----:B------:R-:W-:Y:S04]  /*60c0*/  BSSY B0, `(.L_x_48) ;  /* 0x0000008000007945 */ /* 0x000fe80003800000 */
[----:B------:R-:W-:Y:S05]  /*60d0*/  @!P2 BRA `(.L_x_49) ;  /* 0x000000000014a947 */ /* 0x000fea0003800000 */
[----:B---3--:R-:W3:Y:S02]  /*60e0*/  LDL R0, [R1+0xcc] ;  /* 0x0000cc0001007983 */ /* 0x008ee40000100800 */
[----:B---3--:R-:W-:-:S13]  /*60f0*/  LOP3.LUT P2, RZ, R0, 0xff, RZ, 0xc0, !PT ;  /* 0x000000ff00ff7812 */ /* 0x008fda000784c0ff */
[----:B------:R-:W-:Y:S05]  /*6100*/  @!P2 BRA `(.L_x_50) ;  /* 0x00000000000ca947 */ /* 0x000fea0003800000 */
[----:B-----5:R-:W-:Y:S01]  /*6110*/  FSETP.EQ.AND P1, PT, R16, RZ, PT ;  /* 0x000000ff1000720b */ /* 0x020fe20003f22000 */
[----:B------:R-:W-:-:S12]  /*6120*/  BRA `(.L_x_50) ;  /* 0x0000000000047947 */ /* 0x000fd80003800000 */
.L_x_49:
[----:B-----5:R-:W-:-:S13]  /*6130*/  FSETP.EQ.AND P1, PT, R16, RZ, PT ;  /* 0x000000ff1000720b */ /* 0x020fda0003f22000 */
.L_x_50:
[----:B------:R-:W-:Y:S05]  /*6140*/  BSYNC B0 ;  /* 0x0000000000007941 */ /* 0x000fea0003800000 */
.L_x_48:
[----:B------:R-:W-:Y:S01]  /*6150*/  BSSY B0, `(.L_x_51) ;  /* 0x0000047000007945 */ /* 0x000fe20003800000 */
[----:B------:R-:W-:Y:S02]  /*6160*/  CS2R R8, SRZ ;  /* 0x0000000000087805 */ /* 0x000fe4000001ff00 */
[----:B------:R-:W-:Y:S01]  /*6170*/  CS2R R6, SRZ ;  /* 0x0000000000067805 */ /* 0x000fe2000001ff00 */
[----:B------:R-:W-:Y:S06]  /*6180*/  @P0 BRA `(.L_x_52) ;  /* 0x00000004000c0947 */ /* 0x000fec0003800000 */
[----:B---3--:R-:W-:-:S04]  /*6190*/  MOV R0, UR50 ;  /* 0x0000003200007c02 */ /* 0x008fc80008000f00 */
[----:B------:R-:W-:-:S13]  /*61a0*/  ISETP.NE.AND P3, PT, R0, 0x3, PT ;  /* 0x000000030000780c */ /* 0x000fda0003f65270 */
[----:B------:R-:W-:Y:S05]  /*61b0*/  @!P3 BRA `(.L_x_53) ;  /* 0x000000000004b947 */ /* 0x000fea0003800000 */
[----:B------:R-:W-:Y:S01]  /*61c0*/  BPT.TRAP 0x1 ;  /* 0x000000040000795c */ /* 0x000fe20000300000 */
.L_x_53:
[----:B-1----:R-:W3:Y:S04]  /*61d0*/  LDL R3, [R1+0xb4] ;  /* 0x0000b40001037983 */ /* 0x002ee80000100800 */
[----:B------:R-:W4:Y:S01]  /*61e0*/  LDL R0, [R1+0xb8] ;  /* 0x0000b80001007983 */ /* 0x000f220000100800 */
[----:B------:R-:W-:Y:S01]  /*61f0*/  BSSY B1, `(.L_x_54) ;  /* 0x0000006000017945 */ /* 0x000fe20003800000 */
[----:B------:R-:W-:Y:S02]  /*6200*/  CS2R R8, SRZ ;  /* 0x0000000000087805 */ /* 0x000fe4000001ff00 */
[----:B---3--:R-:W-:Y:S02]  /*6210*/  LEA R13, R3, UR51, 0x3 ;  /* 0x00000033030d7c11 */ /* 0x008fe4000f8e18ff */
[----:B----4-:R-:W-:-:S04]  /*6220*/  SHF.L.U32 R0, R0, 0x1f, RZ ;  /* 0x0000001f00007819 */ /* 0x010fc800000006ff */
[----:B------:R-:W1:Y:S02]  /*6230*/  SYNCS.PHASECHK.TRANS64.TRYWAIT P2, [R13+URZ+0x80], R0 ;  /* 0x000080000d0075a7 */ /* 0x000e64000804017f */
[----:B-1----:R-:W-:Y:S05]  /*6240*/  @!P2 BRA `(.L_x_55) ;  /* 0x0000014800b0a947 */ /* 0x002fea0003800000 */
.L_x_626:
[----:B------:R-:W-:Y:S05]  /*6250*/  BSYNC B1 ;  /* 0x0000000000017941 */ /* 0x000fea0003800000 */
.L_x_54:
[----:B------:R3:W5:Y:S01]  /*6260*/  LDL R12, [R1+0xb4] ;  /* 0x0000b400010c7983 */ /* 0x0007620000100800 */
[----:B------:R-:W-:Y:S01]  /*6270*/  BSSY B1, `(.L_x_56) ;  /* 0x0000020000017945 */ /* 0x000fe20003800000 */
[----:B------:R-:W-:-:S03]  /*6280*/  CS2R R6, SRZ ;  /* 0x0000000000067805 */ /* 0x000fc6000001ff00 */
[----:B------:R-:W-:Y:S05]  /*6290*/  @P1 BRA `(.L_x_57) ;  /* 0x0000000000741947 */ /* 0x000fea0003800000 */
[----:B------:R-:W1:Y:S02]  /*62a0*/  S2R R10, SR_TID.X ;  /* 0x00000000000a7919 */ /* 0x000e640000002100 */
[C---:B-1----:R-:W-:Y:S02]  /*62b0*/  SHF.L.U32 R0, R10.reuse, 0x4, RZ ;  /* 0x000000040a007819 */ /* 0x042fe400000006ff */
[C---:B------:R-:W-:Y:S02]  /*62c0*/  SHF.L.U32 R3, R10.reuse, 0x1, RZ ;  /* 0x000000010a037819 */ /* 0x040fe400000006ff */
[----:B------:R-:W-:Y:S02]  /*62d0*/  SHF.L.U32 R5, R10, 0x3, RZ ;  /* 0x000000030a057819 */ /* 0x000fe400000006ff */
[----:B------:R-:W-:Y:S02]  /*62e0*/  LOP3.LUT R0, R0, 0xe00, RZ, 0xc0, !PT ;  /* 0x00000e0000007812 */ /* 0x000fe400078ec0ff */
[----:B------:R-:W-:-:S02]  /*62f0*/  LOP3.LUT R4, R5, 0x80, RZ, 0xc0, !PT ;  /* 0x0000008005047812 */ /* 0x000fc400078ec0ff */
[----:B------:R-:W-:Y:S02]  /*6300*/  LOP3.LUT R0, R0, 0x6, R3, 0xf8, !PT ;  /* 0x0000000600007812 */ /* 0x000fe400078ef803 */
[--C-:B------:R-:W-:Y:S02]  /*6310*/  LOP3.LUT R3, R4, 0x10, R10.reuse, 0xf8, !PT ;  /* 0x0000001004037812 */ /* 0x100fe400078ef80a */
[----:B------:R-:W-:Y:S02]  /*6320*/  LOP3.LUT R0, R0, 0x60, R5, 0xf8, !PT ;  /* 0x0000006000007812 */ /* 0x000fe400078ef805 */
[----:B------:R-:W-:Y:S02]  /*6330*/  SHF.R.U32.HI R4, RZ, 0x4, R10 ;  /* 0x00000004ff047819 */ /* 0x000fe4000001160a */
[----:B------:R-:W-:Y:S02]  /*6340*/  LOP3.LUT R0, R0, R3, RZ, 0xfc, !PT ;  /* 0x0000000300007212 */ /* 0x000fe400078efcff */
[----:B------:R-:W-:-:S02]  /*6350*/  LOP3.LUT P2, RZ, R4, 0x1, RZ, 0xc0, !PT ;  /* 0x0000000104ff7812 */ /* 0x000fc4000784c0ff */
[----:B-----5:R-:W-:-:S04]  /*6360*/  LEA R0, R12, R0, 0xc ;  /* 0x000000000c007211 */ /* 0x020fc800078e60ff */
[----:B------:R-:W-:Y:S01]  /*6370*/  IADD3 R3, R0, UR51, RZ ;  /* 0x0000003300037c10 */ /* 0x000fe2000fffe0ff */
[----:B------:R-:W-:Y:S03]  /*6380*/  LDS.U16 R6, [R0+UR51+0x200] ;  /* 0x0002003300067984 */ /* 0x000fe60008000400 */
[C---:B------:R-:W-:Y:S01]  /*6390*/  IADD3 R4, R3.reuse, 0x100, RZ ;  /* 0x0000010003047810 */ /* 0x040fe20007ffe0ff */
[----:B------:R-:W-:Y:S01]  /*63a0*/  LDS.U16 R7, [R0+UR51+0x208] ;  /* 0x0002083300077984 */ /* 0x000fe20008000400 */
[----:B------:R-:W-:Y:S02]  /*63b0*/  IADD3 R5, R3, 0x110, RZ ;  /* 0x0000011003057810 */ /* 0x000fe40007ffe0ff */
[----:B------:R-:W-:Y:S01]  /*63c0*/  @P2 IADD3 R5, R4, -0x10, RZ ;  /* 0xfffffff004052810 */ /* 0x000fe20007ffe0ff */
[----:B------:R-:W1:Y:S04]  /*63d0*/  LDS.U16 R3, [R0+UR51+0x100] ;  /* 0x0001003300037984 */ /* 0x000e680008000400 */
[----:B------:R-:W-:Y:S04]  /*63e0*/  LDS.U16 R8, [R5+0x100] ;  /* 0x0001000005087984 */ /* 0x000fe80000000400 */
[----:B------:R-:W4:Y:S04]  /*63f0*/  LDS.U16 R9, [R5] ;  /* 0x0000000005097984 */ /* 0x000f280000000400 */
[----:B------:R-:W2:Y:S04]  /*6400*/  LDS.U16 R4, [R0+UR51+0x108] ;  /* 0x0001083300047984 */ /* 0x000ea80008000400 */
[----:B------:R-:W-:Y:S04]  /*6410*/  LDS.U16 R10, [R5+0x108] ;  /* 0x00010800050a7984 */ /* 0x000fe80000000400 */
[----:B------:R-:W3:Y:S01]  /*6420*/  LDS.U16 R11, [R5+0x8] ;  /* 0x00000800050b7984 */ /* 0x000ee20000000400 */
[----:B-1----:R-:W-:-:S02]  /*6430*/  PRMT R6, R3, 0x5410, R6 ;  /* 0x0000541003067816 */ /* 0x002fc40000000006 */
[----:B----4-:R-:W-:Y:S02]  /*6440*/  PRMT R8, R9, 0x5410, R8 ;  /* 0x0000541009087816 */ /* 0x010fe40000000008 */
[----:B--2---:R-:W-:Y:S02]  /*6450*/  PRMT R7, R4, 0x5410, R7 ;  /* 0x0000541004077816 */ /* 0x004fe40000000007 */
[----:B---3--:R-:W-:-:S07]  /*6460*/  PRMT R9, R11, 0x5410, R10 ;  /* 0x000054100b097816 */ /* 0x008fce000000000a */
.L_x_57:
[----:B------:R-:W-:Y:S05]  /*6470*/  BSYNC B1 ;  /* 0x0000000000017941 */ /* 0x000fea0003800000 */
.L_x_56:
[----:B------:R-:W-:Y:S01]  /*6480*/  @!PT LDS RZ, [RZ] ;  /* 0x00000000fffff984 */ /* 0x000fe20000000800 */
[----:B------:R-:W-:Y:S01]  /*6490*/  @!PT LDS RZ, [RZ] ;  /* 0x00000000fffff984 */ /* 0x000fe20000000800 */
[----:B------:R-:W-:Y:S01]  /*64a0*/  @!PT LDS RZ, [RZ] ;  /* 0x00000000fffff984 */ /* 0x000fe20000000800 */
[----:B------:R-:W-:Y:S01]  /*64b0*/  @!PT LDS RZ, [RZ] ;  /* 0x00000000fffff984 */ /* 0x000fe20000000800 */
[----:B------:R4:W-:Y:S06]  /*64c0*/  MEMBAR.ALL.CTA ;  /* 0x0000000000007992 */ /* 0x0009ec0000008000 */
[----:B----4-:R-:W4:Y:S01]  /*64d0*/  FENCE.VIEW.ASYNC.S ;  /* 0x00000000000073c6 */ /* 0x010f220000000000 */
[----:B------:R-:W-:Y:S05]  /*64e0*/  @!P3 BRA `(.L_x_58) ;  /* 0x000000000004b947 */ /* 0x000fea0003800000 */
[----:B------:R-:W-:Y:S01]  /*64f0*/  BPT.TRAP 0x1 ;  /* 0x000000040000795c */ /* 0x000fe20000300000 */
.L_x_58:
[----:B------:R-:W2:Y:S01]  /*6500*/  LDL.LU R4, [R1+0xb8] ;  /* 0x0000b80001047983 */ /* 0x000ea20000300800 */
[----:B-1----:R-:W-:Y:S01]  /*6510*/  IADD3 R0, R13, 0xa0, RZ ;  /* 0x000000a00d007810 */ /* 0x002fe20007ffe0ff */
[----:B------:R-:W1:Y:S03]  /*6520*/  S2R R3, SR_CgaCtaId ;  /* 0x0000000000037919 */ /* 0x000e660000008800 */
[----:B-1----:R-:W-:-:S04]  /*6530*/  PRMT R0, R3, 0x654, R0 ;  /* 0x0000065403007816 */ /* 0x002fc80000000000 */
[----:B----4-:R1:W-:Y:S02]  /*6540*/  SYNCS.ARRIVE.TRANS64.RED.A1T0 RZ, [R0+URZ], RZ ;  /* 0x000000ff00ff79a7 */ /* 0x0103e4000810043f */
[----:B-1---5:R-:W-:-:S04]  /*6550*/  IADD3 R0, R12, 0x1, RZ ;  /* 0x000000010c007810 */ /* 0x022fc80007ffe0ff */
[----:B------:R-:W-:-:S04]  /*6560*/  ISETP.NE.AND P2, PT, R0, 0x4, PT ;  /* 0x000000040000780c */ /* 0x000fc80003f45270 */
[----:B------:R-:W-:Y:S02]  /*6570*/  SEL R3, RZ, 0x1, P2 ;  /* 0x00000001ff037807 */ /* 0x000fe40001000000 */
[----:B------:R-:W-:Y:S02]  /*6580*/  SEL R0, R0, RZ, P2 ;  /* 0x000000ff00007207 */ /* 0x000fe40001000000 */
[----:B--2---:R-:W-:-:S05]  /*6590*/  LOP3.LUT R4, R4, R3, RZ, 0x3c, !PT ;  /* 0x0000000304047212 */ /* 0x004fca00078e3cff */
[----:B------:R4:W-:Y:S04]  /*65a0*/  STL [R1+0xb8], R4 ;  /* 0x0000b80401007387 */ /* 0x0009e80000100800 */
[----:B------:R4:W-:Y:S02]  /*65b0*/  STL [R1+0xb4], R0 ;  /* 0x0000b40001007387 */ /* 0x0009e40000100800 */
.L_x_52:
[----:B------:R-:W-:Y:S05]  /*65c0*/  BSYNC B0 ;  /* 0x0000000000007941 */ /* 0x000fea0003800000 */
.L_x_51:
[----:B---34-:R-:W-:Y:S01]  /*65d0*/  F2FP.F16.E4M3.UNPACK_B R0, R6 ;  /* 0x00000006ff00723e */ /* 0x018fe200020006ff */
[C---:B-----5:R-:W-:Y:S01]  /*65e0*/  FMUL R10, R2.reuse, R226 ;  /* 0x000000e2020a7220 */ /* 0x060fe20000400000 */
[----:B------:R-:W-:Y:S01]  /*65f0*/  F2FP.F16.E4M3.UNPACK_B R4, R7 ;  /* 0x00000007ff04723e */ /* 0x000fe200020006ff */
[C---:B------:R-:W-:Y:S01]  /*6600*/  FMUL R14, R2.reuse, R224 ;  /* 0x000000e0020e7220 */ /* 0x040fe20000400000 */
[C---:B------:R-:W-:Y:S01]  /*6610*/  FMUL R227, R2.reuse, R227 ;  /* 0x000000e302e37220 */ /* 0x040fe20000400000 */
[--C-:B------:R-:W-:Y:S02]  /*6620*/  HADD2.F32 R11, -RZ, R0.reuse.H0_H0 ;  /* 0x20000000ff0b7230 */ /* 0x100fe40000004100 */
[----:B------:R-:W-:Y:S01]  /*6630*/  FMUL R20, R2, R220 ;  /* 0x000000dc02147220 */ /* 0x000fe20000400000 */
[----:B-1----:R-:W-:Y:S01]  /*6640*/  HADD2.F32 R3, -RZ, R0.H1_H1 ;  /* 0x30000000ff037230 */ /* 0x002fe20000004100 */
[----:B------:R-:W-:Y:S01]  /*6650*/  F2FP.F16.E4M3.UNPACK_B R0, R6.H1 ;  /* 0x00000006ff00723e */ /* 0x000fe200030006ff */
[----:B------:R-:W-:-:S02]  /*6660*/  HADD2.F32 R13, -RZ, R4.H0_H0 ;  /* 0x20000004ff0d7230 */ /* 0x000fc40000004100 */
[C---:B------:R-:W-:Y:S01]  /*6670*/  FFMA R11, R16.reuse, R11, R227 ;  /* 0x0000000b100b7223 */ /* 0x040fe200000000e3 */
[----:B------:R-:W-:Y:S02]  /*6680*/  HADD2.F32 R5, -RZ, R4.H1_H1 ;  /* 0x30000004ff057230 */ /* 0x000fe40000004100 */
[----:B------:R-:W-:Y:S01]  /*6690*/  FFMA R10, R16, R3, R10 ;  /* 0x00000003100a7223 */ /* 0x000fe2000000000a */
[--C-:B------:R-:W-:Y:S02]  /*66a0*/  HADD2.F32 R15, -RZ, R0.reuse.H0_H0 ;  /* 0x20000000ff0f7230 */ /* 0x100fe40000004100 */
[C---:B------:R-:W-:Y:S01]  /*66b0*/  FMUL R4, R2.reuse, R223 ;  /* 0x000000df02047220 */ /* 0x040fe20000400000 */
[----:B------:R-:W-:Y:S01]  /*66c0*/  HADD2.F32 R3, -RZ, R0.H1_H1 ;  /* 0x30000000ff037230 */ /* 0x000fe20000004100 */
[----:B------:R-:W-:Y:S01]  /*66d0*/  F2FP.F16.E4M3.UNPACK_B R0, R7.H1 ;  /* 0x00000007ff00723e */ /* 0x000fe200030006ff */
[----:B------:R-:W-:Y:S01]  /*66e0*/  FMUL R12, R2, R222 ;  /* 0x000000de020c7220 */ /* 0x000fe20000400000 */
[C---:B------:R-:W-:Y:S01]  /*66f0*/  FFMA R13, R16.reuse, R13, R4 ;  /* 0x0000000d100d7223 */ /* 0x040fe20000000004 */
[----:B------:R-:W-:Y:S01]  /*6700*/  F2FP.F16.E4M3.UNPACK_B R4, R8 ;  /* 0x00000008ff04723e */ /* 0x000fe200020006ff */
[----:B------:R-:W-:Y:S01]  /*6710*/  FFMA R14, R16, R3, R14 ;  /* 0x00000003100e7223 */ /* 0x000fe2000000000e */
[----:B------:R-:W-:-:S02]  /*6720*/  HADD2.F32 R3, -RZ, R0.H1_H1 ;  /* 0x30000000ff037230 */ /* 0x000fc40000004100 */
[C---:B------:R-:W-:Y:S01]  /*6730*/  FFMA R12, R16.reuse, R5, R12 ;  /* 0x00000005100c7223 */ /* 0x040fe2000000000c */
[----:B------:R-:W-:Y:S01]  /*6740*/  HADD2.F32 R21, -RZ, R0.H0_H0 ;  /* 0x20000000ff157230 */ /* 0x000fe20000004100 */
[----:B------:R-:W-:Y:S01]  /*6750*/  MOV R0, 0x3bbb989d ;  /* 0x3bbb989d00007802 */ /* 0x000fe20000000f00 */
[--C-:B------:R-:W-:Y:S02]  /*6760*/  HADD2.F32 R25, -RZ, R4.reuse.H0_H0 ;  /* 0x20000004ff197230 */ /* 0x100fe40000004100 */
[----:B------:R-:W-:Y:S01]  /*6770*/  FFMA R20, R16, R3, R20 ;  /* 0x0000000310147223 */ /* 0x000fe20000000014 */
[----:B------:R-:W-:Y:S01]  /*6780*/  MOV R3, 0x437c0000 ;  /* 0x437c000000037802 */ /* 0x000fe20000000f00 */
[----:B------:R-:W-:Y:S02]  /*6790*/  HADD2.F32 R5, -RZ, R4.H1_H1 ;  /* 0x30000004ff057230 */ /* 0x000fe40000004100 */
[CC--:B------:R-:W-:Y:S01]  /*67a0*/  FFMA.SAT R24, -R11.reuse, R0.reuse, 0.5 ;  /* 0x3f0000000b187423 */ /* 0x0c0fe20000002100 */
[----:B------:R-:W-:Y:S01]  /*67b0*/  FFMA.SAT R30, -R10, R0, 0.5 ;  /* 0x3f0000000a1e7423 */ /* 0x000fe20000002100 */
[----:B------:R-:W-:Y:S01]  /*67c0*/  FMUL R225, R2, R225 ;  /* 0x000000e102e17220 */ /* 0x000fe20000400000 */
[----:B------:R-:W-:Y:S01]  /*67d0*/  F2FP.F16.E4M3.UNPACK_B R28, R8.H1 ;  /* 0x00000008ff1c723e */ /* 0x000fe200030006ff */
[----:B------:R-:W-:Y:S01]  /*67e0*/  FFMA.RM R4, R24, R3, 12582913 ;  /* 0x4b40000118047423 */ /* 0x000fe20000004003 */
[----:B------:R-:W-:Y:S01]  /*67f0*/  FMUL R24, R2, R218 ;  /* 0x000000da02187220 */ /* 0x000fe20000400000 */
[----:B------:R-:W-:Y:S01]  /*6800*/  FFMA R15, R16, R15, R225 ;  /* 0x0000000f100f7223 */ /* 0x000fe200000000e1 */
[----:B------:R-:W-:Y:S01]  /*6810*/  FFMA.SAT R34, -R14, R0, 0.5 ;  /* 0x3f0000000e227423 */ /* 0x000fe20000002100 */
[----:B------:R-:W-:Y:S01]  /*6820*/  FADD R26, R4, -12583039 ;  /* 0xcb40007f041a7421 */ /* 0x000fe20000000000 */
[----:B------:R-:W-:Y:S01]  /*6830*/  FFMA R24, R16, R5, R24 ;  /* 0x0000000510187223 */ /* 0x000fe20000000018 */
[----:B------:R-:W-:Y:S01]  /*6840*/  FFMA.RM R5, R30, R3, 12582913 ;  /* 0x4b4000011e057423 */ /* 0x000fe20000004003 */
[----:B------:R-:W-:Y:S01]  /*6850*/  FMUL R221, R2, R221 ;  /* 0x000000dd02dd7220 */ /* 0x000fe20000400000 */
[----:B------:R-:W-:Y:S01]  /*6860*/  FFMA R26, -R11, 1.4426950216293334961, -R26 ;  /* 0x3fb8aa3b0b1a7823 */ /* 0x000fe2000000091a */
[----:B------:R-:W-:-:S02]  /*6870*/  HADD2.F32 R31, -RZ, R28.H0_H0 ;  /* 0x2000001cff1f7230 */ /* 0x000fc40000004100 */
[----:B------:R-:W-:Y:S01]  /*6880*/  FADD R29, R5, -12583039 ;  /* 0xcb40007f051d7421 */ /* 0x000fe20000000000 */
[-C--:B------:R-:W-:Y:S01]  /*6890*/  FFMA.SAT R30, -R15, R0.reuse, 0.5 ;  /* 0x3f0000000f1e7423 */ /* 0x080fe20000002100 */
[----:B------:R-:W-:Y:S02]  /*68a0*/  HADD2.F32 R33, -RZ, R28.H1_H1 ;  /* 0x3000001cff217230 */ /* 0x000fe40000004100 */
[----:B------:R-:W-:Y:S01]  /*68b0*/  FFMA.RM R28, R34, R3, 12582913 ;  /* 0x4b400001221c7423 */ /* 0x000fe20000004003 */
[----:B------:R-:W-:Y:S01]  /*68c0*/  FFMA R29, -R10, 1.4426950216293334961, -R29 ;  /* 0x3fb8aa3b0a1d7823 */ /* 0x000fe2000000091d */
[-C--:B------:R-:W-:Y:S01]  /*68d0*/  FFMA.SAT R34, -R13, R0.reuse, 0.5 ;  /* 0x3f0000000d227423 */ /* 0x080fe20000002100 */
[----:B------:R-:W-:Y:S01]  /*68e0*/  FFMA R27, -R11, 1.925963033500011079e-08, R26 ;  /* 0x32a570600b1b7823 */ /* 0x000fe2000000011a */
[----:B------:R-:W-:Y:S01]  /*68f0*/  FFMA R21, R16, R21, R221 ;  /* 0x0000001510157223 */ /* 0x000fe200000000dd */
[-C--:B------:R-:W-:Y:S01]  /*6900*/  FFMA.RM R26, R30, R3.reuse, 12582913 ;  /* 0x4b4000011e1a7423 */ /* 0x080fe20000004003 */
[----:B------:R-:W-:Y:S01]  /*6910*/  FFMA R30, -R10, 1.925963033500011079e-08, R29 ;  /* 0x32a570600a1e7823 */ /* 0x000fe2000000011d */
[----:B------:R-:W-:Y:S01]  /*6920*/  FFMA.RM R29, R34, R3, 12582913 ;  /* 0x4b400001221d7423 */ /* 0x000fe20000004003 */
[----:B------:R-:W-:Y:S01]  /*6930*/  FADD R39, R28, -12583039 ;  /* 0xcb40007f1c277421 */ /* 0x000fe20000000000 */
[----:B------:R-:W-:Y:S01]  /*6940*/  FFMA.SAT R42, -R21, R0, 0.5 ;  /* 0x3f000000152a7423 */ /* 0x000fe20000002100 */
[C---:B------:R-:W-:Y:S01]  /*6950*/  FMUL R219, R2.reuse, R219 ;  /* 0x000000db02db7220 */ /* 0x040fe20000400000 */
[----:B------:R-:W-:Y:S01]  /*6960*/  FMUL R37, R2, R216 ;  /* 0x000000d802257220 */ /* 0x000fe20000400000 */
[----:B------:R-:W-:Y:S01]  /*6970*/  F2FP.F16.E4M3.UNPACK_B R35, R9 ;  /* 0x00000009ff23723e */ /* 0x000fe200020006ff */
[----:B------:R-:W-:Y:S01]  /*6980*/  FADD R34, R29, -12583039 ;  /* 0xcb40007f1d227421 */ /* 0x000fe20000000000 */
[----:B------:R-:W-:Y:S01]  /*6990*/  FFMA R39, -R14, 1.4426950216293334961, -R39 ;  /* 0x3fb8aa3b0e277823 */ /* 0x000fe20000000927 */
[----:B------:R-:W-:Y:S01]  /*69a0*/  FFMA.RM R42, R42, R3, 12582913 ;  /* 0x4b4000012a2a7423 */ /* 0x000fe20000004003 */
[C---:B------:R-:W-:Y:S01]  /*69b0*/  FFMA R25, R16.reuse, R25, R219 ;  /* 0x0000001910197223 */ /* 0x040fe200000000db */
[----:B------:R-:W-:Y:S01]  /*69c0*/  FFMA R33, R16, R33, R37 ;  /* 0x0000002110217223 */ /* 0x000fe20000000025 */
[----:B------:R-:W-:Y:S01]  /*69d0*/  FFMA.SAT R38, -R12, R0, 0.5 ;  /* 0x3f0000000c267423 */ /* 0x000fe20000002100 */
[----:B------:R-:W-:-:S02]  /*69e0*/  HADD2.F32 R37, -RZ, R35.H0_H0 ;  /* 0x20000023ff257230 */ /* 0x000fc40000004100 */
[----:B------:R-:W-:Y:S01]  /*69f0*/  FFMA R34, -R13, 1.4426950216293334961, -R34 ;  /* 0x3fb8aa3b0d227823 */ /* 0x000fe20000000922 */
[----:B------:R-:W-:Y:S01]  /*6a00*/  FFMA R39, -R14, 1.925963033500011079e-08, R39 ;  /* 0x32a570600e277823 */ /* 0x000fe20000000127 */
[----:B------:R-:W-:Y:S01]  /*6a10*/  FMUL R215, R2, R215 ;  /* 0x000000d702d77220 */ /* 0x000fe20000400000 */
[----:B------:R-:W-:Y:S01]  /*6a20*/  FADD R36, R42, -12583039 ;  /* 0xcb40007f2a247421 */ /* 0x000fe20000000000 */
[-C--:B------:R-:W-:Y:S01]  /*6a30*/  FFMA.SAT R46, -R25, R0.reuse, 0.5 ;  /* 0x3f000000192e7423 */ /* 0x080fe20000002100 */
[----:B------:R-:W-:Y:S01]  /*6a40*/  FFMA.RM R38, R38, R3, 12582913 ;  /* 0x4b40000126267423 */ /* 0x000fe20000004003 */
[----:B------:R-:W-:Y:S01]  /*6a50*/  FFMA R43, -R13, 1.925963033500011079e-08, R34 ;  /* 0x32a570600d2b7823 */ /* 0x000fe20000000122 */
[----:B------:R1:W-:Y:S01]  /*6a60*/  MUFU.EX2 R40, R39 ;  /* 0x0000002700287308 */ /* 0x0003e20000000800 */
[----:B------:R-:W-:Y:S01]  /*6a70*/  FFMA R34, R16, R37, R215 ;  /* 0x0000002510227223 */ /* 0x000fe200000000d7 */
[----:B------:R-:W-:Y:S02]  /*6a80*/  HADD2.F32 R35, -RZ, R35.H1_H1 ;  /* 0x30000023ff237230 */ /* 0x000fe40000004100 */
[C---:B------:R-:W-:Y:S01]  /*6a90*/  FFMA R36, -R21.reuse, 1.4426950216293334961, -R36 ;  /* 0x3fb8aa3b15247823 */ /* 0x040fe20000000924 */
[----:B------:R-:W-:Y:S01]  /*6aa0*/  F2FP.F16.E4M3.UNPACK_B R37, R9.H1 ;  /* 0x00000009ff25723e */ /* 0x000fe200030006ff */
[----:B------:R-:W-:Y:S01]  /*6ab0*/  FFMA.RM R46, R46, R3, 12582913 ;  /* 0x4b4000012e2e7423 */ /* 0x000fe20000004003 */
[----:B------:R-:W-:Y:S01]  /*6ac0*/  FADD R41, R38, -12583039 ;  /* 0xcb40007f26297421 */ /* 0x000fe20000000000 */
[----:B------:R-:W-:Y:S01]  /*6ad0*/  FFMA.SAT R48, -R24, R0, 0.5 ;  /* 0x3f00000018307423 */ /* 0x000fe20000002100 */
[----:B------:R-:W-:Y:S01]  /*6ae0*/  FFMA R49, -R21, 1.925963033500011079e-08, R36 ;  /* 0x32a5706015317823 */ /* 0x000fe20000000124 */
[----:B-1----:R-:W-:Y:S01]  /*6af0*/  FMUL R39, R2, R214 ;  /* 0x000000d602277220 */ /* 0x002fe20000400000 */
[----:B------:R-:W-:Y:S01]  /*6b00*/  FADD R36, R46, -12583039 ;  /* 0xcb40007f2e247421 */ /* 0x000fe20000000000 */
[----:B------:R-:W-:Y:S01]  /*6b10*/  FFMA R41, -R12, 1.4426950216293334961, -R41 ;  /* 0x3fb8aa3b0c297823 */ /* 0x000fe20000000929 */
[----:B------:R-:W-:Y:S01]  /*6b20*/  FMUL R213, R2, R213 ;  /* 0x000000d502d57220 */ /* 0x000fe20000400000 */
[----:B------:R-:W-:Y:S01]  /*6b30*/  FFMA R35, R16, R35, R39 ;  /* 0x0000002310237223 */ /* 0x000fe20000000027 */
[----:B------:R-:W-:-:S02]  /*6b40*/  HADD2.F32 R39, -RZ, R37.H0_H0 ;  /* 0x20000025ff277230 */ /* 0x000fc40000004100 */
[----:B------:R-:W-:Y:S01]  /*6b50*/  FFMA.RM R48, R48, R3, 12582913 ;  /* 0x4b40000130307423 */ /* 0x000fe20000004003 */
[----:B------:R-:W-:Y:S01]  /*6b60*/  FFMA R50, -R25, 1.4426950216293334961, -R36 ;  /* 0x3fb8aa3b19327823 */ /* 0x000fe20000000924 */
[----:B------:R-:W-:Y:S01]  /*6b70*/  FFMA R41, -R12, 1.925963033500011079e-08, R41 ;  /* 0x32a570600c297823 */ /* 0x000fe20000000129 */
[----:B------:R-:W1:Y:S01]  /*6b80*/  MUFU.EX2 R27, R27 ;  /* 0x0000001b001b7308 */ /* 0x000e620000000800 */
[----:B------:R-:W-:Y:S01]  /*6b90*/  FFMA R36, R16, R39, R213 ;  /* 0x0000002710247223 */ /* 0x000fe200000000d5 */
[----:B------:R-:W-:Y:S01]  /*6ba0*/  FADD R39, R48, -12583039 ;  /* 0xcb40007f30277421 */ /* 0x000fe20000000000 */
[----:B------:R-:W-:Y:S01]  /*6bb0*/  FMUL R217, R2, R217 ;  /* 0x000000d902d97220 */ /* 0x000fe20000400000 */
[-C--:B------:R-:W-:Y:S01]  /*6bc0*/  FFMA.SAT R44, -R20, R0.reuse, 0.5 ;  /* 0x3f000000142c7423 */ /* 0x080fe20000002100 */
[----:B------:R-:W-:Y:S02]  /*6bd0*/  HADD2.F32 R37, -RZ, R37.H1_H1 ;  /* 0x30000025ff257230 */ /* 0x000fe40000004100 */
[-C--:B------:R-:W-:Y:S01]  /*6be0*/  FFMA.SAT R58, -R34, R0.reuse, 0.5 ;  /* 0x3f000000223a7423 */ /* 0x080fe20000002100 */
[----:B------:R-:W-:Y:S01]  /*6bf0*/  FFMA R31, R16, R31, R217 ;  /* 0x0000001f101f7223 */ /* 0x000fe200000000d9 */
[----:B------:R3:W-:Y:S01]  /*6c00*/  MUFU.EX2 R45, R41 ;  /* 0x00000029002d7308 */ /* 0x0007e20000000800 */
[-C--:B------:R-:W-:Y:S01]  /*6c10*/  FFMA.RM R44, R44, R3.reuse, 12582913 ;  /* 0x4b4000012c2c7423 */ /* 0x080fe20000004003 */
[-C--:B------:R-:W-:Y:S01]  /*6c20*/  FFMA.SAT R60, -R35, R0.reuse, 0.5 ;  /* 0x3f000000233c7423 */ /* 0x080fe20000002100 */
[-C--:B------:R-:W-:Y:S01]  /*6c30*/  FFMA.SAT R52, -R31, R0.reuse, 0.5 ;  /* 0x3f0000001f347423 */ /* 0x080fe20000002100 */
[-C--:B------:R-:W-:Y:S01]  /*6c40*/  FFMA.SAT R56, -R33, R0.reuse, 0.5 ;  /* 0x3f00000021387423 */ /* 0x080fe20000002100 */
[----:B------:R-:W-:Y:S01]  /*6c50*/  FADD R47, R44, -12583039 ;  /* 0xcb40007f2c2f7421 */ /* 0x000fe20000000000 */
[----:B------:R-:W-:Y:S01]  /*6c60*/  FFMA.SAT R62, -R36, R0, 0.5 ;  /* 0x3f000000243e7423 */ /* 0x000fe20000002100 */
[-C--:B------:R-:W-:Y:S01]  /*6c70*/  FFMA.RM R58, R58, R3.reuse, 12582913 ;  /* 0x4b4000013a3a7423 */ /* 0x080fe20000004003 */
[----:B------:R-:W-:Y:S01]  /*6c80*/  FFMA.RM R60, R60, R3, 12582913 ;  /* 0x4b4000013c3c7423 */ /* 0x000fe20000004003 */
[----:B---3--:R-:W-:Y:S01]  /*6c90*/  FFMA R41, -R24, 1.4426950216293334961, -R39 ;  /* 0x3fb8aa3b18297823 */ /* 0x008fe20000000927 */
[----:B------:R-:W-:Y:S01]  /*6ca0*/  FMUL R39, R2, R212 ;  /* 0x000000d402277220 */ /* 0x000fe20000400000 */
[----:B------:R-:W3:Y:S01]  /*6cb0*/  MUFU.EX2 R43, R43 ;  /* 0x0000002b002b7308 */ /* 0x000ee20000000800 */
[----:B------:R-:W-:Y:S01]  /*6cc0*/  SHF.L.U32 R4, R4, 0x17, RZ ;  /* 0x0000001704047819 */ /* 0x000fe200000006ff */
[----:B------:R-:W-:Y:S01]  /*6cd0*/  FFMA R41, -R24, 1.925963033500011079e-08, R41 ;  /* 0x32a5706018297823 */ /* 0x000fe20000000129 */
[----:B------:R-:W-:Y:S01]  /*6ce0*/  FFMA R37, R16, R37, R39 ;  /* 0x0000002510257223 */ /* 0x000fe20000000027 */
[----:B------:R-:W-:Y:S01]  /*6cf0*/  FFMA R47, -R20, 1.4426950216293334961, -R47 ;  /* 0x3fb8aa3b142f7823 */ /* 0x000fe2000000092f */
[----:B------:R-:W-:Y:S01]  /*6d00*/  FFMA R50, -R25, 1.925963033500011079e-08, R50 ;  /* 0x32a5706019327823 */ /* 0x000fe20000000132 */
[----:B------:R-:W-:Y:S01]  /*6d10*/  FADD R39, R58, -12583039 ;  /* 0xcb40007f3a277421 */ /* 0x000fe20000000000 */
[----:B------:R-:W-:Y:S01]  /*6d20*/  FFMA.SAT R0, -R37, R0, 0.5 ;  /* 0x3f00000025007423 */ /* 0x000fe20000002100 */
[-C--:B------:R-:W-:Y:S01]  /*6d30*/  FFMA.RM R52, R52, R3.reuse, 12582913 ;  /* 0x4b40000134347423 */ /* 0x080fe20000004003 */
[-C--:B------:R-:W-:Y:S01]  /*6d40*/  FFMA.RM R56, R56, R3.reuse, 12582913 ;  /* 0x4b40000138387423 */ /* 0x080fe20000004003 */
[-C--:B------:R-:W-:Y:S01]  /*6d50*/  FFMA.RM R62, R62, R3.reuse, 12582913 ;  /* 0x4b4000013e3e7423 */ /* 0x080fe20000004003 */
[----:B------:R-:W-:Y:S01]  /*6d60*/  FFMA.RM R59, R0, R3, 12582913 ;  /* 0x4b400001003b7423 */ /* 0x000fe20000004003 */
[----:B------:R-:W-:Y:S01]  /*6d70*/  FADD R0, R60, -12583039 ;  /* 0xcb40007f3c007421 */ /* 0x000fe20000000000 */
[----:B------:R-:W-:Y:S01]  /*6d80*/  FADD R32, R26, -12583039 ;  /* 0xcb40007f1a207421 */ /* 0x000fe20000000000 */
[----:B------:R4:W-:Y:S01]  /*6d90*/  MUFU.EX2 R53, R41 ;  /* 0x0000002900357308 */ /* 0x0009e20000000800 */
[----:B------:R-:W-:Y:S01]  /*6da0*/  FFMA R47, -R20, 1.925963033500011079e-08, R47 ;  /* 0x32a57060142f7823 */ /* 0x000fe2000000012f */
[----:B------:R-:W-:Y:S01]  /*6db0*/  FFMA R39, -R34, 1.4426950216293334961, -R39 ;  /* 0x3fb8aa3b22277823 */ /* 0x000fe20000000927 */
[----:B-1----:R-:W-:Y:S01]  /*6dc0*/  FFMA R61, R4, R27, 1 ;  /* 0x3f800000043d7423 */ /* 0x002fe2000000001b */
[----:B------:R-:W-:Y:S01]  /*6dd0*/  FADD R54, R52, -12583039 ;  /* 0xcb40007f34367421 */ /* 0x000fe20000000000 */
[----:B------:R-:W-:Y:S01]  /*6de0*/  FADD R27, R62, -12583039 ;  /* 0xcb40007f3e1b7421 */ /* 0x000fe20000000000 */
[----:B------:R-:W-:Y:S01]  /*6df0*/  FFMA R0, -R35, 1.4426950216293334961, -R0 ;  /* 0x3fb8aa3b23007823 */ /* 0x000fe20000000900 */
[----:B------:R-:W-:Y:S01]  /*6e00*/  FFMA R32, -R15, 1.4426950216293334961, -R32 ;  /* 0x3fb8aa3b0f207823 */ /* 0x000fe20000000920 */
[----:B------:R1:W-:Y:S01]  /*6e10*/  MUFU.EX2 R51, R50 ;  /* 0x0000003200337308 */ /* 0x0003e20000000800 */
[----:B----4-:R-:W-:Y:S01]  /*6e20*/  SHF.L.U32 R41, R26, 0x17, RZ ;  /* 0x000000171a297819 */ /* 0x010fe200000006ff */
[----:B------:R-:W-:Y:S01]  /*6e30*/  FADD R26, R59, -12583039 ;  /* 0xcb40007f3b1a7421 */ /* 0x000fe20000000000 */
[----:B------:R-:W-:Y:S01]  /*6e40*/  FFMA R4, -R34, 1.925963033500011079e-08, R39 ;  /* 0x32a5706022047823 */ /* 0x000fe20000000127 */
[----:B------:R-:W-:Y:S01]  /*6e50*/  FFMA R54, -R31, 1.4426950216293334961, -R54 ;  /* 0x3fb8aa3b1f367823 */ /* 0x000fe20000000936 */
[----:B------:R-:W-:Y:S01]  /*6e60*/  SHF.L.U32 R39, R5, 0x17, RZ ;  /* 0x0000001705277819 */ /* 0x000fe200000006ff */
[----:B------:R-:W-:Y:S01]  /*6e70*/  FFMA R27, -R36, 1.4426950216293334961, -R27 ;  /* 0x3fb8aa3b241b7823 */ /* 0x000fe2000000091b */
[----:B------:R-:W-:Y:S01]  /*6e80*/  FFMA R26, -R37, 1.4426950216293334961, -R26 ;  /* 0x3fb8aa3b251a7823 */ /* 0x000fe2000000091a */
[----:B------:R-:W4:Y:S01]  /*6e90*/  MUFU.EX2 R49, R49 ;  /* 0x0000003100317308 */ /* 0x000f220000000800 */
[----:B-1----:R-:W-:Y:S01]  /*6ea0*/  FADD R50, R56, -12583039 ;  /* 0xcb40007f38327421 */ /* 0x002fe20000000000 */
[----:B------:R-:W-:Y:S01]  /*6eb0*/  SHF.L.U32 R3, R28, 0x17, RZ ;  /* 0x000000171c037819 */ /* 0x000fe200000006ff */
[----:B------:R-:W-:Y:S01]  /*6ec0*/  FFMA R5, -R35, 1.925963033500011079e-08, R0 ;  /* 0x32a5706023057823 */ /* 0x000fe20000000100 */
[----:B------:R-:W-:Y:S01]  /*6ed0*/  FFMA R32, -R15, 1.925963033500011079e-08, R32 ;  /* 0x32a570600f207823 */ /* 0x000fe20000000120 */
[----:B------:R-:W-:Y:S01]  /*6ee0*/  FFMA R50, -R33, 1.4426950216293334961, -R50 ;  /* 0x3fb8aa3b21327823 */ /* 0x000fe20000000932 */
[----:B------:R-:W-:Y:S01]  /*6ef0*/  SHF.L.U32 R0, R29, 0x17, RZ ;  /* 0x000000171d007819 */ /* 0x000fe200000006ff */
[----:B------:R-:W-:Y:S01]  /*6f00*/  FFMA R54, -R31, 1.925963033500011079e-08, R54 ;  /* 0x32a570601f367823 */ /* 0x000fe20000000136 */
[----:B------:R-:W1:Y:S01]  /*6f10*/  MUFU.EX2 R47, R47 ;  /* 0x0000002f002f7308 */ /* 0x000e620000000800 */
[----:B------:R-:W-:Y:S01]  /*6f20*/  IADD3 R28, R61, 0x1800000, RZ ;  /* 0x018000003d1c7810 */ /* 0x000fe20007ffe0ff */
[----:B------:R-:W-:Y:S01]  /*6f30*/  FFMA R50, -R33, 1.925963033500011079e-08, R50 ;  /* 0x32a5706021327823 */ /* 0x000fe20000000132 */
[----:B------:R-:W-:Y:S01]  /*6f40*/  FFMA R27, -R36, 1.925963033500011079e-08, R27 ;  /* 0x32a57060241b7823 */ /* 0x000fe2000000011b */
[----:B------:R-:W-:Y:S01]  /*6f50*/  FFMA R26, -R37, 1.925963033500011079e-08, R26 ;  /* 0x32a57060251a7823 */ /* 0x000fe2000000011a */
[----:B------:R-:W-:Y:S01]  /*6f60*/  LOP3.LUT R28, R28, 0x7f800000, RZ, 0xc0, !PT ;  /* 0x7f8000001c1c7812 */ /* 0x000fe200078ec0ff */
[----:B------:R-:W-:Y:S01]  /*6f70*/  FFMA R40, R3, R40, 1 ;  /* 0x3f80000003287423 */ /* 0x000fe20000000028 */
[----:B------:R-:W-:Y:S01]  /*6f80*/  SHF.L.U32 R38, R38, 0x17, RZ ;  /* 0x0000001726267819 */ /* 0x000fe200000006ff */
[----:B---3--:R-:W-:Y:S01]  /*6f90*/  FFMA R43, R0, R43, 1 ;  /* 0x3f800000002b7423 */ /* 0x008fe2000000002b */
[----:B------:R-:W3:Y:S01]  /*6fa0*/  MUFU.EX2 R30, R30 ;  /* 0x0000001e001e7308 */ /* 0x000ee20000000800 */
[----:B------:R-:W-:Y:S01]  /*6fb0*/  SHF.L.U32 R42, R42, 0x17, RZ ;  /* 0x000000172a2a7819 */ /* 0x000fe200000006ff */
[----:B------:R-:W-:Y:S01]  /*6fc0*/  BSSY B1, `(.L_x_59) ;  /* 0x0000029000017945 */ /* 0x000fe20003800000 */
[----:B------:R-:W-:Y:S01]  /*6fd0*/  ISETP.GT.U32.AND P2, PT, R28, 0x1ffffff, PT ;  /* 0x01ffffff1c00780c */ /* 0x000fe20003f44070 */
[----:B------:R-:W-:Y:S01]  /*6fe0*/  FFMA R45, R38, R45, 1 ;  /* 0x3f800000262d7423 */ /* 0x000fe2000000002d */
[----:B------:R-:W-:Y:S01]  /*6ff0*/  SHF.L.U32 R44, R44, 0x17, RZ ;  /* 0x000000172c2c7819 */ /* 0x000fe200000006ff */
[----:B----4-:R-:W-:Y:S01]  /*7000*/  FFMA R38, R42, R49, 1 ;  /* 0x3f8000002a267423 */ /* 0x010fe20000000031 */
[----:B------:R-:W-:Y:S01]  /*7010*/  SHF.L.U32 R42, R46, 0x17, RZ ;  /* 0x000000172e2a7819 */ /* 0x000fe200000006ff */
[----:B------:R-:W4:Y:S01]  /*7020*/  MUFU.EX2 R32, R32 ;  /* 0x0000002000207308 */ /* 0x000f220000000800 */
[----:B------:R-:W-:Y:S01]  /*7030*/  SHF.L.U32 R48, R48, 0x17, RZ ;  /* 0x0000001730307819 */ /* 0x000fe200000006ff */
[----:B-1----:R-:W-:Y:S01]  /*7040*/  FFMA R47, R44, R47, 1 ;  /* 0x3f8000002c2f7423 */ /* 0x002fe2000000002f */
[----:B------:R-:W-:Y:S01]  /*7050*/  SHF.L.U32 R46, R52, 0x17, RZ ;  /* 0x00000017342e7819 */ /* 0x000fe200000006ff */
[----:B------:R-:W-:Y:S01]  /*7060*/  FFMA R42, R42, R51, 1 ;  /* 0x3f8000002a2a7423 */ /* 0x000fe20000000033 */
[----:B------:R-:W-:Y:S01]  /*7070*/  SHF.L.U32 R49, R58, 0x17, RZ ;  /* 0x000000173a317819 */ /* 0x000fe200000006ff */
[----:B------:R-:W-:Y:S01]  /*7080*/  FFMA R44, R48, R53, 1 ;  /* 0x3f800000302c7423 */ /* 0x000fe20000000035 */
[----:B------:R-:W-:Y:S01]  /*7090*/  SHF.L.U32 R48, R56, 0x17, RZ ;  /* 0x0000001738307819 */ /* 0x000fe200000006ff */
[----:B------:R-:W1:Y:S01]  /*70a0*/  MUFU.EX2 R55, R54 ;  /* 0x0000003600377308 */ /* 0x000e620000000800 */
[----:B------:R-:W-:Y:S01]  /*70b0*/  SHF.L.U32 R51, R62, 0x17, RZ ;  /* 0x000000173e337819 */ /* 0x000fe200000006ff */
[----:B---3--:R-:W-:Y:S01]  /*70c0*/  FFMA R39, R39, R30, 1 ;  /* 0x3f80000027277423 */ /* 0x008fe2000000001e */
[----:B------:R-:W-:-:S05]  /*70d0*/  SHF.L.U32 R52, R59, 0x17, RZ ;  /* 0x000000173b347819 */ /* 0x000fca00000006ff */
[----:B------:R3:W2:Y:S01]  /*70e0*/  MUFU.EX2 R57, R50 ;  /* 0x0000003200397308 */ /* 0x0006a20000000800 */
[----:B----4-:R-:W-:-:S07]  /*70f0*/  FFMA R41, R41, R32, 1 ;  /* 0x3f80000029297423 */ /* 0x010fce0000000020 */
[----:B------:R-:W4:Y:S01]  /*7100*/  MUFU.EX2 R4, R4 ;  /* 0x0000000400047308 */ /* 0x000f220000000800 */
[----:B---3--:R-:W-:Y:S01]  /*7110*/  SHF.L.U32 R50, R60, 0x17, RZ ;  /* 0x000000173c327819 */ /* 0x008fe200000006ff */
[----:B-1----:R-:W-:-:S06]  /*7120*/  FFMA R46, R46, R55, 1 ;  /* 0x3f8000002e2e7423 */ /* 0x002fcc0000000037 */
[----:B------:R-:W1:Y:S01]  /*7130*/  MUFU.EX2 R5, R5 ;  /* 0x0000000500057308 */ /* 0x000e620000000800 */
[----:B--2---:R-:W-:-:S07]  /*7140*/  FFMA R48, R48, R57, 1 ;  /* 0x3f80000030307423 */ /* 0x004fce0000000039 */
[----:B------:R-:W2:Y:S01]  /*7150*/  MUFU.EX2 R0, R27 ;  /* 0x0000001b00007308 */ /* 0x000ea20000000800 */
[----:B----4-:R-:W-:-:S07]  /*7160*/  FFMA R49, R49, R4, 1 ;  /* 0x3f80000031317423 */ /* 0x010fce0000000004 */
[----:B------:R-:W3:Y:S01]  /*7170*/  MUFU.EX2 R3, R26 ;  /* 0x0000001a00037308 */ /* 0x000ee20000000800 */
[----:B-1----:R-:W-:Y:S01]  /*7180*/  FFMA R50, R50, R5, 1 ;  /* 0x3f80000032327423 */ /* 0x002fe20000000005 */
[----:B--2---:R-:W-:Y:S01]  /*7190*/  FFMA R51, R51, R0, 1 ;  /* 0x3f80000033337423 */ /* 0x004fe20000000000 */
[----:B---3--:R-:W-:Y:S01]  /*71a0*/  FFMA R52, R52, R3, 1 ;  /* 0x3f80000034347423 */ /* 0x008fe20000000003 */
[----:B------:R-:W-:Y:S06]  /*71b0*/  @P2 BRA `(.L_x_60) ;  /* 0x0000000000142947 */ /* 0x000fec0003800000 */
[----:B------:R-:W-:Y:S02]  /*71c0*/  MOV R0, R61 ;  /* 0x0000003d00007202 */ /* 0x000fe40000000f00 */
[----:B------:R-:W-:-:S07]  /*71d0*/  MOV R4, 0x71f0 ;  /* 0x000071f000047802 */ /* 0x000fce0000000f00 */
[----:B------:R-:W-:Y:S05]  /*71e0*/  CALL.REL.NOINC `($__internal_0_$__cuda_sm20_rcp_rn_f32_slowpath) ;  /* 0x00000144005c7944 */ /* 0x000fea0003c00000 */
[----:B------:R-:W-:Y:S01]  /*71f0*/  MOV R54, R0 ;  /* 0x0000000000367202 */ /* 0x000fe20000000f00 */
[----:B------:R-:W-:Y:S06]  /*7200*/  BRA `(.L_x_61) ;  /* 0x0000000000107947 */ /* 0x000fec0003800000 */
.L_x_60:
[----:B------:R-:W1:Y:S02]  /*7210*/  MUFU.RCP R54, R61 ;  /* 0x0000003d00367308 */ /* 0x000e640000001000 */
[----:B-1----:R-:W-:-:S04]  /*7220*/  FFMA R0, R61, R54, -1 ;  /* 0xbf8000003d007423 */ /* 0x002fc80000000036 */
[----:B------:R-:W-:-:S04]  /*7230*/  FADD.FTZ R3, -R0, -RZ ;  /* 0x800000ff00037221 */ /* 0x000fc80000010100 */
[----:B------:R-:W-:-:S07]  /*7240*/  FFMA R54, R54, R3, R54 ;  /* 0x0000000336367223 */ /* 0x000fce0000000036 */
.L_x_61:
[----:B------:R-:W-:Y:S05]  /*7250*/  BSYNC B1 ;  /* 0x0000000000017941 */ /* 0x000fea0003800000 */
.L_x_59:
[----:B------:R-:W-:Y:S01]  /*7260*/  IADD3 R0, R39, 0x1800000, RZ ;  /* 0x0180000027007810 */ /* 0x000fe20007ffe0ff */
[----:B------:R-:W-:Y:S03]  /*7270*/  BSSY B1, `(.L_x_62) ;  /* 0x000000d000017945 */ /* 0x000fe60003800000 */
[----:B------:R-:W-:-:S04]  /*7280*/  LOP3.LUT R0, R0, 0x7f800000, RZ, 0xc0, !PT ;  /* 0x7f80000000007812 */ /* 0x000fc800078ec0ff */
[----:B------:R-:W-:-:S13]  /*7290*/  ISETP.GT.U32.AND P2, PT, R0, 0x1ffffff, PT ;  /* 0x01ffffff0000780c */ /* 0x000fda0003f44070 */
[----:B------:R-:W-:Y:S05]  /*72a0*/  @P2 BRA `(.L_x_63) ;  /* 0x0000000000142947 */ /* 0x000fea0003800000 */
[----:B------:R-:W-:Y:S02]  /*72b0*/  MOV R0, R39 ;  /* 0x0000002700007202 */ /* 0x000fe40000000f00 */
[----:B------:R-:W-:-:S07]  /*72c0*/  MOV R4, 0x72e0 ;  /* 0x000072e000047802 */ /* 0x000fce0000000f00 */
[----:B------:R-:W-:Y:S05]  /*72d0*/  CALL.REL.NOINC `($__internal_0_$__cuda_sm20_rcp_rn_f32_slowpath) ;  /* 0x0000014400207944 */ /* 0x000fea0003c00000 */
[----:B------:R-:W-:Y:S01]  /*72e0*/  MOV R53, R0 ;  /* 0x0000000000357202 */ /* 0x000fe20000000f00 */
[----:B------:R-:W-:Y:S06]  /*72f0*/  BRA `(.L_x_64) ;  /* 0x0000000000107947 */ /* 0x000fec0003800000 */
.L_x_63:
[----:B------:R-:W1:Y:S02]  /*7300*/  MUFU.RCP R0, R39 ;  /* 0x0000002700007308 */ /* 0x000e640000001000 */
[----:B-1----:R-:W-:-:S04]  /*7310*/  FFMA R3, R39, R0, -1 ;  /* 0xbf80000027037423 */ /* 0x002fc80000000000 */
[----:B------:R-:W-:-:S04]  /*7320*/  FADD.FTZ R3, -R3, -RZ ;  /* 0x800000ff03037221 */ /* 0x000fc80000010100 */
[----:B------:R-:W-:-:S07]  /*7330*/  FFMA R53, R0, R3, R0 ;  /* 0x0000000300357223 */ /* 0x000fce0000000000 */
.L_x_64:
[----:B------:R-:W-:Y:S05]  /*7340*/  BSYNC B1 ;  /* 0x0000000000017941 */ /* 0x000fea0003800000 */
.L_x_62:
        /* <DEDUP_REMOVED lines=10> */
.L_x_66:
[----:B------:R-:W1:Y:S02]  /*73f0*/  MUFU.RCP R56, R41 ;  /* 0x0000002900387308 */ /* 0x000e640000001000 */
[----:B-1----:R-:W-:-:S04]  /*7400*/  FFMA R0, R41, R56, -1 ;  /* 0xbf80000029007423 */ /* 0x002fc80000000038 */
[----:B------:R-:W-:-:S04]  /*7410*/  FADD.FTZ R3, -R0, -RZ ;  /* 0x800000ff00037221 */ /* 0x000fc80000010100 */
[----:B------:R-:W-:-:S07]  /*7420*/  FFMA R56, R56, R3, R56 ;  /* 0x0000000338387223 */ /* 0x000fce0000000038 */
.L_x_67:
[----:B------:R-:W-:Y:S05]  /*7430*/  BSYNC B1 ;  /* 0x0000000000017941 */ /* 0x000fea0003800000 */
.L_x_65:
        /* <DEDUP_REMOVED lines=10> */
.L_x_69:
[----:B------:R-:W1:Y:S02]  /*74e0*/  MUFU.RCP R39, R40 ;  /* 0x0000002800277308 */ /* 0x000e640000001000 */
[----:B-1----:R-:W-:-:S04]  /*74f0*/  FFMA R0, R40, R39, -1 ;  /* 0xbf80000028007423 */ /* 0x002fc80000000027 */
[----:B------:R-:W-:-:S04]  /*7500*/  FADD.FTZ R0, -R0, -RZ ;  /* 0x800000ff00007221 */ /* 0x000fc80000010100 */
[----:B------:R-:W-:-:S07]  /*7510*/  FFMA R39, R39, R0, R39 ;  /* 0x0000000027277223 */ /* 0x000fce0000000027 */
.L_x_70:
[----:B------:R-:W-:Y:S05]  /*7520*/  BSYNC B1 ;  /* 0x0000000000017941 */ /* 0x000fea0003800000 */
.L_x_68:
        /* <DEDUP_REMOVED lines=10> */
.L_x_72:
[----:B------:R-:W1:Y:S02]  /*75d0*/  MUFU.RCP R40, R43 ;  /* 0x0000002b00287308 */ /* 0x000e640000001000 */
[----:B-1----:R-:W-:-:S04]  /*75e0*/  FFMA R0, R43, R40, -1 ;  /* 0xbf8000002b007423 */ /* 0x002fc80000000028 */
[----:B------:R-:W-:-:S04]  /*75f0*/  FADD.FTZ R3, -R0, -RZ ;  /* 0x800000ff00037221 */ /* 0x000fc80000010100 */
[----:B------:R-:W-:-:S07]  /*7600*/  FFMA R40, R40, R3, R40 ;  /* 0x0000000328287223 */ /* 0x000fce0000000028 */
.L_x_73:
[----:B------:R-:W-:Y:S05]  /*7610*/  BSYNC B1 ;  /* 0x0000000000017941 */ /* 0x000fea0003800000 */
.L_x_71:
        /* <DEDUP_REMOVED lines=10> */
.L_x_75:
[----:B------:R-:W1:Y:S02]  /*76c0*/  MUFU.RCP R0, R45 ;  /* 0x0000002d00007308 */ /* 0x000e640000001000 */
[----:B-1----:R-:W-:-:S04]  /*76d0*/  FFMA R3, R45, R0, -1 ;  /* 0xbf8000002d037423 */ /* 0x002fc80000000000 */
[----:B------:R-:W-:-:S04]  /*76e0*/  FADD.FTZ R3, -R3, -RZ ;  /* 0x800000ff03037221 */ /* 0x000fc80000010100 */
[----:B------:R-:W-:-:S07]  /*76f0*/  FFMA R41, R0, R3, R0 ;  /* 0x0000000300297223 */ /* 0x000fce0000000000 */
.L_x_76:
[----:B------:R-:W-:Y:S05]  /*7700*/  BSYNC B1 ;  /* 0x0000000000017941 */ /* 0x000fea0003800000 */
.L_x_74:
        /* <DEDUP_REMOVED lines=10> */
.L_x_78:
[----:B------:R-:W1:Y:S02]  /*77b0*/  MUFU.RCP R3, R38 ;  /* 0x0000002600037308 */ /* 0x000e640000001000 */
[----:B-1----:R-:W-:-:S04]  /*77c0*/  FFMA R0, R38, R3, -1 ;  /* 0xbf80000026007423 */ /* 0x002fc80000000003 */
[----:B------:R-:W-:-:S04]  /*77d0*/  FADD.FTZ R0, -R0, -RZ ;  /* 0x800000ff00007221 */ /* 0x000fc80000010100 */
[----:B------:R-:W-:-:S07]  /*77e0*/  FFMA R58, R3, R0, R3 ;  /* 0x00000000033a7223 */ /* 0x000fce0000000003 */
.L_x_79:
[----:B------:R-:W-:Y:S05]  /*77f0*/  BSYNC B1 ;  /* 0x0000000000017941 */ /* 0x000fea0003800000 */
.L_x_77:
        /* <DEDUP_REMOVED lines=10> */
.L_x_81:
[----:B------:R-:W1:Y:S02]  /*78a0*/  MUFU.RCP R0, R47 ;  /* 0x0000002f00007308 */ /* 0x000e640000001000 */
[----:B-1----:R-:W-:-:S04]  /*78b0*/  FFMA R3, R47, R0, -1 ;  /* 0xbf8000002f037423 */ /* 0x002fc80000000000 */
[----:B------:R-:W-:-:S04]  /*78c0*/  FADD.FTZ R3, -R3, -RZ ;  /* 0x800000ff03037221 */ /* 0x000fc80000010100 */
[----:B------:R-:W-:-:S07]  /*78d0*/  FFMA R43, R0, R3, R0 ;  /* 0x00000003002b7223 */ /* 0x000fce0000000000 */
.L_x_82:
[----:B------:R-:W-:Y:S05]  /*78e0*/  BSYNC B1 ;  /* 0x0000000000017941 */ /* 0x000fea0003800000 */
.L_x_80:
        /* <DEDUP_REMOVED lines=10> */
.L_x_84:
[----:B------:R-:W1:Y:S02]  /*7990*/  MUFU.RCP R3, R42 ;  /* 0x0000002a00037308 */ /* 0x000e640000001000 */
[----:B-1----:R-:W-:-:S04]  /*79a0*/  FFMA R0, R42, R3, -1 ;  /* 0xbf8000002a007423 */ /* 0x002fc80000000003 */
[----:B------:R-:W-:-:S04]  /*79b0*/  FADD.FTZ R0, -R0, -RZ ;  /* 0x800000ff00007221 */ /* 0x000fc80000010100 */
[----:B------:R-:W-:-:S07]  /*79c0*/  FFMA R38, R3, R0, R3 ;  /* 0x0000000003267223 */ /* 0x000fce0000000003 */
.L_x_85:
[----:B------:R-:W-:Y:S05]  /*79d0*/  BSYNC B1 ;  /* 0x0000000000017941 */ /* 0x000fea0003800000 */
.L_x_83:
        /* <DEDUP_REMOVED lines=10> */
.L_x_87:
[----:B------:R-:W1:Y:S02]  /*7a80*/  MUFU.RCP R45, R44 ;  /* 0x0000002c002d7308 */ /* 0x000e640000001000 */
[----:B-1----:R-:W-:-:S04]  /*7a90*/  FFMA R0, R44, R45, -1 ;  /* 0xbf8000002c007423 */ /* 0x002fc8000000002d */
[----:B------:R-:W-:-:S04]  /*7aa0*/  FADD.FTZ R0, -R0, -RZ ;  /* 0x800000ff00007221 */ /* 0x000fc80000010100 */
[----:B------:R-:W-:-:S07]  /*7ab0*/  FFMA R45, R45, R0, R45 ;  /* 0x000000002d2d7223 */ /* 0x000fce000000002d */
.L_x_88:
[----:B------:R-:W-:Y:S05]  /*7ac0*/  BSYNC B1 ;  /* 0x0000000000017941 */ /* 0x000fea0003800000 */
.L_x_86:
        /* <DEDUP_REMOVED lines=10> */
.L_x_90:
[----:B------:R-:W1:Y:S02]  /*7b70*/  MUFU.RCP R3, R46 ;  /* 0x0000002e00037308 */ /* 0x000e640000001000 */
[----:B-1----:R-:W-:-:S04]  /*7b80*/  FFMA R0, R46, R3, -1 ;  /* 0xbf8000002e007423 */ /* 0x002fc80000000003 */
[----:B------:R-:W-:-:S04]  /*7b90*/  FADD.FTZ R0, -R0, -RZ ;  /* 0x800000ff00007221 */ /* 0x000fc80000010100 */
[----:B------:R-:W-:-:S07]  /*7ba0*/  FFMA R42, R3, R0, R3 ;  /* 0x00000000032a7223 */ /* 0x000fce0000000003 */
.L_x_91:
[----:B------:R-:W-:Y:S05]  /*7bb0*/  BSYNC B1 ;  /* 0x0000000000017941 */ /* 0x000fea0003800000 */
.L_x_89:
        /* <DEDUP_REMOVED lines=10> */
.L_x_93:
[----:B------:R-:W1:Y:S02]  /*7c60*/  MUFU.RCP R3, R48 ;  /* 0x0000003000037308 */ /* 0x000e640000001000 */
[----:B-1----:R-:W-:-:S04]  /*7c70*/  FFMA R0, R48, R3, -1 ;  /* 0xbf80000030007423 */ /* 0x002fc80000000003 */
[----:B------:R-:W-:-:S04]  /*7c80*/  FADD.FTZ R0, -R0, -RZ ;  /* 0x800000ff00007221 */ /* 0x000fc80000010100 */
[----:B------:R-:W-:-:S07]  /*7c90*/  FFMA R44, R3, R0, R3 ;  /* 0x00000000032c7223 */ /* 0x000fce0000000003 */
.L_x_94:
[----:B------:R-:W-:Y:S05]  /*7ca0*/  BSYNC B1 ;  /* 0x0000000000017941 */ /* 0x000fea0003800000 */
.L_x_92:
        /* <DEDUP_REMOVED lines=10> */
.L_x_96:
[----:B------:R-:W1:Y:S02]  /*7d50*/  MUFU.RCP R0, R49 ;  /* 0x0000003100007308 */ /* 0x000e640000001000 */
[----:B-1----:R-:W-:-:S04]  /*7d60*/  FFMA R3, R49, R0, -1 ;  /* 0xbf80000031037423 */ /* 0x002fc80000000000 */
[----:B------:R-:W-:-:S04]  /*7d70*/  FADD.FTZ R3, -R3, -RZ ;  /* 0x800000ff03037221 */ /* 0x000fc80000010100 */
[----:B------:R-:W-:-:S07]  /*7d80*/  FFMA R47, R0, R3, R0 ;  /* 0x00000003002f7223 */ /* 0x000fce0000000000 */
.L_x_97:
[----:B------:R-:W-:Y:S05]  /*7d90*/  BSYNC B1 ;  /* 0x0000000000017941 */ /* 0x000fea0003800000 */
.L_x_95:
        /* <DEDUP_REMOVED lines=10> */
.L_x_99:
[----:B------:R-:W1:Y:S02]  /*7e40*/  MUFU.RCP R3, R50 ;  /* 0x0000003200037308 */ /* 0x000e640000001000 */
[----:B-1----:R-:W-:-:S04]  /*7e50*/  FFMA R0, R50, R3, -1 ;  /* 0xbf80000032007423 */ /* 0x002fc80000000003 */
[----:B------:R-:W-:-:S04]  /*7e60*/  FADD.FTZ R0, -R0, -RZ ;  /* 0x800000ff00007221 */ /* 0x000fc80000010100 */
[----:B------:R-:W-:-:S07]  /*7e70*/  FFMA R46, R3, R0, R3 ;  /* 0x00000000032e7223 */ /* 0x000fce0000000003 */
.L_x_100:
[----:B------:R-:W-:Y:S05]  /*7e80*/  BSYNC B1 ;  /* 0x0000000000017941 */ /* 0x000fea0003800000 */
.L_x_98:
        /* <DEDUP_REMOVED lines=10> */
.L_x_102:
[----:B------:R-:W1:Y:S02]  /*7f30*/  MUFU.RCP R0, R51 ;  /* 0x0000003300007308 */ /* 0x000e640000001000 */
[----:B-1----:R-:W-:-:S04]  /*7f40*/  FFMA R3, R51, R0, -1 ;  /* 0xbf80000033037423 */ /* 0x002fc80000000000 */
[----:B------:R-:W-:-:S04]  /*7f50*/  FADD.FTZ R3, -R3, -RZ ;  /* 0x800000ff03037221 */ /* 0x000fc80000010100 */
[----:B------:R-:W-:-:S07]  /*7f60*/  FFMA R49, R0, R3, R0 ;  /* 0x0000000300317223 */ /* 0x000fce0000000000 */
.L_x_103:
[----:B------:R-:W-:Y:S05]  /*7f70*/  BSYNC B1 ;  /* 0x0000000000017941 */ /* 0x000fea0003800000 */
.L_x_101:
        /* <DEDUP_REMOVED lines=8> */
[----:B------:R-:W-:Y:S05]  /*8000*/  BRA `(.L_x_106) ;  /* 0x0000000000107947 */ /* 0x000fea0003800000 */
.L_x_105:
[----:B------:R-:W1:Y:S02]  /*8010*/  MUFU.RCP R3, R52 ;  /* 0x0000003400037308 */ /* 0x000e640000001000 */
[----:B-1----:R-:W-:-:S04]  /*8020*/  FFMA R0, R52, R3, -1 ;  /* 0xbf80000034007423 */ /* 0x002fc80000000003 */
[----:B------:R-:W-:-:S04]  /*8030*/  FADD.FTZ R0, -R0, -RZ ;  /* 0x800000ff00007221 */ /* 0x000fc80000010100 */
[----:B------:R-:W-:-:S07]  /*8040*/  FFMA R0, R3, R0, R3 ;  /* 0x0000000003007223 */ /* 0x000fce0000000003 */
.L_x_106:
[----:B------:R-:W-:Y:S05]  /*8050*/  BSYNC B1 ;  /* 0x0000000000017941 */ /* 0x000fea0003800000 */
.L_x_104:
[----:B------:R-:W1:Y:S01]  /*8060*/  S2R R27, SR_TID.X ;  /* 0x00000000001b7919 */ /* 0x000e620000002100 */
[----:B------:R-:W-:Y:S01]  /*8070*/  FMUL R53, R10, R53 ;  /* 0x000000350a357220 */ /* 0x000fe20000400000 */
[----:B------:R-:W-:Y:S01]  /*8080*/  FMUL R54, R11, R54 ;  /* 0x000000360b367220 */ /* 0x000fe20000400000 */
[----:B------:R-:W-:Y:S01]  /*8090*/  FMUL R56, R15, R56 ;  /* 0x000000380f387220 */ /* 0x000fe20000400000 */
[----:B------:R-:W2:Y:S01]  /*80a0*/  S2R R26, SR_TID.X ;  /* 0x00000000001a7919 */ /* 0x000ea20000002100 */
[----:B------:R-:W-:Y:S01]  /*80b0*/  FMUL R39, R14, R39 ;  /* 0x000000270e277220 */ /* 0x000fe20000400000 */
        /* <DEDUP_REMOVED lines=12> */
[----:B------:R-:W-:-:S02]  /*8180*/  MOV R11, 0x10 ;  /* 0x00000010000b7802 */ /* 0x000fc40000000f00 */
[----:B------:R-:W-:Y:S02]  /*8190*/  F2FP.SATFINITE.E4M3.F32.PACK_AB_MERGE_C R53, R53, R54, RZ ;  /* 0x000000363535723e */ /* 0x000fe400048070ff */
[----:B------:R-:W-:Y:S02]  /*81a0*/  F2FP.SATFINITE.E4M3.F32.PACK_AB_MERGE_C R39, R39, R56, RZ ;  /* 0x000000382727723e */ /* 0x000fe400048070ff */
[----:B------:R-:W-:Y:S02]  /*81b0*/  F2FP.SATFINITE.E4M3.F32.PACK_AB_MERGE_C R41, R41, R40, RZ ;  /* 0x000000282929723e */ /* 0x000fe400048070ff */
[----:B------:R-:W-:Y:S02]  /*81c0*/  F2FP.SATFINITE.E4M3.F32.PACK_AB_MERGE_C R43, R43, R58, RZ ;  /* 0x0000003a2b2b723e */ /* 0x000fe400048070ff */
[----:B------:R-:W-:Y:S02]  /*81d0*/  F2FP.SATFINITE.E4M3.F32.PACK_AB_MERGE_C R45, R45, R38, RZ ;  /* 0x000000262d2d723e */ /* 0x000fe400048070ff */
[----:B------:R-:W-:-:S02]  /*81e0*/  F2FP.SATFINITE.E4M3.F32.PACK_AB_MERGE_C R33, R33, R42, RZ ;  /* 0x0000002a2121723e */ /* 0x000fc400048070ff */
[----:B-1----:R-:W-:Y:S02]  /*81f0*/  LOP3.LUT R27, R27, 0xff, RZ, 0xc0, !PT ;  /* 0x000000ff1b1b7812 */ /* 0x002fe400078ec0ff */
[----:B------:R-:W-:Y:S02]  /*8200*/  F2FP.SATFINITE.E4M3.F32.PACK_AB_MERGE_C R47, R46, R47, RZ ;  /* 0x0000002f2e2f723e */ /* 0x000fe400048070ff */
[----:B------:R-:W-:Y:S02]  /*8210*/  IADD3 R27, R27, 0x1f, RZ ;  /* 0x0000001f1b1b7810 */ /* 0x000fe40007ffe0ff */
[C---:B--2---:R-:W-:Y:S02]  /*8220*/  SHF.L.U32 R3, R26.reuse, 0x4, RZ ;  /* 0x000000041a037819 */ /* 0x044fe400000006ff */
[----:B------:R-:W-:Y:S02]  /*8230*/  ISETP.GT.U32.AND P5, PT, R27, 0x3e, PT ;  /* 0x0000003e1b00780c */ /* 0x000fe40003fa4070 */
[----:B------:R-:W-:-:S02]  /*8240*/  SHF.L.U32 R4, R26, 0x1, RZ ;  /* 0x000000011a047819 */ /* 0x000fc400000006ff */
[----:B------:R-:W-:Y:S02]  /*8250*/  LOP3.LUT R3, R3, 0xe00, RZ, 0xc0, !PT ;  /* 0x00000e0003037812 */ /* 0x000fe400078ec0ff */
[----:B------:R-:W-:Y:S02]  /*8260*/  SHF.L.U32 R10, R26, 0x3, RZ ;  /* 0x000000031a0a7819 */ /* 0x000fe400000006ff */
[----:B------:R-:W-:Y:S02]  /*8270*/  LOP3.LUT R3, R3, 0x6, R4, 0xf8, !PT ;  /* 0x0000000603037812 */ /* 0x000fe400078ef804 */
[----:B------:R-:W-:Y:S02]  /*8280*/  SHF.R.U32.HI R5, RZ, 0x4, R26 ;  /* 0x00000004ff057819 */ /* 0x000fe4000001161a */
[----:B------:R-:W-:Y:S02]  /*8290*/  LOP3.LUT R4, R10, 0x80, RZ, 0xc0, !PT ;  /* 0x000000800a047812 */ /* 0x000fe400078ec0ff */
[----:B------:R-:W-:-:S02]  /*82a0*/  LOP3.LUT P2, RZ, R5, 0x1, RZ, 0xc0, !PT ;  /* 0x0000000105ff7812 */ /* 0x000fc4000784c0ff */
[----:B------:R-:W-:Y:S02]  /*82b0*/  LOP3.LUT R3, R3, 0x60, R10, 0xf8, !PT ;  /* 0x0000006003037812 */ /* 0x000fe400078ef80a */
[----:B------:R-:W-:Y:S02]  /*82c0*/  LOP3.LUT R4, R4, 0x10, R26, 0xf8, !PT ;  /* 0x0000001004047812 */ /* 0x000fe400078ef81a */
[----:B------:R-:W-:Y:S02]  /*82d0*/  F2FP.SATFINITE.E4M3.F32.PACK_AB_MERGE_C R49, R0, R49, RZ ;  /* 0x000000310031723e */ /* 0x000fe400048070ff */
[----:B------:R-:W-:Y:S02]  /*82e0*/  LOP3.LUT R12, R3, R4, RZ, 0xfc, !PT ;  /* 0x00000004030c7212 */ /* 0x000fe400078efcff */
[----:B------:R-:W-:Y:S01]  /*82f0*/  SEL R11, R11, 0xfffffff0, !P2 ;  /* 0xfffffff00b0b7807 */ /* 0x000fe20005000000 */
[----:B------:R-:W-:Y:S06]  /*8300*/  @P5 BRA `(.L_x_107) ;  /* 0x0000000000045947 */ /* 0x000fec0003800000 */
[----:B------:R-:W-:-:S04]  /*8310*/  DEPBAR.LE SB0, 0x1 ;  /* 0x000080400000791a */ /* 0x000fc80000000000 */
.L_x_107:
[----:B------:R-:W-:Y:S05]  /*8320*/  WARPSYNC.ALL ;  /* 0x0000000000007948 */ /* 0x000fea0003800000 */
[----:B------:R-:W-:Y:S01]  /*8330*/  BAR.SYNC.DEFER_BLOCKING 0x1, 0x100 ;  /* 0x0044000000007b1d */ /* 0x000fe20000010000 */
[----:B------:R-:W-:-:S04]  /*8340*/  IADD3 R10, R12, UR51, RZ ;  /* 0x000000330c0a7c10 */ /* 0x000fc8000fffe0ff */
[----:B------:R-:W-:Y:S01]  /*8350*/  IADD3 R10, R10, R11, RZ ;  /* 0x0000000b0a0a7210 */ /* 0x000fe20007ffe0ff */
[----:B------:R-:W-:Y:S01]  /*8360*/  BSSY B0, `(.L_x_108) ;  /* 0x0000016000007945 */ /* 0x000fe20003800000 */
[----:B------:R1:W-:Y:S04]  /*8370*/  STS.U16 [R12+UR51+0x4100], R53 ;  /* 0x004100350c007988 */ /* 0x0003e80008000433 */
[----:B------:R1:W-:Y:S04]  /*8380*/  STS.U16 [R12+UR51+0x4200], R39 ;  /* 0x004200270c007988 */ /* 0x0003e80008000433 */
[----:B------:R1:W-:Y:S04]  /*8390*/  STS.U16 [R12+UR51+0x4108], R41 ;  /* 0x004108290c007988 */ /* 0x0003e80008000433 */
[----:B------:R1:W-:Y:S04]  /*83a0*/  STS.U16 [R12+UR51+0x4208], R43 ;  /* 0x0042082b0c007988 */ /* 0x0003e80008000433 */
[----:B------:R1:W-:Y:S04]  /*83b0*/  STS.U16 [R10+0x4100], R45 ;  /* 0x0041002d0a007388 */ /* 0x0003e80000000400 */
[----:B------:R1:W-:Y:S04]  /*83c0*/  STS.U16 [R10+0x4200], R33 ;  /* 0x004200210a007388 */ /* 0x0003e80000000400 */
[----:B------:R1:W-:Y:S04]  /*83d0*/  STS.U16 [R10+0x4108], R47 ;  /* 0x0041082f0a007388 */ /* 0x0003e80000000400 */
[----:B------:R1:W-:Y:S01]  /*83e0*/  STS.U16 [R10+0x4208], R49 ;  /* 0x004208310a007388 */ /* 0x0003e20000000400 */
[----:B------:R-:W-:Y:S01]  /*83f0*/  @!PT LDS RZ, [RZ] ;  /* 0x00000000fffff984 */ /* 0x000fe20000000800 */
[----:B------:R-:W-:Y:S01]  /*8400*/  @!PT LDS RZ, [RZ] ;  /* 0x00000000fffff984 */ /* 0x000fe20000000800 */
[----:B------:R-:W-:Y:S01]  /*8410*/  @!PT LDS RZ, [RZ] ;  /* 0x00000000fffff984 */ /* 0x000fe20000000800 */
[----:B------:R-:W-:Y:S01]  /*8420*/  @!PT LDS RZ, [RZ] ;  /* 0x00000000fffff984 */ /* 0x000fe20000000800 */
[----:B------:R2:W-:Y:S06]  /*8430*/  MEMBAR.ALL.CTA ;  /* 0x0000000000007992 */ /* 0x0005ec0000008000 */
[----:B--2---:R-:W2:Y:S02]  /*8440*/  FENCE.VIEW.ASYNC.S ;  /* 0x00000000000073c6 */ /* 0x004ea40000000000 */
[----:B--2---:R-:W-:Y:S06]  /*8450*/  BAR.SYNC.DEFER_BLOCKING 0x1, 0x100 ;  /* 0x0044000000007b1d */ /* 0x004fec0000010000 */
[----:B-1----:R-:W-:Y:S05]  /*8460*/  @P5 BRA `(.L_x_109) ;  /* 0x0000000000145947 */ /* 0x002fea0003800000 */
[----:B------:R-:W-:Y:S02]  /*8470*/  UIADD3 UR4, UP0, UR60, 0x4f0, URZ ;  /* 0x000004f03c047890 */ /* 0x000fe4000ff1e03f */
[----:B------:R-:W-:Y:S02]  /*8480*/  UIADD3 UR44, UR51, 0x4100, URZ ;  /* 0x00004100332c7890 */ /* 0x000fe4000fffe03f */
[----:B------:R-:W-:-:S09]  /*8490*/  UIADD3.X UR5, URZ, UR61, URZ, UP0, !UPT ;  /* 0x0000003d3f057290 */ /* 0x000fd200087fe43f */
[----:B------:R1:W-:Y:S02]  /*84a0*/  UTMASTG.3D [UR44], [UR4] ;  /* 0x0000002c040073b5 */ /* 0x0003e40008010000 */
[----:B-1----:R0:W-:Y:S02]  /*84b0*/  UTMACMDFLUSH ;  /* 0x00000000000079b7 */ /* 0x0021e40000000000 */
.L_x_109:
[----:B------:R-:W-:Y:S05]  /*84c0*/  BSYNC B0 ;  /* 0x0000000000007941 */ /* 0x000fea0003800000 */
.L_x_108:
[----:B------:R-:W-:Y:S04]  /*84d0*/  BSSY B0, `(.L_x_110) ;  /* 0x0000036000007945 */ /* 0x000fe80003800000 */
[----:B------:R-:W-:Y:S05]  /*84e0*/  @P0 BRA `(.L_x_111) ;  /* 0x0000000000d00947 */ /* 0x000fea0003800000 */
[----:B------:R-:W-:-:S04]  /*84f0*/  MOV R0, UR50 ;  /* 0x0000003200007c02 */ /* 0x000fc80008000f00 */
[----:B------:R-:W-:-:S13]  /*8500*/  ISETP.NE.AND P3, PT, R0, 0x3, PT ;  /* 0x000000030000780c */ /* 0x000fda0003f65270 */
[----:B------:R-:W-:Y:S05]  /*8510*/  @!P3 BRA `(.L_x_112) ;  /* 0x000000000004b947 */ /* 0x000fea0003800000 */
[----:B------:R-:W-:Y:S01]  /*8520*/  BPT.TRAP 0x1 ;  /* 0x000000040000795c */ /* 0x000fe20000300000 */
.L_x_112:
[----:B------:R-:W2:Y:S04]  /*8530*/  LDL R3, [R1+0xb4] ;  /* 0x0000b40001037983 */ /* 0x000ea80000100800 */
[----:B------:R-:W3:Y:S01]  /*8540*/  LDL R0, [R1+0xb8] ;  /* 0x0000b80001007983 */ /* 0x000ee20000100800 */
[----:B------:R-:W-:Y:S01]  /*8550*/  BSSY B1, `(.L_x_113) ;  /* 0x0000005000017945 */ /* 0x000fe20003800000 */
[----:B--2---:R-:W-:Y:S02]  /*8560*/  LEA R14, R3, UR51, 0x3 ;  /* 0x00000033030e7c11 */ /* 0x004fe4000f8e18ff */
[----:B---3--:R-:W-:-:S04]  /*8570*/  SHF.L.U32 R3, R0, 0x1f, RZ ;  /* 0x0000001f00037819 */ /* 0x008fc800000006ff */
[----:B------:R-:W1:Y:S02]  /*8580*/  SYNCS.PHASECHK.TRANS64.TRYWAIT P2, [R14+URZ+0x80], R3 ;  /* 0x000080030e0075a7 */ /* 0x000e64000804017f */
[----:B-1----:R-:W-:Y:S05]  /*8590*/  @!P2 BRA `(.L_x_114) ;  /* 0x0000012400f0a947 */ /* 0x002fea0003800000 */
.L_x_627:
[----:B------:R-:W-:Y:S05]  /*85a0*/  BSYNC B1 ;  /* 0x0000000000017941 */ /* 0x000fea0003800000 */
.L_x_113:
[----:B------:R-:W-:Y:S04]  /*85b0*/  BSSY B1, `(.L_x_115) ;  /* 0x0000012000017945 */ /* 0x000fe80003800000 */
[----:B------:R-:W-:Y:S05]  /*85c0*/  @P1 BRA `(.L_x_116) ;  /* 0x0000000000401947 */ /* 0x000fea0003800000 */
[----:B------:R-:W2:Y:S02]  /*85d0*/  LDL R0, [R1+0xb4] ;  /* 0x0000b40001007983 */ /* 0x000ea40000100800 */
[----:B--2---:R-:W-:-:S04]  /*85e0*/  LEA R15, R0, R12, 0xc ;  /* 0x0000000c000f7211 */ /* 0x004fc800078e60ff */
[----:B------:R-:W-:Y:S01]  /*85f0*/  IADD3 R0, R15, UR51, RZ ;  /* 0x000000330f007c10 */ /* 0x000fe2000fffe0ff */
[----:B------:R-:W-:Y:S03]  /*8600*/  LDS.U16 R6, [R15+UR51+0x200] ;  /* 0x000200330f067984 */ /* 0x000fe60008000400 */
[----:B------:R-:W-:Y:S01]  /*8610*/  IADD3 R13, R0, R11, RZ ;  /* 0x0000000b000d7210 */ /* 0x000fe20007ffe0ff */
[----:B-1----:R-:W1:Y:S04]  /*8620*/  LDS.U16 R3, [R15+UR51+0x100] ;  /* 0x000100330f037984 */ /* 0x002e680008000400 */
[----:B------:R-:W-:Y:S04]  /*8630*/  LDS.U16 R7, [R15+UR51+0x208] ;  /* 0x000208330f077984 */ /* 0x000fe80008000400 */
[----:B------:R-:W2:Y:S04]  /*8640*/  LDS.U16 R0, [R15+UR51+0x108] ;  /* 0x000108330f007984 */ /* 0x000ea80008000400 */
[----:B------:R-:W-:Y:S04]  /*8650*/  LDS.U16 R8, [R13+0x200] ;  /* 0x000200000d087984 */ /* 0x000fe80000000400 */
[----:B------:R-:W3:Y:S04]  /*8660*/  LDS.U16 R5, [R13+0x100] ;  /* 0x000100000d057984 */ /* 0x000ee80000000400 */
[----:B------:R-:W-:Y:S04]  /*8670*/  LDS.U16 R9, [R13+0x208] ;  /* 0x000208000d097984 */ /* 0x000fe80000000400 */
[----:B------:R-:W4:Y:S01]  /*8680*/  LDS.U16 R4, [R13+0x108] ;  /* 0x000108000d047984 */ /* 0x000f220000000400 */
[----:B-1----:R-:W-:-:S02]  /*8690*/  PRMT R6, R3, 0x5410, R6 ;  /* 0x0000541003067816 */ /* 0x002fc40000000006 */
[----:B--2---:R-:W-:Y:S02]  /*86a0*/  PRMT R7, R0, 0x5410, R7 ;  /* 0x0000541000077816 */ /* 0x004fe40000000007 */
[----:B---3--:R-:W-:Y:S02]  /*86b0*/  PRMT R8, R5, 0x5410, R8 ;  /* 0x0000541005087816 */ /* 0x008fe40000000008 */
[----:B----4-:R-:W-:-:S07]  /*86c0*/  PRMT R9, R4, 0x5410, R9 ;  /* 0x0000541004097816 */ /* 0x010fce0000000009 */
.L_x_116:
[----:B------:R-:W-:Y:S05]  /*86d0*/  BSYNC B1 ;  /* 0x0000000000017941 */ /* 0x000fea0003800000 */
.L_x_115:
[----:B------:R-:W-:Y:S01]  /*86e0*/  @!PT LDS RZ, [RZ] ;  /* 0x00000000fffff984 */ /* 0x000fe20000000800 */
[----:B------:R-:W-:Y:S01]  /*86f0*/  @!PT LDS RZ, [RZ] ;  /* 0x00000000fffff984 */ /* 0x000fe20000000800 */
[----:B------:R-:W-:Y:S01]  /*8700*/  @!PT LDS RZ, [RZ] ;  /* 0x00000000fffff984 */ /* 0x000fe20000000800 */
[----:B------:R-:W-:Y:S01]  /*8710*/  @!PT LDS RZ, [RZ] ;  /* 0x00000000fffff984 */ /* 0x000fe20000000800 */
[----:B------:R2:W-:Y:S06]  /*8720*/  MEMBAR.ALL.CTA ;  /* 0x0000000000007992 */ /* 0x0005ec0000008000 */
[----:B--2---:R-:W2:Y:S01]  /*8730*/  FENCE.VIEW.ASYNC.S ;  /* 0x00000000000073c6 */ /* 0x004ea20000000000 */
[----:B------:R-:W-:Y:S05]  /*8740*/  @!P3 BRA `(.L_x_117) ;  /* 0x000000000004b947 */ /* 0x000fea0003800000 */
[----:B------:R-:W-:Y:S01]  /*8750*/  BPT.TRAP 0x1 ;  /* 0x000000040000795c */ /* 0x000fe20000300000 */
.L_x_117:
[----:B------:R-:W3:Y:S04]  /*8760*/  LDL.LU R5, [R1+0xb4] ;  /* 0x0000b40001057983 */ /* 0x000ee80000300800 */
[----:B------:R-:W4:Y:S01]  /*8770*/  LDL.LU R4, [R1+0xb8] ;  /* 0x0000b80001047983 */ /* 0x000f220000300800 */
[----:B------:R-:W-:Y:S01]  /*8780*/  IADD3 R0, R14, 0xa0, RZ ;  /* 0x000000a00e007810 */ /* 0x000fe20007ffe0ff */
[----:B-1----:R-:W1:Y:S03]  /*8790*/  S2R R3, SR_CgaCtaId ;  /* 0x0000000000037919 */ /* 0x002e660000008800 */
[----:B-1----:R-:W-:-:S04]  /*87a0*/  PRMT R0, R3, 0x654, R0 ;  /* 0x0000065403007816 */ /* 0x002fc80000000000 */
[----:B--2---:R3:W-:Y:S02]  /*87b0*/  SYNCS.ARRIVE.TRANS64.RED.A1T0 RZ, [R0+URZ], RZ ;  /* 0x000000ff00ff79a7 */ /* 0x0047e4000810043f */
[----:B---3--:R-:W-:-:S04]  /*87c0*/  IADD3 R0, R5, 0x1, RZ ;  /* 0x0000000105007810 */ /* 0x008fc80007ffe0ff */
[----:B------:R-:W-:-:S04]  /*87d0*/  ISETP.NE.AND P2, PT, R0, 0x4, PT ;  /* 0x000000040000780c */ /* 0x000fc80003f45270 */
[----:B------:R-:W-:Y:S02]  /*87e0*/  SEL R3, RZ, 0x1, P2 ;  /* 0x00000001ff037807 */ /* 0x000fe40001000000 */
[----:B------:R-:W-:Y:S02]  /*87f0*/  SEL R0, R0, RZ, P2 ;  /* 0x000000ff00007207 */ /* 0x000fe40001000000 */
[----:B----4-:R-:W-:-:S05]  /*8800*/  LOP3.LUT R4, R4, R3, RZ, 0x3c, !PT ;  /* 0x0000000304047212 */ /* 0x010fca00078e3cff */
[----:B------:R1:W-:Y:S04]  /*8810*/  STL [R1+0xb8], R4 ;  /* 0x0000b80401007387 */ /* 0x0003e80000100800 */
[----:B------:R1:W-:Y:S02]  /*8820*/  STL [R1+0xb4], R0 ;  /* 0x0000b40001007387 */ /* 0x0003e40000100800 */
.L_x_111:
[----:B------:R-:W-:Y:S05]  /*8830*/  BSYNC B0 ;  /* 0x0000000000007941 */ /* 0x000fea0003800000 */
.L_x_110:
[----:B-1----:R-:W-:Y:S01]  /*8840*/  F2FP.F16.E4M3.UNPACK_B R0, R6 ;  /* 0x00000006ff00723e */ /* 0x002fe200020006ff */
[C---:B------:R-:W-:Y:S01]  /*8850*/  FMUL R13, R2.reuse, R163 ;  /* 0x000000a3020d7220 */ /* 0x040fe20000400000 */
[----:B------:R-:W-:Y:S01]  /*8860*/  F2FP.F16.E4M3.UNPACK_B R5, R7 ;  /* 0x00000007ff05723e */ /* 0x000fe200020006ff */
[C---:B------:R-:W-:Y:S01]  /*8870*/  FMUL R3, R2.reuse, R162 ;  /* 0x000000a202037220 */ /* 0x040fe20000400000 */
[----:B------:R-:W-:Y:S01]  /*8880*/  FMUL R21, R2, R159 ;  /* 0x0000009f02157220 */ /* 0x000fe20000400000 */
[--C-:B------:R-:W-:Y:S01]  /*8890*/  HADD2.F32 R4, -RZ, R0.reuse.H0_H0 ;  /* 0x20000000ff047230 */ /* 0x100fe20000004100 */
[----:B------:R-:W-:Y:S01]  /*88a0*/  F2FP.F16.E4M3.UNPACK_B R25, R7.H1 ;  /* 0x00000007ff19723e */ /* 0x000fe200030006ff */
[----:B------:R-:W-:Y:S01]  /*88b0*/  HADD2.F32 R14, -RZ, R0.H1_H1 ;  /* 0x30000000ff0e7230 */ /* 0x000fe20000004100 */
[----:B------:R-:W-:Y:S01]  /*88c0*/  F2FP.F16.E4M3.UNPACK_B R0, R6.H1 ;  /* 0x00000006ff00723e */ /* 0x000fe200030006ff */
[--C-:B------:R-:W-:Y:S02]  /*88d0*/  HADD2.F32 R24, -RZ, R5.reuse.H0_H0 ;  /* 0x20000005ff187230 */ /* 0x100fe40000004100 */
[----:B------:R-:W-:Y:S01]  /*88e0*/  FFMA R13, R16, R4, R13 ;  /* 0x00000004100d7223 */ /* 0x000fe2000000000d */
[----:B------:R-:W-:-:S02]  /*88f0*/  HADD2.F32 R26, -RZ, R5.H1_H1 ;  /* 0x30000005ff1a7230 */ /* 0x000fc40000004100 */
[----:B------:R-:W-:Y:S01]  /*8900*/  FFMA R14, R16, R14, R3 ;  /* 0x0000000e100e7223 */ /* 0x000fe20000000003 */
[--C-:B------:R-:W-:Y:S02]  /*8910*/  HADD2.F32 R4, -RZ, R0.reuse.H0_H0 ;  /* 0x20000000ff047230 */ /* 0x100fe40000004100 */
[C---:B------:R-:W-:Y:S01]  /*8920*/  FMUL R3, R2.reuse, R160 ;  /* 0x000000a002037220 */ /* 0x040fe20000400000 */
[----:B------:R-:W-:Y:S02]  /*8930*/  HADD2.F32 R0, -RZ, R0.H1_H1 ;  /* 0x30000000ff007230 */ /* 0x000fe40000004100 */
[C---:B------:R-:W-:Y:S01]  /*8940*/  FMUL R5, R2.reuse, R158 ;  /* 0x0000009e02057220 */ /* 0x040fe20000400000 */
[----:B------:R-:W-:Y:S01]  /*8950*/  FMUL R15, R2, R161 ;  /* 0x000000a1020f7220 */ /* 0x000fe20000400000 */
[----:B------:R-:W-:Y:S01]  /*8960*/  FFMA R21, R16, R24, R21 ;  /* 0x0000001810157223 */ /* 0x000fe20000000015 */
[----:B------:R-:W-:Y:S01]  /*8970*/  FMUL R31, R2, R156 ;  /* 0x0000009c021f7220 */ /* 0x000fe20000400000 */
[C---:B------:R-:W-:Y:S01]  /*8980*/  FFMA R20, R16.reuse, R0, R3 ;  /* 0x0000000010147223 */ /* 0x040fe20000000003 */
[----:B------:R-:W-:Y:S01]  /*8990*/  FFMA R24, R16, R26, R5 ;  /* 0x0000001a10187223 */ /* 0x000fe20000000005 */
[----:B------:R-:W-:-:S02]  /*89a0*/  HADD2.F32 R0, -RZ, R25.H0_H0 ;  /* 0x20000019ff007230 */ /* 0x000fc40000004100 */
[----:B------:R-:W-:Y:S01]  /*89b0*/  FFMA R15, R16, R4, R15 ;  /* 0x00000004100f7223 */ /* 0x000fe2000000000f */
[----:B------:R-:W-:Y:S02]  /*89c0*/  HADD2.F32 R26, -RZ, R25.H1_H1 ;  /* 0x30000019ff1a7230 */ /* 0x000fe40000004100 */
[C---:B------:R-:W-:Y:S01]  /*89d0*/  FMUL R25, R2.reuse, R157 ;  /* 0x0000009d02197220 */ /* 0x040fe20000400000 */
[----:B------:R-:W-:Y:S01]  /*89e0*/  MOV R4, 0x3bbb989d ;  /* 0x3bbb989d00047802 */ /* 0x000fe20000000f00 */
[----:B------:R-:W-:Y:S01]  /*89f0*/  FMUL R33, R2, R155 ;  /* 0x0000009b02217220 */ /* 0x000fe20000400000 */
[----:B------:R-:W-:Y:S01]  /*8a00*/  F2FP.F16.E4M3.UNPACK_B R3, R8 ;  /* 0x00000008ff03723e */ /* 0x000fe200020006ff */
[----:B------:R-:W-:Y:S01]  /*8a10*/  FFMA R25, R16, R0, R25 ;  /* 0x0000000010197223 */ /* 0x000fe20000000019 */
[----:B------:R-:W-:Y:S01]  /*8a20*/  MOV R0, 0x437c0000 ;  /* 0x437c000000007802 */ /* 0x000fe20000000f00 */
[-C--:B------:R-:W-:Y:S01]  /*8a30*/  FFMA.SAT R5, -R13, R4.reuse, 0.5 ;  /* 0x3f0000000d057423 */ /* 0x080fe20000002104 */
[----:B------:R-:W-:Y:S01]  /*8a40*/  FFMA.SAT R27, -R14, R4, 0.5 ;  /* 0x3f0000000e1b7423 */ /* 0x000fe20000002104 */
[----:B------:R-:W-:-:S02]  /*8a50*/  HADD2.F32 R29, -RZ, R3.H0_H0 ;  /* 0x20000003ff1d7230 */ /* 0x000fc40000004100 */
[----:B------:R-:W-:Y:S01]  /*8a60*/  FFMA R31, R16, R26, R31 ;  /* 0x0000001a101f7223 */ /* 0x000fe2000000001f */
[----:B------:R-:W-:Y:S02]  /*8a70*/  HADD2.F32 R34, -RZ, R3.H1_H1 ;  /* 0x30000003ff227230 */ /* 0x000fe40000004100 */
[----:B------:R-:W-:Y:S01]  /*8a80*/  FMUL R3, R2, R154 ;  /* 0x0000009a02037220 */ /* 0x000fe20000400000 */
[----:B------:R-:W-:Y:S01]  /*8a90*/  FFMA.RM R5, R5, R0, 12582913 ;  /* 0x4b40000105057423 */ /* 0x000fe20000004000 */
[C---:B------:R-:W-:Y:S01]  /*8aa0*/  FFMA R33, R16.reuse, R29, R33 ;  /* 0x0000001d10217223 */ /* 0x040fe20000000021 */
[----:B------:R-:W-:Y:S01]  /*8ab0*/  F2FP.F16.E4M3.UNPACK_B R28, R8.H1 ;  /* 0x00000008ff1c723e */ /* 0x000fe200030006ff */
[----:B------:R-:W-:Y:S01]  /*8ac0*/  FFMA R34, R16, R34, R3 ;  /* 0x0000002210227223 */ /* 0x000fe20000000003 */
[----:B------:R-:W-:Y:S01]  /*8ad0*/  FFMA.RM R3, R27, R0, 12582913 ;  /* 0x4b4000011b037423 */ /* 0x000fe20000004000 */
[----:B------:R-:W-:Y:S01]  /*8ae0*/  FADD R26, R5, -12583039 ;  /* 0xcb40007f051a7421 */ /* 0x000fe20000000000 */
[----:B------:R-:W-:Y:S01]  /*8af0*/  FFMA.SAT R37, -R15, R4, 0.5 ;  /* 0x3f0000000f257423 */ /* 0x000fe20000002104 */
[----:B------:R-:W-:-:S02]  /*8b00*/  HADD2.F32 R36, -RZ, R28.H1_H1 ;  /* 0x3000001cff247230 */ /* 0x000fc40000004100 */
[----:B------:R-:W-:Y:S01]  /*8b10*/  FADD R29, R3, -12583039 ;  /* 0xcb40007f031d7421 */ /* 0x000fe20000000000 */
[C---:B------:R-:W-:Y:S01]  /*8b20*/  FFMA R26, -R13.reuse, 1.4426950216293334961, -R26 ;  /* 0x3fb8aa3b0d1a7823 */ /* 0x040fe2000000091a */
[----:B------:R-:W-:Y:S02]  /*8b30*/  HADD2.F32 R32, -RZ, R28.H0_H0 ;  /* 0x2000001cff207230 */ /* 0x000fe40000004100 */
[----:B------:R-:W-:Y:S01]  /*8b40*/  FMUL R35, R2, R153 ;  /* 0x0000009902237220 */ /* 0x000fe20000400000 */
[----:B------:R-:W-:Y:S01]  /*8b50*/  FFMA R29, -R14, 1.4426950216293334961, -R29 ;  /* 0x3fb8aa3b0e1d7823 */ /* 0x000fe2000000091d */
[----:B------:R-:W-:Y:S01]  /*8b60*/  FFMA R27, -R13, 1.925963033500011079e-08, R26 ;  /* 0x32a570600d1b7823 */ /* 0x000fe2000000011a */
[----:B------:R-:W-:Y:S01]  /*8b70*/  FFMA.RM R26, R37, R0, 12582913 ;  /* 0x4b400001251a7423 */ /* 0x000fe20000004000 */
[----:B------:R-:W-:Y:S01]  /*8b80*/  FFMA.SAT R39, -R20, R4, 0.5 ;  /* 0x3f00000014277423 */ /* 0x000fe20000002104 */
[----:B------:R-:W-:Y:S01]  /*8b90*/  FFMA R37, -R14, 1.925963033500011079e-08, R29 ;  /* 0x32a570600e257823 */ /* 0x000fe2000000011d */
[----:B------:R-:W-:Y:S01]  /*8ba0*/  FMUL R29, R2, R152 ;  /* 0x00000098021d7220 */ /* 0x000fe20000400000 */
[----:B------:R-:W-:Y:S01]  /*8bb0*/  FFMA R35, R16, R32, R35 ;  /* 0x0000002010237223 */ /* 0x000fe20000000023 */
[----:B------:R-:W-:Y:S01]  /*8bc0*/  FADD R32, R26, -12583039 ;  /* 0xcb40007f1a207421 */ /* 0x000fe20000000000 */
[----:B------:R-:W-:Y:S01]  /*8bd0*/  FFMA.RM R28, R39, R0, 12582913 ;  /* 0x4b400001271c7423 */ /* 0x000fe20000004000 */
[----:B------:R-:W-:Y:S01]  /*8be0*/  FFMA R36, R16, R36, R29 ;  /* 0x0000002410247223 */ /* 0x000fe2000000001d */
[-C--:B------:R-:W-:Y:S01]  /*8bf0*/  FFMA.SAT R29, -R24, R4.reuse, 0.5 ;  /* 0x3f000000181d7423 */ /* 0x080fe20000002104 */
[----:B------:R-:W-:Y:S01]  /*8c00*/  FFMA R32, -R15, 1.4426950216293334961, -R32 ;  /* 0x3fb8aa3b0f207823 */ /* 0x000fe20000000920 */
[----:B------:R-:W-:Y:S01]  /*8c10*/  FFMA.SAT R41, -R21, R4, 0.5 ;  /* 0x3f00000015297423 */ /* 0x000fe20000002104 */
[----:B------:R-:W-:Y:S01]  /*8c20*/  FADD R39, R28, -12583039 ;  /* 0xcb40007f1c277421 */ /* 0x000fe20000000000 */
[----:B------:R-:W-:Y:S01]  /*8c30*/  FFMA.RM R42, R29, R0, 12582913 ;  /* 0x4b4000011d2a7423 */ /* 0x000fe20000004000 */
[----:B------:R-:W-:Y:S01]  /*8c40*/  FFMA R32, -R15, 1.925963033500011079e-08, R32 ;  /* 0x32a570600f207823 */ /* 0x000fe20000000120 */
[----:B------:R-:W-:Y:S01]  /*8c50*/  F2FP.F16.E4M3.UNPACK_B R40, R9 ;  /* 0x00000009ff28723e */ /* 0x000fe200020006ff */
[----:B------:R1:W-:Y:S01]  /*8c60*/  MUFU.EX2 R30, R27 ;  /* 0x0000001b001e7308 */ /* 0x0003e20000000800 */
[----:B------:R-:W-:Y:S01]  /*8c70*/  FADD R29, R42, -12583039 ;  /* 0xcb40007f2a1d7421 */ /* 0x000fe20000000000 */
[----:B------:R-:W-:Y:S01]  /*8c80*/  FFMA.SAT R45, -R31, R4, 0.5 ;  /* 0x3f0000001f2d7423 */ /* 0x000fe20000002104 */
[----:B------:R-:W-:Y:S01]  /*8c90*/  FMUL R23, R2, R23 ;  /* 0x0000001702177220 */ /* 0x000fe20000400000 */
[----:B------:R-:W-:-:S02]  /*8ca0*/  HADD2.F32 R47, -RZ, R40.H1_H1 ;  /* 0x30000028ff2f7230 */ /* 0x000fc40000004100 */
[----:B------:R-:W-:Y:S01]  /*8cb0*/  FFMA R29, -R24, 1.4426950216293334961, -R29 ;  /* 0x3fb8aa3b181d7823 */ /* 0x000fe2000000091d */
[----:B------:R-:W-:Y:S01]  /*8cc0*/  FFMA.RM R46, R45, R0, 12582913 ;  /* 0x4b4000012d2e7423 */ /* 0x000fe20000004000 */
[----:B------:R-:W-:Y:S02]  /*8cd0*/  HADD2.F32 R44, -RZ, R40.H0_H0 ;  /* 0x20000028ff2c7230 */ /* 0x000fe40000004100 */
[----:B------:R-:W-:Y:S01]  /*8ce0*/  FFMA.SAT R45, -R33, R4, 0.5 ;  /* 0x3f000000212d7423 */ /* 0x000fe20000002104 */
[----:B-1----:R-:W-:Y:S01]  /*8cf0*/  FFMA.RM R27, R41, R0, 12582913 ;  /* 0x4b400001291b7423 */ /* 0x002fe20000004000 */
[----:B------:R-:W-:Y:S01]  /*8d00*/  FFMA R41, -R20, 1.4426950216293334961, -R39 ;  /* 0x3fb8aa3b14297823 */ /* 0x000fe20000000927 */
[----:B------:R-:W-:Y:S01]  /*8d10*/  FFMA.SAT R43, -R25, R4, 0.5 ;  /* 0x3f000000192b7423 */ /* 0x000fe20000002104 */
[----:B------:R1:W-:Y:S01]  /*8d20*/  MUFU.EX2 R39, R32 ;  /* 0x0000002000277308 */ /* 0x0003e20000000800 */
[----:B------:R-:W-:Y:S01]  /*8d30*/  FADD R38, R27, -12583039 ;  /* 0xcb40007f1b267421 */ /* 0x000fe20000000000 */
[----:B------:R-:W-:Y:S01]  /*8d40*/  F2FP.F16.E4M3.UNPACK_B R52, R9.H1 ;  /* 0x00000009ff34723e */ /* 0x000fe200030006ff */
[----:B------:R-:W-:Y:S01]  /*8d50*/  FFMA R23, R16, R44, R23 ;  /* 0x0000002c10177223 */ /* 0x000fe20000000017 */
[----:B------:R-:W-:Y:S01]  /*8d60*/  FFMA.RM R44, R43, R0, 12582913 ;  /* 0x4b4000012b2c7423 */ /* 0x000fe20000004000 */
[C---:B------:R-:W-:Y:S01]  /*8d70*/  FFMA R38, -R21.reuse, 1.4426950216293334961, -R38 ;  /* 0x3fb8aa3b15267823 */ /* 0x040fe20000000926 */
[----:B------:R-:W-:Y:S01]  /*8d80*/  FMUL R19, R2, R19 ;  /* 0x0000001302137220 */ /* 0x000fe20000400000 */
[--C-:B------:R-:W-:Y:S01]  /*8d90*/  HADD2.F32 R49, -RZ, R52.reuse.H0_H0 ;  /* 0x20000034ff317230 */ /* 0x100fe20000004100 */
[----:B------:R-:W2:Y:S01]  /*8da0*/  MUFU.EX2 R37, R37 ;  /* 0x0000002500257308 */ /* 0x000ea20000000800 */
[----:B-1----:R-:W-:Y:S01]  /*8db0*/  FFMA R32, -R24, 1.925963033500011079e-08, R29 ;  /* 0x32a5706018207823 */ /* 0x002fe2000000011d */
[----:B------:R-:W-:Y:S01]  /*8dc0*/  FMUL R29, R2, R22 ;  /* 0x00000016021d7220 */ /* 0x000fe20000400000 */
[----:B------:R-:W-:Y:S01]  /*8dd0*/  FFMA R38, -R21, 1.925963033500011079e-08, R38 ;  /* 0x32a5706015267823 */ /* 0x000fe20000000126 */
[----:B------:R-:W-:-:S02]  /*8de0*/  HADD2.F32 R52, -RZ, R52.H1_H1 ;  /* 0x30000034ff347230 */ /* 0x000fc40000004100 */
[C---:B------:R-:W-:Y:S01]  /*8df0*/  FFMA R19, R16.reuse, R49, R19 ;  /* 0x0000003110137223 */ /* 0x040fe20000000013 */
[----:B------:R-:W-:Y:S01]  /*8e00*/  FFMA R22, R16, R47, R29 ;  /* 0x0000002f10167223 */ /* 0x000fe2000000001d */
[----:B------:R-:W-:Y:S01]  /*8e10*/  FFMA.SAT R29, -R34, R4, 0.5 ;  /* 0x3f000000221d7423 */ /* 0x000fe20000002104 */
[----:B------:R-:W-:Y:S01]  /*8e20*/  FFMA.RM R47, R45, R0, 12582913 ;  /* 0x4b4000012d2f7423 */ /* 0x000fe20000004000 */
[----:B------:R1:W3:Y:S01]  /*8e30*/  MUFU.EX2 R43, R38 ;  /* 0x00000026002b7308 */ /* 0x0002e20000000800 */
[----:B------:R-:W-:Y:S01]  /*8e40*/  FFMA.SAT R49, -R35, R4, 0.5 ;  /* 0x3f00000023317423 */ /* 0x000fe20000002104 */
[-C--:B------:R-:W-:Y:S01]  /*8e50*/  FFMA.RM R51, R29, R0.reuse, 12582913 ;  /* 0x4b4000011d337423 */ /* 0x080fe20000004000 */
[----:B------:R-:W-:Y:S01]  /*8e60*/  FADD R48, R47, -12583039 ;  /* 0xcb40007f2f307421 */ /* 0x000fe20000000000 */
[----:B------:R-:W-:Y:S01]  /*8e70*/  FADD R40, R44, -12583039 ;  /* 0xcb40007f2c287421 */ /* 0x000fe20000000000 */
[----:B------:R-:W-:Y:S01]  /*8e80*/  FFMA.RM R54, R49, R0, 12582913 ;  /* 0x4b40000131367423 */ /* 0x000fe20000004000 */
[----:B------:R-:W-:Y:S01]  /*8e90*/  FADD R29, R51, -12583039 ;  /* 0xcb40007f331d7421 */ /* 0x000fe20000000000 */
[----:B------:R-:W-:Y:S01]  /*8ea0*/  FFMA R50, -R33, 1.4426950216293334961, -R48 ;  /* 0x3fb8aa3b21327823 */ /* 0x000fe20000000930 */
[----:B------:R-:W-:Y:S01]  /*8eb0*/  FFMA.SAT R57, -R23, R4, 0.5 ;  /* 0x3f00000017397423 */ /* 0x000fe20000002104 */
[----:B-1----:R-:W-:Y:S01]  /*8ec0*/  FADD R38, R46, -12583039 ;  /* 0xcb40007f2e267421 */ /* 0x002fe20000000000 */
[----:B------:R-:W-:Y:S01]  /*8ed0*/  FFMA R53, -R34, 1.4426950216293334961, -R29 ;  /* 0x3fb8aa3b22357823 */ /* 0x000fe2000000091d */
[----:B------:R-:W-:Y:S01]  /*8ee0*/  FMUL R29, R2, R18 ;  /* 0x00000012021d7220 */ /* 0x000fe20000400000 */
[----:B------:R-:W-:Y:S01]  /*8ef0*/  FFMA R50, -R33, 1.925963033500011079e-08, R50 ;  /* 0x32a5706021327823 */ /* 0x000fe20000000132 */
[C---:B------:R-:W-:Y:S01]  /*8f00*/  FFMA R38, -R31.reuse, 1.4426950216293334961, -R38 ;  /* 0x3fb8aa3b1f267823 */ /* 0x040fe20000000926 */
[----:B------:R-:W-:Y:S01]  /*8f10*/  FFMA R41, -R20, 1.925963033500011079e-08, R41 ;  /* 0x32a5706014297823 */ /* 0x000fe20000000129 */
[----:B------:R-:W-:Y:S01]  /*8f20*/  FFMA R18, R16, R52, R29 ;  /* 0x0000003410127223 */ /* 0x000fe2000000001d */
[-C--:B------:R-:W-:Y:S01]  /*8f30*/  FFMA.SAT R55, -R36, R4.reuse, 0.5 ;  /* 0x3f00000024377423 */ /* 0x080fe20000002104 */
[----:B------:R-:W-:Y:S01]  /*8f40*/  FFMA R38, -R31, 1.925963033500011079e-08, R38 ;  /* 0x32a570601f267823 */ /* 0x000fe20000000126 */
[----:B------:R-:W-:Y:S01]  /*8f50*/  FFMA R40, -R25, 1.4426950216293334961, -R40 ;  /* 0x3fb8aa3b19287823 */ /* 0x000fe20000000928 */
[----:B------:R1:W-:Y:S01]  /*8f60*/  MUFU.EX2 R49, R50 ;  /* 0x0000003200317308 */ /* 0x0003e20000000800 */
[-C--:B------:R-:W-:Y:S01]  /*8f70*/  FFMA.SAT R59, -R22, R4.reuse, 0.5 ;  /* 0x3f000000163b7423 */ /* 0x080fe20000002104 */
[-C--:B------:R-:W-:Y:S01]  /*8f80*/  FFMA.SAT R61, -R19, R4.reuse, 0.5 ;  /* 0x3f000000133d7423 */ /* 0x080fe20000002104 */
[----:B------:R-:W-:Y:S01]  /*8f90*/  FFMA.SAT R63, -R18, R4, 0.5 ;  /* 0x3f000000123f7423 */ /* 0x000fe20000002104 */
[-C--:B------:R-:W-:Y:S01]  /*8fa0*/  FFMA.RM R55, R55, R0.reuse, 12582913 ;  /* 0x4b40000137377423 */ /* 0x080fe20000004000 */
[----:B------:R-:W-:Y:S01]  /*8fb0*/  FFMA R40, -R25, 1.925963033500011079e-08, R40 ;  /* 0x32a5706019287823 */ /* 0x000fe20000000128 */
[-C--:B------:R-:W-:Y:S01]  /*8fc0*/  FFMA.RM R59, R59, R0.reuse, 12582913 ;  /* 0x4b4000013b3b7423 */ /* 0x080fe20000004000 */
[-C--:B------:R-:W-:Y:S01]  /*8fd0*/  FFMA.RM R61, R61, R0.reuse, 12582913 ;  /* 0x4b4000013d3d7423 */ /* 0x080fe20000004000 */
[----:B------:R4:W5:Y:S01]  /*8fe0*/  MUFU.EX2 R48, R38 ;  /* 0x0000002600307308 */ /* 0x0009620000000800 */
[-C--:B-1----:R-:W-:Y:S01]  /*8ff0*/  FFMA.RM R50, R57, R0.reuse, 12582913 ;  /* 0x4b40000139327423 */ /* 0x082fe20000004000 */
[----:B------:R-:W-:Y:S01]  /*9000*/  FFMA.RM R63, R63, R0, 12582913 ;  /* 0x4b4000013f3f7423 */ /* 0x000fe20000004000 */
[----:B------:R-:W-:Y:S01]  /*9010*/  SHF.L.U32 R0, R3, 0x17, RZ ;  /* 0x0000001703007819 */ /* 0x000fe200000006ff */
[----:B------:R-:W-:Y:S01]  /*9020*/  FFMA R53, -R34, 1.925963033500011079e-08, R53 ;  /* 0x32a5706022357823 */ /* 0x000fe20000000135 */
[----:B------:R-:W-:Y:S01]  /*9030*/  FADD R4, R50, -12583039 ;  /* 0xcb40007f32047421 */ /* 0x000fe20000000000 */
[----:B------:R-:W-:Y:S01]  /*9040*/  FADD R29, R55, -12583039 ;  /* 0xcb40007f371d7421 */ /* 0x000fe20000000000 */
[----:B------:R-:W-:Y:S01]  /*9050*/  SHF.L.U32 R5, R5, 0x17, RZ ;  /* 0x0000001705057819 */ /* 0x000fe200000006ff */
[----:B------:R-:W1:Y:S01]  /*9060*/  MUFU.EX2 R41, R41 ;  /* 0x0000002900297308 */ /* 0x000e620000000800 */
[----:B----4-:R-:W-:Y:S01]  /*9070*/  FADD R38, R54, -12583039 ;  /* 0xcb40007f36267421 */ /* 0x010fe20000000000 */
[----:B--2---:R-:W-:Y:S01]  /*9080*/  FFMA R37, R0, R37, 1 ;  /* 0x3f80000000257423 */ /* 0x004fe20000000025 */
[----:B------:R-:W-:Y:S01]  /*9090*/  FADD R0, R61, -12583039 ;  /* 0xcb40007f3d007421 */ /* 0x000fe20000000000 */
[----:B------:R-:W-:Y:S01]  /*90a0*/  FADD R3, R63, -12583039 ;  /* 0xcb40007f3f037421 */ /* 0x000fe20000000000 */
[----:B------:R-:W-:Y:S01]  /*90b0*/  FFMA R38, -R35, 1.4426950216293334961, -R38 ;  /* 0x3fb8aa3b23267823 */ /* 0x000fe20000000926 */
[----:B------:R-:W-:Y:S01]  /*90c0*/  FFMA R57, -R36, 1.4426950216293334961, -R29 ;  /* 0x3fb8aa3b24397823 */ /* 0x000fe2000000091d */
[----:B------:R-:W-:Y:S01]  /*90d0*/  FFMA R65, R5, R30, 1 ;  /* 0x3f80000005417423 */ /* 0x000fe2000000001e */
[----:B------:R2:W4:Y:S01]  /*90e0*/  MUFU.EX2 R45, R40 ;  /* 0x00000028002d7308 */ /* 0x0005220000000800 */
[----:B------:R-:W-:Y:S01]  /*90f0*/  FFMA R38, -R35, 1.925963033500011079e-08, R38 ;  /* 0x32a5706023267823 */ /* 0x000fe20000000126 */
[----:B------:R-:W-:Y:S01]  /*9100*/  SHF.L.U32 R28, R28, 0x17, RZ ;  /* 0x000000171c1c7819 */ /* 0x000fe200000006ff */
[----:B------:R-:W-:Y:S01]  /*9110*/  FFMA R57, -R36, 1.925963033500011079e-08, R57 ;  /* 0x32a5706024397823 */ /* 0x000fe20000000139 */
[----:B------:R-:W-:Y:S01]  /*9120*/  IADD3 R30, R65, 0x1800000, RZ ;  /* 0x01800000411e7810 */ /* 0x000fe20007ffe0ff */
[----:B------:R-:W-:Y:S03]  /*9130*/  BSSY B1, `(.L_x_118) ;  /* 0x0000039000017945 */ /* 0x000fe60003800000 */
[----:B------:R3:W-:Y:S01]  /*9140*/  MUFU.EX2 R52, R53 ;  /* 0x0000003500347308 */ /* 0x0007e20000000800 */
[----:B--2---:R-:W-:Y:S01]  /*9150*/  FFMA R40, -R23, 1.4426950216293334961, -R4 ;  /* 0x3fb8aa3b17287823 */ /* 0x004fe20000000904 */
[----:B------:R-:W-:-:S03]  /*9160*/  LOP3.LUT R30, R30, 0x7f800000, RZ, 0xc0, !PT ;  /* 0x7f8000001e1e7812 */ /* 0x000fc600078ec0ff */
[----:B------:R-:W-:Y:S01]  /*9170*/  FFMA R5, -R23, 1.925963033500011079e-08, R40 ;  /* 0x32a5706017057823 */ /* 0x000fe20000000128 */
[----:B------:R-:W-:Y:S01]  /*9180*/  SHF.L.U32 R40, R27, 0x17, RZ ;  /* 0x000000171b287819 */ /* 0x000fe200000006ff */
[----:B------:R-:W-:Y:S01]  /*9190*/  FFMA R27, -R18, 1.4426950216293334961, -R3 ;  /* 0x3fb8aa3b121b7823 */ /* 0x000fe20000000903 */
[----:B------:R2:W-:Y:S01]  /*91a0*/  MUFU.EX2 R29, R38 ;  /* 0x00000026001d7308 */ /* 0x0005e20000000800 */
[----:B---3--:R-:W-:Y:S01]  /*91b0*/  FADD R53, R59, -12583039 ;  /* 0xcb40007f3b357421 */ /* 0x008fe20000000000 */
[----:B------:R-:W-:Y:S01]  /*91c0*/  ISETP.GT.U32.AND P2, PT, R30, 0x1ffffff, PT ;  /* 0x01ffffff1e00780c */ /* 0x000fe20003f44070 */
[----:B------:R-:W-:Y:S01]  /*91d0*/  FFMA R27, -R18, 1.925963033500011079e-08, R27 ;  /* 0x32a57060121b7823 */ /* 0x000fe2000000011b */
[----:B------:R-:W-:Y:S01]  /*91e0*/  FFMA R40, R40, R43, 1 ;  /* 0x3f80000028287423 */ /* 0x000fe2000000002b */
[----:B------:R-:W-:Y:S01]  /*91f0*/  FFMA R53, -R22, 1.4426950216293334961, -R53 ;  /* 0x3fb8aa3b16357823 */ /* 0x000fe20000000935 */
[----:B------:R-:W-:Y:S02]  /*9200*/  SHF.L.U32 R43, R46, 0x17, RZ ;  /* 0x000000172e2b7819 */ /* 0x000fe400000006ff */
[----:B------:R-:W3:Y:S01]  /*9210*/  MUFU.EX2 R32, R32 ;  /* 0x0000002000207308 */ /* 0x000ee20000000800 */
[----:B--2---:R-:W-:Y:S01]  /*9220*/  SHF.L.U32 R38, R26, 0x17, RZ ;  /* 0x000000171a267819 */ /* 0x004fe200000006ff */
[----:B------:R-:W-:Y:S01]  /*9230*/  FFMA R26, -R19, 1.4426950216293334961, -R0 ;  /* 0x3fb8aa3b131a7823 */ /* 0x000fe20000000900 */
[----:B------:R-:W-:Y:S01]  /*9240*/  FFMA R53, -R22, 1.925963033500011079e-08, R53 ;  /* 0x32a5706016357823 */ /* 0x000fe20000000135 */
[----:B-----5:R-:W-:Y:S01]  /*9250*/  FFMA R43, R43, R48, 1 ;  /* 0x3f8000002b2b7423 */ /* 0x020fe20000000030 */
[----:B------:R-:W-:Y:S01]  /*9260*/  SHF.L.U32 R48, R50, 0x17, RZ ;  /* 0x0000001732307819 */ /* 0x000fe200000006ff */
[----:B------:R-:W-:Y:S01]  /*9270*/  FFMA R26, -R19, 1.925963033500011079e-08, R26 ;  /* 0x32a57060131a7823 */ /* 0x000fe2000000011a */
[----:B------:R-:W-:Y:S01]  /*9280*/  FFMA R38, R38, R39, 1 ;  /* 0x3f80000026267423 */ /* 0x000fe20000000027 */
[----:B-1----:R-:W-:Y:S01]  /*9290*/  FFMA R39, R28, R41, 1 ;  /* 0x3f8000001c277423 */ /* 0x002fe20000000029 */
[----:B------:R-:W1:Y:S01]  /*92a0*/  MUFU.EX2 R4, R57 ;  /* 0x0000003900047308 */ /* 0x000e620000000800 */
[----:B------:R-:W-:-:S02]  /*92b0*/  SHF.L.U32 R41, R42, 0x17, RZ ;  /* 0x000000172a297819 */ /* 0x000fc400000006ff */
[----:B------:R-:W-:Y:S02]  /*92c0*/  SHF.L.U32 R42, R44, 0x17, RZ ;  /* 0x000000172c2a7819 */ /* 0x000fe400000006ff */
[----:B------:R-:W-:Y:S02]  /*92d0*/  SHF.L.U32 R44, R47, 0x17, RZ ;  /* 0x000000172f2c7819 */ /* 0x000fe400000006ff */
[----:B------:R-:W-:Y:S01]  /*92e0*/  SHF.L.U32 R46, R54, 0x17, RZ ;  /* 0x00000017362e7819 */ /* 0x000fe200000006ff */
[----:B------:R-:W2:Y:S01]  /*92f0*/  MUFU.EX2 R5, R5 ;  /* 0x0000000500057308 */ /* 0x000ea20000000800 */
[----:B----4-:R-:W-:Y:S01]  /*9300*/  FFMA R42, R42, R45, 1 ;  /* 0x3f8000002a2a7423 */ /* 0x010fe2000000002d */
[----:B------:R-:W-:Y:S01]  /*9310*/  SHF.L.U32 R45, R51, 0x17, RZ ;  /* 0x00000017332d7819 */ /* 0x000fe200000006ff */
[----:B------:R-:W-:Y:S01]  /*9320*/  FFMA R44, R44, R49, 1 ;  /* 0x3f8000002c2c7423 */ /* 0x000fe20000000031 */
[----:B------:R-:W-:Y:S01]  /*9330*/  SHF.L.U32 R47, R55, 0x17, RZ ;  /* 0x00000017372f7819 */ /* 0x000fe200000006ff */
[----:B---3--:R-:W-:Y:S01]  /*9340*/  FFMA R41, R41, R32, 1 ;  /* 0x3f80000029297423 */ /* 0x008fe20000000020 */
[----:B------:R-:W-:Y:S01]  /*9350*/  SHF.L.U32 R49, R59, 0x17, RZ ;  /* 0x000000173b317819 */ /* 0x000fe200000006ff */
[----:B------:R-:W-:Y:S01]  /*9360*/  FFMA R45, R45, R52, 1 ;  /* 0x3f8000002d2d7423 */ /* 0x000fe20000000034 */
[----:B------:R-:W3:Y:S01]  /*9370*/  MUFU.EX2 R0, R53 ;  /* 0x0000003500007308 */ /* 0x000ee20000000800 */
[----:B------:R-:W-:Y:S01]  /*9380*/  SHF.L.U32 R50, R61, 0x17, RZ ;  /* 0x000000173d327819 */ /* 0x000fe200000006ff */
[----:B------:R-:W-:Y:S01]  /*9390*/  FFMA R46, R46, R29, 1 ;  /* 0x3f8000002e2e7423 */ /* 0x000fe2000000001d */
[----:B------:R-:W-:Y:S01]  /*93a0*/  SHF.L.U32 R51, R63, 0x17, RZ ;  /* 0x000000173f337819 */ /* 0x000fe200000006ff */
[----:B-1----:R-:W-:-:S04]  /*93b0*/  FFMA R47, R47, R4, 1 ;  /* 0x3f8000002f2f7423 */ /* 0x002fc80000000004 */
[----:B------:R-:W1:Y:S01]  /*93c0*/  MUFU.EX2 R3, R26 ;  /* 0x0000001a00037308 */ /* 0x000e620000000800 */
[----:B--2---:R-:W-:-:S07]  /*93d0*/  FFMA R48, R48, R5, 1 ;  /* 0x3f80000030307423 */ /* 0x004fce0000000005 */
[----:B------:R-:W2:Y:S01]  /*93e0*/  MUFU.EX2 R28, R27 ;  /* 0x0000001b001c7308 */ /* 0x000ea20000000800 */
[----:B---3--:R-:W-:Y:S01]  /*93f0*/  FFMA R49, R49, R0, 1 ;  /* 0x3f80000031317423 */ /* 0x008fe20000000000 */
[----:B-1----:R-:W-:Y:S01]  /*9400*/  FFMA R50, R50, R3, 1 ;  /* 0x3f80000032327423 */ /* 0x002fe20000000003 */
[----:B--2---:R-:W-:Y:S01]  /*9410*/  FFMA R51, R51, R28, 1 ;  /* 0x3f80000033337423 */ /* 0x004fe2000000001c */
[----:B------:R-:W-:Y:S06]  /*9420*/  @P2 BRA `(.L_x_119) ;  /* 0x0000000000142947 */ /* 0x000fec0003800000 */
[----:B------:R-:W-:Y:S02]  /*9430*/  MOV R0, R65 ;  /* 0x0000004100007202 */ /* 0x000fe40000000f00 */
[----:B------:R-:W-:-:S07]  /*9440*/  MOV R4, 0x9460 ;  /* 0x0000946000047802 */ /* 0x000fce0000000f00 */
[----:B------:R-:W-:Y:S05]  /*9450*/  CALL.REL.NOINC `($__internal_0_$__cuda_sm20_rcp_rn_f32_slowpath) ;  /* 0x0000012000c07944 */ /* 0x000fea0003c00000 */
[----:B------:R-:W-:Y:S01]  /*9460*/  MOV R52, R0 ;  /* 0x0000000000347202 */ /* 0x000fe20000000f00 */
[----:B------:R-:W-:Y:S06]  /*9470*/  BRA `(.L_x_120) ;  /* 0x0000000000107947 */ /* 0x000fec0003800000 */
.L_x_119:
[----:B------:R-:W1:Y:S02]  /*9480*/  MUFU.RCP R52, R65 ;  /* 0x0000004100347308 */ /* 0x000e640000001000 */
[----:B-1----:R-:W-:-:S04]  /*9490*/  FFMA R0, R65, R52, -1 ;  /* 0xbf80000041007423 */ /* 0x002fc80000000034 */
[----:B------:R-:W-:-:S04]  /*94a0*/  FADD.FTZ R3, -R0, -RZ ;  /* 0x800000ff00037221 */ /* 0x000fc80000010100 */
[----:B------:R-:W-:-:S07]  /*94b0*/  FFMA R52, R52, R3, R52 ;  /* 0x0000000334347223 */ /* 0x000fce0000000034 */
.L_x_120:
[----:B------:R-:W-:Y:S05]  /*94c0*/  BSYNC B1 ;  /* 0x0000000000017941 */ /* 0x000fea0003800000 */
.L_x_118:
        /* <DEDUP_REMOVED lines=10> */
.L_x_122:
[----:B------:R-:W1:Y:S02]  /*9570*/  MUFU.RCP R0, R37 ;  /* 0x0000002500007308 */ /* 0x000e640000001000 */
[----:B-1----:R-:W-:-:S04]  /*9580*/  FFMA R3, R37, R0, -1 ;  /* 0xbf80000025037423 */ /* 0x002fc80000000000 */
[----:B------:R-:W-:-:S04]  /*9590*/  FADD.FTZ R3, -R3, -RZ ;  /* 0x800000ff03037221 */ /* 0x000fc80000010100 */
[----:B------:R-:W-:-:S07]  /*95a0*/  FFMA R53, R0, R3, R0 ;  /* 0x0000000300357223 */ /* 0x000fce0000000000 */
.L_x_123:
[----:B------:R-:W-:Y:S05]  /*95b0*/  BSYNC B1 ;  /* 0x0000000000017941 */ /* 0x000fea0003800000 */
.L_x_121:
        /* <DEDUP_REMOVED lines=10> */
.L_x_125:
[----:B------:R-:W1:Y:S02]  /*9660*/  MUFU.RCP R3, R38 ;  /* 0x0000002600037308 */ /* 0x000e640000001000 */
[----:B-1----:R-:W-:-:S04]  /*9670*/  FFMA R0, R38, R3, -1 ;  /* 0xbf80000026007423 */ /* 0x002fc80000000003 */
[----:B------:R-:W-:-:S04]  /*9680*/  FADD.FTZ R0, -R0, -RZ ;  /* 0x800000ff00007221 */ /* 0x000fc80000010100 */
[----:B------:R-:W-:-:S07]  /*9690*/  FFMA R54, R3, R0, R3 ;  /* 0x0000000003367223 */ /* 0x000fce0000000003 */
.L_x_126:
[----:B------:R-:W-:Y:S05]  /*96a0*/  BSYNC B1 ;  /* 0x0000000000017941 */ /* 0x000fea0003800000 */
.L_x_124:
        /* <DEDUP_REMOVED lines=10> */
.L_x_128:
[----:B------:R-:W1:Y:S02]  /*9750*/  MUFU.RCP R0, R39 ;  /* 0x0000002700007308 */ /* 0x000e640000001000 */
[----:B-1----:R-:W-:-:S04]  /*9760*/  FFMA R3, R39, R0, -1 ;  /* 0xbf80000027037423 */ /* 0x002fc80000000000 */
[----:B------:R-:W-:-:S04]  /*9770*/  FADD.FTZ R3, -R3, -RZ ;  /* 0x800000ff03037221 */ /* 0x000fc80000010100 */
[----:B------:R-:W-:-:S07]  /*9780*/  FFMA R37, R0, R3, R0 ;  /* 0x0000000300257223 */ /* 0x000fce0000000000 */
.L_x_129:
[----:B------:R-:W-:Y:S05]  /*9790*/  BSYNC B1 ;  /* 0x0000000000017941 */ /* 0x000fea0003800000 */
.L_x_127:
        /* <DEDUP_REMOVED lines=10> */
.L_x_131:
[----:B------:R-:W1:Y:S02]  /*9840*/  MUFU.RCP R3, R40 ;  /* 0x0000002800037308 */ /* 0x000e640000001000 */
[----:B-1----:R-:W-:-:S04]  /*9850*/  FFMA R0, R40, R3, -1 ;  /* 0xbf80000028007423 */ /* 0x002fc80000000003 */
[----:B------:R-:W-:-:S04]  /*9860*/  FADD.FTZ R0, -R0, -RZ ;  /* 0x800000ff00007221 */ /* 0x000fc80000010100 */
[----:B------:R-:W-:-:S07]  /*9870*/  FFMA R38, R3, R0, R3 ;  /* 0x0000000003267223 */ /* 0x000fce0000000003 */
.L_x_132:
[----:B------:R-:W-:Y:S05]  /*9880*/  BSYNC B1 ;  /* 0x0000000000017941 */ /* 0x000fea0003800000 */
.L_x_130:
        /* <DEDUP_REMOVED lines=10> */
.L_x_134:
[----:B------:R-:W1:Y:S02]  /*9930*/  MUFU.RCP R0, R41 ;  /* 0x0000002900007308 */ /* 0x000e640000001000 */
[----:B-1----:R-:W-:-:S04]  /*9940*/  FFMA R3, R41, R0, -1 ;  /* 0xbf80000029037423 */ /* 0x002fc80000000000 */
[----:B------:R-:W-:-:S04]  /*9950*/  FADD.FTZ R3, -R3, -RZ ;  /* 0x800000ff03037221 */ /* 0x000fc80000010100 */
[----:B------:R-:W-:-:S07]  /*9960*/  FFMA R39, R0, R3, R0 ;  /* 0x0000000300277223 */ /* 0x000fce0000000000 */
.L_x_135:
[----:B------:R-:W-:Y:S05]  /*9970*/  BSYNC B1 ;  /* 0x0000000000017941 */ /* 0x000fea0003800000 */
.L_x_133:
        /* <DEDUP_REMOVED lines=10> */
.L_x_137:
[----:B------:R-:W1:Y:S02]  /*9a20*/  MUFU.RCP R3, R42 ;  /* 0x0000002a00037308 */ /* 0x000e640000001000 */
[----:B-1----:R-:W-:-:S04]  /*9a30*/  FFMA R0, R42, R3, -1 ;  /* 0xbf8000002a007423 */ /* 0x002fc80000000003 */
[----:B------:R-:W-:-:S04]  /*9a40*/  FADD.FTZ R0, -R0, -RZ ;  /* 0x800000ff00007221 */ /* 0x000fc80000010100 */
[----:B------:R-:W-:-:S07]  /*9a50*/  FFMA R40, R3, R0, R3 ;  /* 0x0000000003287223 */ /* 0x000fce0000000003 */
.L_x_138:
[----:B------:R-:W-:Y:S05]  /*9a60*/  BSYNC B1 ;  /* 0x0000000000017941 */ /* 0x000fea0003800000 */
.L_x_136:
        /* <DEDUP_REMOVED lines=10> */
.L_x_140:
[----:B------:R-:W1:Y:S02]  /*9b10*/  MUFU.RCP R42, R43 ;  /* 0x0000002b002a7308 */ /* 0x000e640000001000 */
[----:B-1----:R-:W-:-:S04]  /*9b20*/  FFMA R0, R43, R42, -1 ;  /* 0xbf8000002b007423 */ /* 0x002fc8000000002a */
[----:B------:R-:W-:-:S04]  /*9b30*/  FADD.FTZ R3, -R0, -RZ ;  /* 0x800000ff00037221 */ /* 0x000fc80000010100 */
[----:B------:R-:W-:-:S07]  /*9b40*/  FFMA R42, R42, R3, R42 ;  /* 0x000000032a2a7223 */ /* 0x000fce000000002a */
.L_x_141:
[----:B------:R-:W-:Y:S05]  /*9b50*/  BSYNC B1 ;  /* 0x0000000000017941 */ /* 0x000fea0003800000 */
.L_x_139:
        /* <DEDUP_REMOVED lines=10> */
.L_x_143:
[----:B------:R-:W1:Y:S02]  /*9c00*/  MUFU.RCP R3, R44 ;  /* 0x0000002c00037308 */ /* 0x000e640000001000 */
[----:B-1----:R-:W-:-:S04]  /*9c10*/  FFMA R0, R44, R3, -1 ;  /* 0xbf8000002c007423 */ /* 0x002fc80000000003 */
[----:B------:R-:W-:-:S04]  /*9c20*/  FADD.FTZ R0, -R0, -RZ ;  /* 0x800000ff00007221 */ /* 0x000fc80000010100 */
[----:B------:R-:W-:-:S07]  /*9c30*/  FFMA R56, R3, R0, R3 ;  /* 0x0000000003387223 */ /* 0x000fce0000000003 */
.L_x_144:
[----:B------:R-:W-:Y:S05]  /*9c40*/  BSYNC B1 ;  /* 0x0000000000017941 */ /* 0x000fea0003800000 */
.L_x_142:
        /* <DEDUP_REMOVED lines=10> */
.L_x_146:
[----:B------:R-:W1:Y:S02]  /*9cf0*/  MUFU.RCP R0, R45 ;  /* 0x0000002d00007308 */ /* 0x000e640000001000 */
[----:B-1----:R-:W-:-:S04]  /*9d00*/  FFMA R3, R45, R0, -1 ;  /* 0xbf8000002d037423 */ /* 0x002fc80000000000 */
[----:B------:R-:W-:-:S04]  /*9d10*/  FADD.FTZ R3, -R3, -RZ ;  /* 0x800000ff03037221 */ /* 0x000fc80000010100 */
[----:B------:R-:W-:-:S07]  /*9d20*/  FFMA R41, R0, R3, R0 ;  /* 0x0000000300297223 */ /* 0x000fce0000000000 */
.L_x_147:
[----:B------:R-:W-:Y:S05]  /*9d30*/  BSYNC B1 ;  /* 0x0000000000017941 */ /* 0x000fea0003800000 */
.L_x_145:
        /* <DEDUP_REMOVED lines=10> */
.L_x_149:
[----:B------:R-:W1:Y:S02]  /*9de0*/  MUFU.RCP R3, R46 ;  /* 0x0000002e00037308 */ /* 0x000e640000001000 */
[----:B-1----:R-:W-:-:S04]  /*9df0*/  FFMA R0, R46, R3, -1 ;  /* 0xbf8000002e007423 */ /* 0x002fc80000000003 */
[----:B------:R-:W-:-:S04]  /*9e00*/  FADD.FTZ R0, -R0, -RZ ;  /* 0x800000ff00007221 */ /* 0x000fc80000010100 */
[----:B------:R-:W-:-:S07]  /*9e10*/  FFMA R44, R3, R0, R3 ;  /* 0x00000000032c7223 */ /* 0x000fce0000000003 */
.L_x_150:
[----:B------:R-:W-:Y:S05]  /*9e20*/  BSYNC B1 ;  /* 0x0000000000017941 */ /* 0x000fea0003800000 */
.L_x_148:
        /* <DEDUP_REMOVED lines=10> */
.L_x_152:
[----:B------:R-:W1:Y:S02]  /*9ed0*/  MUFU.RCP R0, R47 ;  /* 0x0000002f00007308 */ /* 0x000e640000001000 */
[----:B-1----:R-:W-:-:S04]  /*9ee0*/  FFMA R3, R47, R0, -1 ;  /* 0xbf8000002f037423 */ /* 0x002fc80000000000 */
[----:B------:R-:W-:-:S04]  /*9ef0*/  FADD.FTZ R3, -R3, -RZ ;  /* 0x800000ff03037221 */ /* 0x000fc80000010100 */
[----:B------:R-:W-:-:S07]  /*9f00*/  FFMA R43, R0, R3, R0 ;  /* 0x00000003002b7223 */ /* 0x000fce0000000000 */
.L_x_153:
[----:B------:R-:W-:Y:S05]  /*9f10*/  BSYNC B1 ;  /* 0x0000000000017941 */ /* 0x000fea0003800000 */
.L_x_151:
        /* <DEDUP_REMOVED lines=10> */
.L_x_155:
[----:B------:R-:W1:Y:S02]  /*9fc0*/  MUFU.RCP R3, R48 ;  /* 0x0000003000037308 */ /* 0x000e640000001000 */
[----:B-1----:R-:W-:-:S04]  /*9fd0*/  FFMA R0, R48, R3, -1 ;  /* 0xbf80000030007423 */ /* 0x002fc80000000003 */
[----:B------:R-:W-:-:S04]  /*9fe0*/  FADD.FTZ R0, -R0, -RZ ;  /* 0x800000ff00007221 */ /* 0x000fc80000010100 */
[----:B------:R-:W-:-:S07]  /*9ff0*/  FFMA R46, R3, R0, R3 ;  /* 0x00000000032e7223 */ /* 0x000fce0000000003 */
.L_x_156:
[----:B------:R-:W-:Y:S05]  /*a000*/  BSYNC B1 ;  /* 0x0000000000017941 */ /* 0x000fea0003800000 */
.L_x_154:
        /* <DEDUP_REMOVED lines=10> */
.L_x_158:
[----:B------:R-:W1:Y:S02]  /*a0b0*/  MUFU.RCP R0, R49 ;  /* 0x0000003100007308 */ /* 0x000e640000001000 */
[----:B-1----:R-:W-:-:S04]  /*a0c0*/  FFMA R3, R49, R0, -1 ;  /* 0xbf80000031037423 */ /* 0x002fc80000000000 */
[----:B------:R-:W-:-:S04]  /*a0d0*/  FADD.FTZ R3, -R3, -RZ ;  /* 0x800000ff03037221 */ /* 0x000fc80000010100 */
[----:B------:R-:W-:-:S07]  /*a0e0*/  FFMA R45, R0, R3, R0 ;  /* 0x00000003002d7223 */ /* 0x000fce0000000000 */
.L_x_159:
[----:B------:R-:W-:Y:S05]  /*a0f0*/  BSYNC B1 ;  /* 0x0000000000017941 */ /* 0x000fea0003800000 */
.L_x_157:
        /* <DEDUP_REMOVED lines=10> */
.L_x_161:
[----:B------:R-:W1:Y:S02]  /*a1a0*/  MUFU.RCP R3, R50 ;  /* 0x0000003200037308 */ /* 0x000e640000001000 */
[----:B-1----:R-:W-:-:S04]  /*a1b0*/  FFMA R0, R50, R3, -1 ;  /* 0xbf80000032007423 */ /* 0x002fc80000000003 */
[----:B------:R-:W-:-:S04]  /*a1c0*/  FADD.FTZ R0, -R0, -RZ ;  /* 0x800000ff00007221 */ /* 0x000fc80000010100 */
[----:B------:R-:W-:-:S07]  /*a1d0*/  FFMA R48, R3, R0, R3 ;  /* 0x0000000003307223 */ /* 0x000fce0000000003 */
.L_x_162:
[----:B------:R-:W-:Y:S05]  /*a1e0*/  BSYNC B1 ;  /* 0x0000000000017941 */ /* 0x000fea0003800000 */
.L_x_160:
        /* <DEDUP_REMOVED lines=9> */
.L_x_164:
[----:B------:R-:W1:Y:S02]  /*a280*/  MUFU.RCP R0, R51 ;  /* 0x0000003300007308 */ /* 0x000e640000001000 */
[----:B-1----:R-:W-:-:S04]  /*a290*/  FFMA R3, R51, R0, -1 ;  /* 0xbf80000033037423 */ /* 0x002fc80000000000 */
[----:B------:R-:W-:-:S04]  /*a2a0*/  FADD.FTZ R3, -R3, -RZ ;  /* 0x800000ff03037221 */ /* 0x000fc80000010100 */
[----:B------:R-:W-:-:S07]  /*a2b0*/  FFMA R0, R0, R3, R0 ;  /* 0x0000000300007223 */ /* 0x000fce0000000000 */
.L_x_165:
[----:B------:R-:W-:Y:S05]  /*a2c0*/  BSYNC B1 ;  /* 0x0000000000017941 */ /* 0x000fea0003800000 */
.L_x_163:
        /* <DEDUP_REMOVED lines=16> */
[----:B------:R-:W-:-:S02]  /*a3d0*/  F2FP.SATFINITE.E4M3.F32.PACK_AB_MERGE_C R53, R53, R52, RZ ;  /* 0x000000343535723e */ /* 0x000fc400048070ff */
[----:B------:R-:W-:Y:S02]  /*a3e0*/  F2FP.SATFINITE.E4M3.F32.PACK_AB_MERGE_C R37, R37, R54, RZ ;  /* 0x000000362525723e */ /* 0x000fe400048070ff */
[----:B------:R-:W-:Y:S02]  /*a3f0*/  F2FP.SATFINITE.E4M3.F32.PACK_AB_MERGE_C R39, R39, R38, RZ ;  /* 0x000000262727723e */ /* 0x000fe400048070ff */
[----:B------:R-:W-:Y:S02]  /*a400*/  F2FP.SATFINITE.E4M3.F32.PACK_AB_MERGE_C R31, R31, R40, RZ ;  /* 0x000000281f1f723e */ /* 0x000fe400048070ff */
[----:B------:R-:W-:Y:S02]  /*a410*/  F2FP.SATFINITE.E4M3.F32.PACK_AB_MERGE_C R41, R41, R56, RZ ;  /* 0x000000382929723e */ /* 0x000fe400048070ff */
[----:B------:R-:W-:Y:S02]  /*a420*/  F2FP.SATFINITE.E4M3.F32.PACK_AB_MERGE_C R43, R43, R44, RZ ;  /* 0x0000002c2b2b723e */ /* 0x000fe400048070ff */
[----:B------:R-:W-:-:S02]  /*a430*/  F2FP.SATFINITE.E4M3.F32.PACK_AB_MERGE_C R45, R45, R46, RZ ;  /* 0x0000002e2d2d723e */ /* 0x000fc400048070ff */
[----:B------:R-:W-:Y:S01]  /*a440*/  F2FP.SATFINITE.E4M3.F32.PACK_AB_MERGE_C R3, R3, R48, RZ ;  /* 0x000000300303723e */ /* 0x000fe200048070ff */
[----:B------:R-:W-:Y:S06]  /*a450*/  @P5 BRA `(.L_x_166) ;  /* 0x0000000000045947 */ /* 0x000fec0003800000 */
[----:B------:R-:W-:-:S04]  /*a460*/  DEPBAR.LE SB0, 0x1 ;  /* 0x000080400000791a */ /* 0x000fc80000000000 */
.L_x_166:
[----:B------:R-:W-:Y:S05]  /*a470*/  WARPSYNC.ALL ;  /* 0x0000000000007948 */ /* 0x000fea0003800000 */
[----:B------:R-:W-:Y:S06]  /*a480*/  BAR.SYNC.DEFER_BLOCKING 0x1, 0x100 ;  /* 0x0044000000007b1d */ /* 0x000fec0000010000 */
        /* <DEDUP_REMOVED lines=19> */
[----:B------:R-:W-:Y:S02]  /*a5c0*/  UIADD3 UR4, UR51, 0x5100, URZ ;  /* 0x0000510033047890 */ /* 0x000fe4000fffe03f */
[----:B------:R-:W-:Y:S01]  /*a5d0*/  UIADD3.X UR9, URZ, UR61, URZ, UP0, !UPT ;  /* 0x0000003d3f097290 */ /* 0x000fe200087fe43f */
[----:B------:R-:W-:Y:S01]  /*a5e0*/  UMOV UR5, UR45 ;  /* 0x0000002d00057c82 */ /* 0x000fe20008000000 */
[----:B------:R-:W-:-:S07]  /*a5f0*/  UMOV UR7, UR47 ;  /* 0x0000002f00077c82 */ /* 0x000fce0008000000 */
[----:B------:R1:W-:Y:S02]  /*a600*/  UTMASTG.3D [UR4], [UR8] ;  /* 0x00000004080073b5 */ /* 0x0003e40008010000 */
[----:B-1----:R0:W-:Y:S02]  /*a610*/  UTMACMDFLUSH ;  /* 0x00000000000079b7 */ /* 0x0021e40000000000 */
.L_x_168:
[----:B------:R-:W-:Y:S05]  /*a620*/  BSYNC B0 ;  /* 0x0000000000007941 */ /* 0x000fea0003800000 */
.L_x_167:
[----:B------:R-:W2:Y:S04]  /*a630*/  LDL R4, [R1+0xb4] ;  /* 0x0000b40001047983 */ /* 0x000ea80000100800 */
[----:B------:R-:W3:Y:S01]  /*a640*/  LDL R3, [R1+0xb8] ;  /* 0x0000b80001037983 */ /* 0x000ee20000100800 */
[----:B------:R-:W-:Y:S01]  /*a650*/  BSSY B0, `(.L_x_169) ;  /* 0x0000036000007945 */ /* 0x000fe20003800000 */
[----:B--2---:R-:W-:Y:S02]  /*a660*/  MOV R14, R4 ;  /* 0x00000004000e7202 */ /* 0x004fe40000000f00 */
[----:B---3--:R-:W-:Y:S01]  /*a670*/  MOV R13, R3 ;  /* 0x00000003000d7202 */ /* 0x008fe20000000f00 */
[----:B------:R-:W-:Y:S06]  /*a680*/  @P0 BRA `(.L_x_170) ;  /* 0x0000000000c80947 */ /* 0x000fec0003800000 */
[----:B------:R-:W-:-:S04]  /*a690*/  MOV R0, UR50 ;  /* 0x0000003200007c02 */ /* 0x000fc80008000f00 */
[----:B------:R-:W-:-:S13]  /*a6a0*/  ISETP.NE.AND P3, PT, R0, 0x3, PT ;  /* 0x000000030000780c */ /* 0x000fda0003f65270 */
[----:B------:R-:W-:Y:S05]  /*a6b0*/  @!P3 BRA `(.L_x_171) ;  /* 0x000000000004b947 */ /* 0x000fea0003800000 */
[----:B------:R-:W-:Y:S01]  /*a6c0*/  BPT.TRAP 0x1 ;  /* 0x000000040000795c */ /* 0x000fe20000300000 */
.L_x_171:
[----:B------:R-:W-:Y:S01]  /*a6d0*/  LEA R13, R4, UR51, 0x3 ;  /* 0x00000033040d7c11 */ /* 0x000fe2000f8e18ff */
[----:B------:R-:W-:Y:S01]  /*a6e0*/  BSSY B1, `(.L_x_172) ;  /* 0x0000004000017945 */ /* 0x000fe20003800000 */
[----:B------:R-:W-:-:S04]  /*a6f0*/  SHF.L.U32 R0, R3, 0x1f, RZ ;  /* 0x0000001f03007819 */ /* 0x000fc800000006ff */
[----:B------:R-:W1:Y:S02]  /*a700*/  SYNCS.PHASECHK.TRANS64.TRYWAIT P2, [R13+URZ+0x80], R0 ;  /* 0x000080000d0075a7 */ /* 0x000e64000804017f */
[----:B-1----:R-:W-:Y:S05]  /*a710*/  @!P2 BRA `(.L_x_173) ;  /* 0x0000010400a4a947 */ /* 0x002fea0003800000 */
.L_x_628:
[----:B------:R-:W-:Y:S05]  /*a720*/  BSYNC B1 ;  /* 0x0000000000017941 */ /* 0x000fea0003800000 */
.L_x_172:
[----:B------:R-:W-:Y:S04]  /*a730*/  BSSY B1, `(.L_x_174) ;  /* 0x0000012000017945 */ /* 0x000fe80003800000 */
[----:B------:R-:W-:Y:S05]  /*a740*/  @P1 BRA `(.L_x_175) ;  /* 0x0000000000401947 */ /* 0x000fea0003800000 */
[----:B------:R-:W2:Y:S02]  /*a750*/  LDL R3, [R1+0xb4] ;  /* 0x0000b40001037983 */ /* 0x000ea40000100800 */
[----:B--2---:R-:W-:-:S04]  /*a760*/  LEA R14, R3, R12, 0xc ;  /* 0x0000000c030e7211 */ /* 0x004fc800078e60ff */
[----:B-1----:R-:W-:Y:S01]  /*a770*/  IADD3 R0, R14, UR51, RZ ;  /* 0x000000330e007c10 */ /* 0x002fe2000fffe0ff */
[----:B------:R-:W-:Y:S03]  /*a780*/  LDS.U16 R6, [R14+UR51+0x200] ;  /* 0x000200330e067984 */ /* 0x000fe60008000400 */
[----:B------:R-:W-:Y:S01]  /*a790*/  IADD3 R15, R0, R11, RZ ;  /* 0x0000000b000f7210 */ /* 0x000fe20007ffe0ff */
[----:B------:R-:W1:Y:S04]  /*a7a0*/  LDS.U16 R3, [R14+UR51+0x100] ;  /* 0x000100330e037984 */ /* 0x000e680008000400 */
        /* <DEDUP_REMOVED lines=10> */
.L_x_175:
[----:B------:R-:W-:Y:S05]  /*a850*/  BSYNC B1 ;  /* 0x0000000000017941 */ /* 0x000fea0003800000 */
.L_x_174:
        /* <DEDUP_REMOVED lines=8> */
.L_x_176:
[----:B------:R-:W3:Y:S04]  /*a8e0*/  LDL.LU R5, [R1+0xb4] ;  /* 0x0000b40001057983 */ /* 0x000ee80000300800 */
[----:B------:R-:W4:Y:S01]  /*a8f0*/  LDL.LU R4, [R1+0xb8] ;  /* 0x0000b80001047983 */ /* 0x000f220000300800 */
[----:B-1----:R-:W-:Y:S01]  /*a900*/  IADD3 R0, R13, 0xa0, RZ ;  /* 0x000000a00d007810 */ /* 0x002fe20007ffe0ff */
[----:B------:R-:W1:Y:S03]  /*a910*/  S2R R3, SR_CgaCtaId ;  /* 0x0000000000037919 */ /* 0x000e660000008800 */
[----:B-1----:R-:W-:-:S04]  /*a920*/  PRMT R0, R3, 0x654, R0 ;  /* 0x0000065403007816 */ /* 0x002fc80000000000 */
[----:B--2---:R1:W-:Y:S01]  /*a930*/  SYNCS.ARRIVE.TRANS64.RED.A1T0 RZ, [R0+URZ], RZ ;  /* 0x000000ff00ff79a7 */ /* 0x0043e2000810043f */
[----:B---3--:R-:W-:-:S04]  /*a940*/  IADD3 R14, R5, 0x1, RZ ;  /* 0x00000001050e7810 */ /* 0x008fc80007ffe0ff */
[----:B------:R-:W-:-:S04]  /*a950*/  ISETP.NE.AND P2, PT, R14, 0x4, PT ;  /* 0x000000040e00780c */ /* 0x000fc80003f45270 */
[----:B------:R-:W-:Y:S02]  /*a960*/  SEL R13, RZ, 0x1, P2 ;  /* 0x00000001ff0d7807 */ /* 0x000fe40001000000 */
[----:B------:R-:W-:Y:S02]  /*a970*/  SEL R14, R14, RZ, P2 ;  /* 0x000000ff0e0e7207 */ /* 0x000fe40001000000 */
[----:B----4-:R-:W-:-:S03]  /*a980*/  LOP3.LUT R13, R4, R13, RZ, 0x3c, !PT ;  /* 0x0000000d040d7212 */ /* 0x010fc600078e3cff */
[----:B------:R1:W-:Y:S04]  /*a990*/  STL [R1+0xb4], R14 ;  /* 0x0000b40e01007387 */ /* 0x0003e80000100800 */
[----:B------:R1:W-:Y:S02]  /*a9a0*/  STL [R1+0xb8], R13 ;  /* 0x0000b80d01007387 */ /* 0x0003e40000100800 */
.L_x_170:
[----:B------:R-:W-:Y:S05]  /*a9b0*/  BSYNC B0 ;  /* 0x0000000000007941 */ /* 0x000fea0003800000 */
.L_x_169:
[----:B-1----:R-:W-:Y:S01]  /*a9c0*/  F2FP.F16.E4M3.UNPACK_B R0, R6 ;  /* 0x00000006ff00723e */ /* 0x002fe200020006ff */
[C---:B------:R-:W-:Y:S01]  /*a9d0*/  FMUL R15, R2.reuse, R211 ;  /* 0x000000d3020f7220 */ /* 0x040fe20000400000 */
[----:B------:R-:W-:Y:S01]  /*a9e0*/  F2FP.F16.E4M3.UNPACK_B R5, R7 ;  /* 0x00000007ff05723e */ /* 0x000fe200020006ff */
[C---:B------:R-:W-:Y:S01]  /*a9f0*/  FMUL R3, R2.reuse, R210 ;  /* 0x000000d202037220 */ /* 0x040fe20000400000 */
[C---:B------:R-:W-:Y:S01]  /*aa00*/  FMUL R19, R2.reuse, R209 ;  /* 0x000000d102137220 */ /* 0x040fe20000400000 */
[--C-:B------:R-:W-:Y:S02]  /*aa10*/  HADD2.F32 R4, -RZ, R0.reuse.H0_H0 ;  /* 0x20000000ff047230 */ /* 0x100fe40000004100 */
[----:B------:R-:W-:Y:S01]  /*aa20*/  FMUL R21, R2, R207 ;  /* 0x000000cf02157220 */ /* 0x000fe20000400000 */
[----:B------:R-:W-:Y:S01]  /*aa30*/  HADD2.F32 R18, -RZ, R0.H1_H1 ;  /* 0x30000000ff127230 */ /* 0x000fe20000004100 */
        /* <DEDUP_REMOVED lines=11> */
[C---:B------:R-:W-:Y:S01]  /*aaf0*/  FFMA R21, R16.reuse, R22, R21 ;  /* 0x0000001610157223 */ /* 0x040fe20000000015 */
[C---:B------:R-:W-:Y:S01]  /*ab00*/  FFMA R22, R16.reuse, R24, R5 ;  /* 0x0000001810167223 */ /* 0x040fe20000000005 */
[----:B------:R-:W-:Y:S01]  /*ab10*/  F2FP.F16.E4M3.UNPACK_B R4, R8 ;  /* 0x00000008ff04723e */ /* 0x000fe200020006ff */
[----:B------:R-:W-:Y:S01]  /*ab20*/  FFMA R20, R16, R0, R3 ;  /* 0x0000000010147223 */ /* 0x000fe20000000003 */
[----:B------:R-:W-:-:S02]  /*ab30*/  HADD2.F32 R24, -RZ, R23.H1_H1 ;  /* 0x30000017ff187230 */ /* 0x000fc40000004100 */
[C---:B------:R-:W-:Y:S01]  /*ab40*/  FMUL R3, R2.reuse, R204 ;  /* 0x000000cc02037220 */ /* 0x040fe20000400000 */
[----:B------:R-:W-:Y:S01]  /*ab50*/  MOV R56, 0x3bbb989d ;  /* 0x3bbb989d00387802 */ /* 0x000fe20000000f00 */
[----:B------:R-:W-:Y:S02]  /*ab60*/  HADD2.F32 R0, -RZ, R23.H0_H0 ;  /* 0x20000017ff007230 */ /* 0x000fe40000004100 */
[----:B------:R-:W-:Y:S01]  /*ab70*/  FMUL R23, R2, R205 ;  /* 0x000000cd02177220 */ /* 0x000fe20000400000 */
[--C-:B------:R-:W-:Y:S02]  /*ab80*/  HADD2.F32 R26, -RZ, R4.reuse.H1_H1 ;  /* 0x30000004ff1a7230 */ /* 0x100fe40000004100 */
[----:B------:R-:W-:Y:S01]  /*ab90*/  FFMA R24, R16, R24, R3 ;  /* 0x0000001810187223 */ /* 0x000fe20000000003 */
[----:B------:R-:W-:Y:S01]  /*aba0*/  MOV R60, 0x437c0000 ;  /* 0x437c0000003c7802 */ /* 0x000fe20000000f00 */
[----:B------:R-:W-:Y:S01]  /*abb0*/  FMUL R31, R2, R202 ;  /* 0x000000ca021f7220 */ /* 0x000fe20000400000 */
[----:B------:R-:W-:Y:S01]  /*abc0*/  FFMA.SAT R3, -R18, R56, 0.5 ;  /* 0x3f00000012037423 */ /* 0x000fe20000002138 */
[C---:B------:R-:W-:Y:S01]  /*abd0*/  FFMA R23, R16.reuse, R0, R23 ;  /* 0x0000000010177223 */ /* 0x040fe20000000017 */
[----:B------:R-:W-:Y:S01]  /*abe0*/  FFMA.SAT R0, -R15, R56, 0.5 ;  /* 0x3f0000000f007423 */ /* 0x000fe20000002138 */
[----:B------:R-:W-:Y:S01]  /*abf0*/  FFMA R31, R16, R26, R31 ;  /* 0x0000001a101f7223 */ /* 0x000fe2000000001f */
[----:B------:R-:W-:Y:S01]  /*ac00*/  F2FP.F16.E4M3.UNPACK_B R32, R8.H1 ;  /* 0x00000008ff20723e */ /* 0x000fe200030006ff */
[-C--:B------:R-:W-:Y:S01]  /*ac10*/  FFMA.RM R26, R3, R60.reuse, 12582913 ;  /* 0x4b400001031a7423 */ /* 0x080fe2000000403c */
[----:B------:R-:W-:Y:S01]  /*ac20*/  FFMA.RM R0, R0, R60, 12582913 ;  /* 0x4b40000100007423 */ /* 0x000fe2000000403c */
[----:B------:R-:W-:Y:S01]  /*ac30*/  FFMA.SAT R29, -R20, R56, 0.5 ;  /* 0x3f000000141d7423 */ /* 0x000fe20000002138 */
[----:B------:R-:W-:-:S02]  /*ac40*/  HADD2.F32 R5, -RZ, R4.H0_H0 ;  /* 0x20000004ff057230 */ /* 0x000fc40000004100 */
[----:B------:R-:W-:Y:S01]  /*ac50*/  FMUL R25, R2, R203 ;  /* 0x000000cb02197220 */ /* 0x000fe20000400000 */
[----:B------:R-:W-:Y:S01]  /*ac60*/  FADD R3, R26, -12583039 ;  /* 0xcb40007f1a037421 */ /* 0x000fe20000000000 */
[--C-:B------:R-:W-:Y:S02]  /*ac70*/  HADD2.F32 R27, -RZ, R32.reuse.H0_H0 ;  /* 0x20000020ff1b7230 */ /* 0x100fe40000004100 */
[----:B------:R-:W-:Y:S01]  /*ac80*/  FADD R4, R0, -12583039 ;  /* 0xcb40007f00047421 */ /* 0x000fe20000000000 */
[----:B------:R-:W-:Y:S02]  /*ac90*/  HADD2.F32 R36, -RZ, R32.H1_H1 ;  /* 0x30000020ff247230 */ /* 0x000fe40000004100 */
[----:B------:R-:W-:Y:S01]  /*aca0*/  FFMA.RM R32, R29, R60, 12582913 ;  /* 0x4b4000011d207423 */ /* 0x000fe2000000403c */
[----:B------:R-:W-:Y:S01]  /*acb0*/  FMUL R33, R2, R201 ;  /* 0x000000c902217220 */ /* 0x000fe20000400000 */
[----:B------:R-:W-:Y:S01]  /*acc0*/  FFMA R25, R16, R5, R25 ;  /* 0x0000000510197223 */ /* 0x000fe20000000019 */
[----:B------:R-:W-:Y:S01]  /*acd0*/  FFMA R3, -R18, 1.4426950216293334961, -R3 ;  /* 0x3fb8aa3b12037823 */ /* 0x000fe20000000903 */
[-C--:B------:R-:W-:Y:S01]  /*ace0*/  FFMA.SAT R5, -R19, R56.reuse, 0.5 ;  /* 0x3f00000013057423 */ /* 0x080fe20000002138 */
[----:B------:R-:W-:Y:S01]  /*acf0*/  FFMA R4, -R15, 1.4426950216293334961, -R4 ;  /* 0x3fb8aa3b0f047823 */ /* 0x000fe20000000904 */
[----:B------:R-:W-:Y:S01]  /*ad00*/  FADD R29, R32, -12583039 ;  /* 0xcb40007f201d7421 */ /* 0x000fe20000000000 */
[----:B------:R-:W-:Y:S01]  /*ad10*/  FFMA R33, R16, R27, R33 ;  /* 0x0000001b10217223 */ /* 0x000fe20000000021 */
[----:B------:R-:W-:Y:S01]  /*ad20*/  FFMA.SAT R34, -R21, R56, 0.5 ;  /* 0x3f00000015227423 */ /* 0x000fe20000002138 */
[----:B------:R-:W-:Y:S01]  /*ad30*/  FFMA R27, -R18, 1.925963033500011079e-08, R3 ;  /* 0x32a57060121b7823 */ /* 0x000fe20000000103 */
[----:B------:R-:W-:Y:S01]  /*ad40*/  FFMA.RM R28, R5, R60, 12582913 ;  /* 0x4b400001051c7423 */ /* 0x000fe2000000403c */
[----:B------:R-:W-:Y:S01]  /*ad50*/  FMUL R3, R2, R200 ;  /* 0x000000c802037220 */ /* 0x000fe20000400000 */
[----:B------:R-:W-:Y:S01]  /*ad60*/  F2FP.F16.E4M3.UNPACK_B R39, R9 ;  /* 0x00000009ff27723e */ /* 0x000fe200020006ff */
[----:B------:R-:W-:Y:S01]  /*ad70*/  FFMA R4, -R15, 1.925963033500011079e-08, R4 ;  /* 0x32a570600f047823 */ /* 0x000fe20000000104 */
[----:B------:R-:W-:Y:S01]  /*ad80*/  FFMA R35, -R20, 1.4426950216293334961, -R29 ;  /* 0x3fb8aa3b14237823 */ /* 0x000fe2000000091d */
[----:B------:R-:W-:Y:S01]  /*ad90*/  FFMA.RM R40, R34, R60, 12582913 ;  /* 0x4b40000122287423 */ /* 0x000fe2000000403c */
[----:B------:R-:W-:Y:S01]  /*ada0*/  FADD R30, R28, -12583039 ;  /* 0xcb40007f1c1e7421 */ /* 0x000fe20000000000 */
[----:B------:R-:W-:Y:S01]  /*adb0*/  FFMA R34, R16, R36, R3 ;  /* 0x0000002410227223 */ /* 0x000fe20000000003 */
[----:B------:R1:W2:Y:S01]  /*adc0*/  MUFU.EX2 R5, R4 ;  /* 0x0000000400057308 */ /* 0x0002a20000000800 */
[----:B------:R-:W-:Y:S01]  /*add0*/  FFMA.SAT R36, -R22, R56, 0.5 ;  /* 0x3f00000016247423 */ /* 0x000fe20000002138 */
[----:B------:R-:W-:Y:S01]  /*ade0*/  FFMA R3, -R20, 1.925963033500011079e-08, R35 ;  /* 0x32a5706014037823 */ /* 0x000fe20000000123 */
[----:B------:R-:W-:-:S02]  /*adf0*/  HADD2.F32 R42, -RZ, R39.H0_H0 ;  /* 0x20000027ff2a7230 */ /* 0x000fc40000004100 */
[----:B------:R-:W-:Y:S01]  /*ae00*/  FMUL R35, R2, R199 ;  /* 0x000000c702237220 */ /* 0x000fe20000400000 */
[----:B------:R-:W-:Y:S01]  /*ae10*/  FFMA.SAT R38, -R23, R56, 0.5 ;  /* 0x3f00000017267423 */ /* 0x000fe20000002138 */
[C---:B------:R-:W-:Y:S01]  /*ae20*/  FFMA R30, -R19.reuse, 1.4426950216293334961, -R30 ;  /* 0x3fb8aa3b131e7823 */ /* 0x040fe2000000091e */
[----:B------:R-:W-:Y:S01]  /*ae30*/  FFMA.RM R41, R36, R60, 12582913 ;  /* 0x4b40000124297423 */ /* 0x000fe2000000403c */
[----:B------:R-:W-:Y:S01]  /*ae40*/  FFMA R35, R16, R42, R35 ;  /* 0x0000002a10237223 */ /* 0x000fe20000000023 */
[----:B-1----:R-:W-:Y:S01]  /*ae50*/  FADD R4, R40, -12583039 ;  /* 0xcb40007f28047421 */ /* 0x002fe20000000000 */
[----:B------:R-:W-:Y:S01]  /*ae60*/  FFMA.RM R42, R38, R60, 12582913 ;  /* 0x4b400001262a7423 */ /* 0x000fe2000000403c */
[----:B------:R-:W-:Y:S01]  /*ae70*/  FFMA R30, -R19, 1.925963033500011079e-08, R30 ;  /* 0x32a57060131e7823 */ /* 0x000fe2000000011e */
[----:B------:R-:W-:Y:S02]  /*ae80*/  HADD2.F32 R46, -RZ, R39.H1_H1 ;  /* 0x30000027ff2e7230 */ /* 0x000fe40000004100 */
[C---:B------:R-:W-:Y:S01]  /*ae90*/  FFMA R36, -R21.reuse, 1.4426950216293334961, -R4 ;  /* 0x3fb8aa3b15247823 */ /* 0x040fe20000000904 */
[----:B------:R-:W-:Y:S01]  /*aea0*/  FFMA.SAT R39, -R24, R56, 0.5 ;  /* 0x3f00000018277423 */ /* 0x000fe20000002138 */
[----:B------:R1:W-:Y:S01]  /*aeb0*/  MUFU.EX2 R4, R3 ;  /* 0x0000000300047308 */ /* 0x0003e20000000800 */
[----:B------:R-:W-:Y:S01]  /*aec0*/  FADD R38, R42, -12583039 ;  /* 0xcb40007f2a267421 */ /* 0x000fe20000000000 */
[----:B------:R-:W-:Y:S01]  /*aed0*/  FFMA R36, -R21, 1.925963033500011079e-08, R36 ;  /* 0x32a5706015247823 */ /* 0x000fe20000000124 */
[----:B------:R-:W-:Y:S01]  /*aee0*/  FFMA.RM R45, R39, R60, 12582913 ;  /* 0x4b400001272d7423 */ /* 0x000fe2000000403c */
[----:B------:R-:W-:Y:S01]  /*aef0*/  FADD R37, R41, -12583039 ;  /* 0xcb40007f29257421 */ /* 0x000fe20000000000 */
[----:B------:R-:W-:Y:S01]  /*af00*/  FFMA R38, -R23, 1.4426950216293334961, -R38 ;  /* 0x3fb8aa3b17267823 */ /* 0x000fe20000000926 */
[----:B------:R-:W-:Y:S01]  /*af10*/  FFMA.SAT R44, -R25, R56, 0.5 ;  /* 0x3f000000192c7423 */ /* 0x000fe20000002138 */
[----:B------:R-:W-:Y:S01]  /*af20*/  FADD R39, R45, -12583039 ;  /* 0xcb40007f2d277421 */ /* 0x000fe20000000000 */
[----:B------:R-:W-:Y:S01]  /*af30*/  MUFU.EX2 R29, R30 ;  /* 0x0000001e001d7308 */ /* 0x000fe20000000800 */
[----:B-1----:R-:W-:Y:S01]  /*af40*/  FMUL R3, R2, R198 ;  /* 0x000000c602037220 */ /* 0x002fe20000400000 */
[----:B------:R-:W-:Y:S01]  /*af50*/  FFMA R38, -R23, 1.925963033500011079e-08, R38 ;  /* 0x32a5706017267823 */ /* 0x000fe20000000126 */
[----:B------:R-:W-:Y:S01]  /*af60*/  FFMA R37, -R22, 1.4426950216293334961, -R37 ;  /* 0x3fb8aa3b16257823 */ /* 0x000fe20000000925 */
[----:B------:R-:W-:Y:S01]  /*af70*/  F2FP.F16.E4M3.UNPACK_B R50, R9.H1 ;  /* 0x00000009ff32723e */ /* 0x000fe200030006ff */
[----:B------:R-:W-:Y:S01]  /*af80*/  FFMA R39, -R24, 1.4426950216293334961, -R39 ;  /* 0x3fb8aa3b18277823 */ /* 0x000fe20000000927 */
[----:B------:R-:W-:Y:S01]  /*af90*/  FFMA.SAT R54, -R35, R56, 0.5 ;  /* 0x3f00000023367423 */ /* 0x000fe20000002138 */
[----:B------:R-:W-:Y:S01]  /*afa0*/  FFMA R37, -R22, 1.925963033500011079e-08, R37 ;  /* 0x32a5706016257823 */ /* 0x000fe20000000125 */
[----:B------:R1:W3:Y:S01]  /*afb0*/  MUFU.EX2 R30, R36 ;  /* 0x00000024001e7308 */ /* 0x0002e20000000800 */
[----:B------:R-:W-:-:S02]  /*afc0*/  HADD2.F32 R51, -RZ, R50.H0_H0 ;  /* 0x20000032ff337230 */ /* 0x000fc40000004100 */
[----:B------:R-:W-:Y:S01]  /*afd0*/  FFMA R39, -R24, 1.925963033500011079e-08, R39 ;  /* 0x32a5706018277823 */ /* 0x000fe20000000127 */
[----:B------:R-:W-:Y:S01]  /*afe0*/  HADD2.F32 R53, -RZ, R50.H1_H1 ;  /* 0x30000032ff357230 */ /* 0x000fe20000004100 */
[----:B------:R-:W-:Y:S01]  /*aff0*/  SHF.L.U32 R0, R0, 0x17, RZ ;  /* 0x0000001700007819 */ /* 0x000fe200000006ff */
[----:B------:R-:W-:Y:S01]  /*b000*/  FFMA.RM R54, R54, R60, 12582913 ;  /* 0x4b40000136367423 */ /* 0x000fe2000000403c */
[----:B------:R-:W-:Y:S01]  /*b010*/  SHF.L.U32 R26, R26, 0x17, RZ ;  /* 0x000000171a1a7819 */ /* 0x000fe200000006ff */
[----:B------:R-:W-:Y:S01]  /*b020*/  BSSY B1, `(.L_x_177) ;  /* 0x0000062000017945 */ /* 0x000fe20003800000 */
[----:B------:R-:W-:Y:S01]  /*b030*/  MUFU.EX2 R27, R27 ;  /* 0x0000001b001b7308 */ /* 0x000fe20000000800 */
[----:B-1----:R-:W-:Y:S01]  /*b040*/  FFMA R36, R16, R46, R3 ;  /* 0x0000002e10247223 */ /* 0x002fe20000000003 */
[----:B------:R-:W-:Y:S01]  /*b050*/  FFMA.SAT R3, -R31, R56, 0.5 ;  /* 0x3f0000001f037423 */ /* 0x000fe20000002138 */
[----:B------:R-:W-:Y:S01]  /*b060*/  FFMA.RM R46, R44, R60, 12582913 ;  /* 0x4b4000012c2e7423 */ /* 0x000fe2000000403c */
[----:B--2---:R-:W-:Y:S01]  /*b070*/  FFMA R61, R0, R5, 1 ;  /* 0x3f800000003d7423 */ /* 0x004fe20000000005 */
[----:B------:R-:W-:Y:S01]  /*b080*/  FFMA.SAT R55, -R36, R56, 0.5 ;  /* 0x3f00000024377423 */ /* 0x000fe20000002138 */
[----:B------:R-:W-:Y:S01]  /*b090*/  FFMA.RM R49, R3, R60, 12582913 ;  /* 0x4b40000103317423 */ /* 0x000fe2000000403c */
[----:B------:R-:W-:Y:S01]  /*b0a0*/  FFMA.SAT R3, -R33, R56, 0.5 ;  /* 0x3f00000021037423 */ /* 0x000fe20000002138 */
[----:B------:R1:W-:Y:S01]  /*b0b0*/  MUFU.EX2 R44, R38 ;  /* 0x00000026002c7308 */ /* 0x0003e20000000800 */
[----:B------:R-:W-:Y:S01]  /*b0c0*/  FADD R48, R46, -12583039 ;  /* 0xcb40007f2e307421 */ /* 0x000fe20000000000 */
[-C--:B------:R-:W-:Y:S01]  /*b0d0*/  FFMA.RM R57, R55, R60.reuse, 12582913 ;  /* 0x4b40000137397423 */ /* 0x080fe2000000403c */
[----:B------:R-:W-:Y:S01]  /*b0e0*/  FFMA.RM R50, R3, R60, 12582913 ;  /* 0x4b40000103327423 */ /* 0x000fe2000000403c */
[----:B------:R-:W-:Y:S01]  /*b0f0*/  FMUL R3, R2, R196 ;  /* 0x000000c402037220 */ /* 0x000fe20000400000 */
[----:B------:R-:W-:Y:S01]  /*b100*/  FFMA R48, -R25, 1.4426950216293334961, -R48 ;  /* 0x3fb8aa3b19307823 */ /* 0x000fe20000000930 */
[----:B------:R-:W-:Y:S01]  /*b110*/  FADD R5, R57, -12583039 ;  /* 0xcb40007f39057421 */ /* 0x000fe20000000000 */
[----:B------:R-:W-:Y:S01]  /*b120*/  FADD R52, R50, -12583039 ;  /* 0xcb40007f32347421 */ /* 0x000fe20000000000 */
[----:B------:R2:W4:Y:S01]  /*b130*/  MUFU.EX2 R43, R37 ;  /* 0x00000025002b7308 */ /* 0x0005220000000800 */
[----:B-1----:R-:W-:Y:S01]  /*b140*/  FADD R38, R49, -12583039 ;  /* 0xcb40007f31267421 */ /* 0x002fe20000000000 */
[----:B------:R-:W-:Y:S01]  /*b150*/  FFMA R48, -R25, 1.925963033500011079e-08, R48 ;  /* 0x32a5706019307823 */ /* 0x000fe20000000130 */
[----:B------:R-:W-:Y:S01]  /*b160*/  FFMA R52, -R33, 1.4426950216293334961, -R52 ;  /* 0x3fb8aa3b21347823 */ /* 0x000fe20000000934 */
[----:B------:R-:W-:Y:S01]  /*b170*/  FFMA R5, -R36, 1.4426950216293334961, -R5 ;  /* 0x3fb8aa3b24057823 */ /* 0x000fe20000000905 */
[----:B------:R-:W-:Y:S01]  /*b180*/  FFMA R38, -R31, 1.4426950216293334961, -R38 ;  /* 0x3fb8aa3b1f267823 */ /* 0x000fe20000000926 */
[----:B------:R-:W-:Y:S01]  /*b190*/  SHF.L.U32 R55, R40, 0x17, RZ ;  /* 0x0000001728377819 */ /* 0x000fe200000006ff */
[----:B------:R-:W-:Y:S01]  /*b1a0*/  FFMA R52, -R33, 1.925963033500011079e-08, R52 ;  /* 0x32a5706021347823 */ /* 0x000fe20000000134 */
[----:B------:R1:W5:Y:S01]  /*b1b0*/  MUFU.EX2 R47, R39 ;  /* 0x00000027002f7308 */ /* 0x0003620000000800 */
[----:B--2---:R-:W-:Y:S01]  /*b1c0*/  FMUL R37, R2, R197 ;  /* 0x000000c502257220 */ /* 0x004fe20000400000 */
[----:B------:R-:W-:Y:S01]  /*b1d0*/  FFMA R5, -R36, 1.925963033500011079e-08, R5 ;  /* 0x32a5706024057823 */ /* 0x000fe20000000105 */
[----:B------:R-:W-:Y:S01]  /*b1e0*/  SHF.L.U32 R40, R41, 0x17, RZ ;  /* 0x0000001729287819 */ /* 0x000fe200000006ff */
[----:B---3--:R-:W-:Y:S01]  /*b1f0*/  FFMA R55, R55, R30, 1 ;  /* 0x3f80000037377423 */ /* 0x008fe2000000001e */
[----:B------:R-:W-:Y:S01]  /*b200*/  FFMA R37, R16, R51, R37 ;  /* 0x0000003310257223 */ /* 0x000fe20000000025 */
[-C--:B------:R-:W-:Y:S01]  /*b210*/  FFMA.SAT R51, -R34, R56.reuse, 0.5 ;  /* 0x3f00000022337423 */ /* 0x080fe20000002138 */
[----:B------:R-:W-:Y:S01]  /*b220*/  SHF.L.U32 R41, R42, 0x17, RZ ;  /* 0x000000172a297819 */ /* 0x000fe200000006ff */
[----:B------:R-:W2:Y:S01]  /*b230*/  MUFU.EX2 R48, R48 ;  /* 0x0000003000307308 */ /* 0x000ea20000000800 */
[----:B-1----:R-:W-:Y:S01]  /*b240*/  FFMA R39, -R31, 1.925963033500011079e-08, R38 ;  /* 0x32a570601f277823 */ /* 0x002fe20000000126 */
[----:B------:R-:W-:Y:S01]  /*b250*/  FFMA R38, R16, R53, R3 ;  /* 0x0000003510267223 */ /* 0x000fe20000000003 */
[----:B------:R-:W-:Y:S01]  /*b260*/  FFMA.SAT R58, -R37, R56, 0.5 ;  /* 0x3f000000253a7423 */ /* 0x000fe20000002138 */
[----:B------:R-:W-:Y:S01]  /*b270*/  FFMA.RM R51, R51, R60, 12582913 ;  /* 0x4b40000133337423 */ /* 0x000fe2000000403c */
[----:B----4-:R-:W-:Y:S01]  /*b280*/  FFMA R40, R40, R43, 1 ;  /* 0x3f80000028287423 */ /* 0x010fe2000000002b */
[----:B------:R-:W-:Y:S01]  /*b290*/  FFMA.SAT R59, -R38, R56, 0.5 ;  /* 0x3f000000263b7423 */ /* 0x000fe20000002138 */
[-C--:B------:R-:W-:Y:S01]  /*b2a0*/  FFMA.RM R58, R58, R60.reuse, 12582913 ;  /* 0x4b4000013a3a7423 */ /* 0x080fe2000000403c */
[----:B------:R-:W-:Y:S01]  /*b2b0*/  FADD R53, R51, -12583039 ;  /* 0xcb40007f33357421 */ /* 0x000fe20000000000 */
[----:B------:R-:W-:Y:S01]  /*b2c0*/  FADD R56, R54, -12583039 ;  /* 0xcb40007f36387421 */ /* 0x000fe20000000000 */
[----:B------:R-:W-:Y:S01]  /*b2d0*/  FFMA.RM R59, R59, R60, 12582913 ;  /* 0x4b4000013b3b7423 */ /* 0x000fe2000000403c */
[----:B------:R-:W-:Y:S01]  /*b2e0*/  FFMA R60, R26, R27, 1 ;  /* 0x3f8000001a3c7423 */ /* 0x000fe2000000001b */
[----:B------:R-:W-:Y:S01]  /*b2f0*/  FADD R0, R58, -12583039 ;  /* 0xcb40007f3a007421 */ /* 0x000fe20000000000 */
[----:B------:R1:W3:Y:S01]  /*b300*/  MUFU.EX2 R3, R39 ;  /* 0x0000002700037308 */ /* 0x0002e20000000800 */
[----:B------:R-:W-:Y:S01]  /*b310*/  FADD R27, R59, -12583039 ;  /* 0xcb40007f3b1b7421 */ /* 0x000fe20000000000 */
[----:B------:R-:W-:Y:S01]  /*b320*/  FFMA R53, -R34, 1.4426950216293334961, -R53 ;  /* 0x3fb8aa3b22357823 */ /* 0x000fe20000000935 */
[----:B------:R-:W-:Y:S01]  /*b330*/  FFMA R56, -R35, 1.4426950216293334961, -R56 ;  /* 0x3fb8aa3b23387823 */ /* 0x000fe20000000938 */
[----:B------:R-:W-:Y:S01]  /*b340*/  FFMA R0, -R37, 1.4426950216293334961, -R0 ;  /* 0x3fb8aa3b25007823 */ /* 0x000fe20000000900 */
[----:B------:R-:W-:Y:S01]  /*b350*/  FFMA R27, -R38, 1.4426950216293334961, -R27 ;  /* 0x3fb8aa3b261b7823 */ /* 0x000fe2000000091b */
[----:B------:R-:W-:Y:S01]  /*b360*/  FFMA R53, -R34, 1.925963033500011079e-08, R53 ;  /* 0x32a5706022357823 */ /* 0x000fe20000000135 */
[----:B------:R-:W-:Y:S01]  /*b370*/  FFMA R56, -R35, 1.925963033500011079e-08, R56 ;  /* 0x32a5706023387823 */ /* 0x000fe20000000138 */
[----:B------:R-:W-:Y:S01]  /*b380*/  FFMA R0, -R37, 1.925963033500011079e-08, R0 ;  /* 0x32a5706025007823 */ /* 0x000fe20000000100 */
[----:B-1----:R-:W-:Y:S01]  /*b390*/  SHF.L.U32 R39, R32, 0x17, RZ ;  /* 0x0000001720277819 */ /* 0x002fe200000006ff */
[----:B------:R-:W-:Y:S01]  /*b3a0*/  FFMA R27, -R38, 1.925963033500011079e-08, R27 ;  /* 0x32a57060261b7823 */ /* 0x000fe2000000011b */
[----:B------:R-:W1:Y:S01]  /*b3b0*/  MUFU.EX2 R52, R52 ;  /* 0x0000003400347308 */ /* 0x000e620000000800 */
[----:B------:R-:W-:Y:S01]  /*b3c0*/  SHF.L.U32 R42, R45, 0x17, RZ ;  /* 0x000000172d2a7819 */ /* 0x000fe200000006ff */
[----:B------:R-:W-:Y:S01]  /*b3d0*/  FFMA R41, R41, R44, 1 ;  /* 0x3f80000029297423 */ /* 0x000fe2000000002c */
[----:B------:R-:W-:Y:S01]  /*b3e0*/  FFMA R39, R39, R4, 1 ;  /* 0x3f80000027277423 */ /* 0x000fe20000000004 */
[----:B------:R-:W-:-:S02]  /*b3f0*/  IADD3 R4, R61, 0x1800000, RZ ;  /* 0x018000003d047810 */ /* 0x000fc40007ffe0ff */
[----:B------:R-:W-:Y:S01]  /*b400*/  SHF.L.U32 R43, R46, 0x17, RZ ;  /* 0x000000172e2b7819 */ /* 0x000fe200000006ff */
[----:B-----5:R-:W-:Y:S01]  /*b410*/  FFMA R42, R42, R47, 1 ;  /* 0x3f8000002a2a7423 */ /* 0x020fe2000000002f */
[----:B------:R-:W-:Y:S01]  /*b420*/  LOP3.LUT R4, R4, 0x7f800000, RZ, 0xc0, !PT ;  /* 0x7f80000004047812 */ /* 0x000fe200078ec0ff */
[----:B------:R-:W4:Y:S01]  /*b430*/  MUFU.EX2 R53, R53 ;  /* 0x0000003500357308 */ /* 0x000f220000000800 */
[----:B------:R-:W-:Y:S01]  /*b440*/  SHF.L.U32 R44, R49, 0x17, RZ ;  /* 0x00000017312c7819 */ /* 0x000fe200000006ff */
[----:B--2---:R-:W-:Y:S01]  /*b450*/  FFMA R43, R43, R48, 1 ;  /* 0x3f8000002b2b7423 */ /* 0x004fe20000000030 */
[----:B------:R-:W-:Y:S02]  /*b460*/  ISETP.GT.U32.AND P2, PT, R4, 0x1ffffff, PT ;  /* 0x01ffffff0400780c */ /* 0x000fe40003f44070 */
[----:B------:R-:W-:Y:S01]  /*b470*/  SHF.L.U32 R45, R50, 0x17, RZ ;  /* 0x00000017322d7819 */ /* 0x000fe200000006ff */
[----:B---3--:R-:W-:Y:S01]  /*b480*/  FFMA R44, R44, R3, 1 ;  /* 0x3f8000002c2c7423 */ /* 0x008fe20000000003 */
[----:B------:R-:W-:Y:S01]  /*b490*/  SHF.L.U32 R28, R28, 0x17, RZ ;  /* 0x000000171c1c7819 */ /* 0x000fe200000006ff */
[----:B------:R-:W2:Y:S01]  /*b4a0*/  MUFU.EX2 R56, R56 ;  /* 0x0000003800387308 */ /* 0x000ea20000000800 */
[----:B------:R-:W-:Y:S01]  /*b4b0*/  SHF.L.U32 R46, R51, 0x17, RZ ;  /* 0x00000017332e7819 */ /* 0x000fe200000006ff */
[----:B-1----:R-:W-:Y:S01]  /*b4c0*/  FFMA R45, R45, R52, 1 ;  /* 0x3f8000002d2d7423 */ /* 0x002fe20000000034 */
[----:B------:R-:W-:Y:S01]  /*b4d0*/  SHF.L.U32 R47, R54, 0x17, RZ ;  /* 0x00000017362f7819 */ /* 0x000fe200000006ff */
[----:B------:R-:W-:Y:S01]  /*b4e0*/  FFMA R63, R28, R29, 1 ;  /* 0x3f8000001c3f7423 */ /* 0x000fe2000000001d */
[----:B------:R-:W-:-:S02]  /*b4f0*/  SHF.L.U32 R48, R57, 0x17, RZ ;  /* 0x0000001739307819 */ /* 0x000fc400000006ff */
[----:B------:R-:W-:Y:S01]  /*b500*/  SHF.L.U32 R49, R58, 0x17, RZ ;  /* 0x000000173a317819 */ /* 0x000fe200000006ff */
[----:B------:R-:W1:Y:S01]  /*b510*/  MUFU.EX2 R5, R5 ;  /* 0x0000000500057308 */ /* 0x000e620000000800 */
[----:B------:R-:W-:Y:S01]  /*b520*/  SHF.L.U32 R50, R59, 0x17, RZ ;  /* 0x000000173b327819 */ /* 0x000fe200000006ff */
[----:B----4-:R-:W-:-:S06]  /*b530*/  FFMA R46, R46, R53, 1 ;  /* 0x3f8000002e2e7423 */ /* 0x010fcc0000000035 */
[----:B------:R-:W3:Y:S01]  /*b540*/  MUFU.EX2 R0, R0 ;  /* 0x0000000000007308 */ /* 0x000ee20000000800 */
[----:B--2---:R-:W-:-:S07]  /*b550*/  FFMA R47, R47, R56, 1 ;  /* 0x3f8000002f2f7423 */ /* 0x004fce0000000038 */
[----:B------:R-:W2:Y:S01]  /*b560*/  MUFU.EX2 R27, R27 ;  /* 0x0000001b001b7308 */ /* 0x000ea20000000800 */
[----:B-1----:R-:W-:Y:S01]  /*b570*/  FFMA R48, R48, R5, 1 ;  /* 0x3f80000030307423 */ /* 0x002fe20000000005 */
[----:B---3--:R-:W-:Y:S01]  /*b580*/  FFMA R49, R49, R0, 1 ;  /* 0x3f80000031317423 */ /* 0x008fe20000000000 */
[----:B--2---:R-:W-:Y:S01]  /*b590*/  FFMA R50, R50, R27, 1 ;  /* 0x3f80000032327423 */ /* 0x004fe2000000001b */
[----:B------:R-:W-:Y:S06]  /*b5a0*/  @P2 BRA `(.L_x_178) ;  /* 0x0000000000142947 */ /* 0x000fec0003800000 */
[----:B------:R-:W-:Y:S02]  /*b5b0*/  MOV R0, R61 ;  /* 0x0000003d00007202 */ /* 0x000fe40000000f00 */
[----:B------:R-:W-:-:S07]  /*b5c0*/  MOV R4, 0xb5e0 ;  /* 0x0000b5e000047802 */ /* 0x000fce0000000f00 */
[----:B------:R-:W-:Y:S05]  /*b5d0*/  CALL.REL.NOINC `($__internal_0_$__cuda_sm20_rcp_rn_f32_slowpath) ;  /* 0x0000010000607944 */ /* 0x000fea0003c00000 */
[----:B------:R-:W-:Y:S01]  /*b5e0*/  MOV R52, R0 ;  /* 0x0000000000347202 */ /* 0x000fe20000000f00 */
[----:B------:R-:W-:Y:S06]  /*b5f0*/  BRA `(.L_x_179) ;  /* 0x0000000000107947 */ /* 0x000fec0003800000 */
.L_x_178:
[----:B------:R-:W1:Y:S02]  /*b600*/  MUFU.RCP R52, R61 ;  /* 0x0000003d00347308 */ /* 0x000e640000001000 */
[----:B-1----:R-:W-:-:S04]  /*b610*/  FFMA R0, R61, R52, -1 ;  /* 0xbf8000003d007423 */ /* 0x002fc80000000034 */
[----:B------:R-:W-:-:S04]  /*b620*/  FADD.FTZ R3, -R0, -RZ ;  /* 0x800000ff00037221 */ /* 0x000fc80000010100 */
[----:B------:R-:W-:-:S07]  /*b630*/  FFMA R52, R52, R3, R52 ;  /* 0x0000000334347223 */ /* 0x000fce0000000034 */
.L_x_179:
[----:B------:R-:W-:Y:S05]  /*b640*/  BSYNC B1 ;  /* 0x0000000000017941 */ /* 0x000fea0003800000 */
.L_x_177:
        /* <DEDUP_REMOVED lines=10> */
.L_x_181:
[----:B------:R-:W1:Y:S02]  /*b6f0*/  MUFU.RCP R51, R60 ;  /* 0x0000003c00337308 */ /* 0x000e640000001000 */
[----:B-1----:R-:W-:-:S04]  /*b700*/  FFMA R0, R60, R51, -1 ;  /* 0xbf8000003c007423 */ /* 0x002fc80000000033 */
[----:B------:R-:W-:-:S04]  /*b710*/  FADD.FTZ R0, -R0, -RZ ;  /* 0x800000ff00007221 */ /* 0x000fc80000010100 */
[----:B------:R-:W-:-:S07]  /*b720*/  FFMA R51, R51, R0, R51 ;  /* 0x0000000033337223 */ /* 0x000fce0000000033 */
.L_x_182:
[----:B------:R-:W-:Y:S05]  /*b730*/  BSYNC B1 ;  /* 0x0000000000017941 */ /* 0x000fea0003800000 */
.L_x_180:
        /* <DEDUP_REMOVED lines=10> */
.L_x_184:
[----:B------:R-:W1:Y:S02]  /*b7e0*/  MUFU.RCP R54, R63 ;  /* 0x0000003f00367308 */ /* 0x000e640000001000 */
[----:B-1----:R-:W-:-:S04]  /*b7f0*/  FFMA R0, R63, R54, -1 ;  /* 0xbf8000003f007423 */ /* 0x002fc80000000036 */
[----:B------:R-:W-:-:S04]  /*b800*/  FADD.FTZ R3, -R0, -RZ ;  /* 0x800000ff00037221 */ /* 0x000fc80000010100 */
[----:B------:R-:W-:-:S07]  /*b810*/  FFMA R54, R54, R3, R54 ;  /* 0x0000000336367223 */ /* 0x000fce0000000036 */
.L_x_185:
[----:B------:R-:W-:Y:S05]  /*b820*/  BSYNC B1 ;  /* 0x0000000000017941 */ /* 0x000fea0003800000 */
.L_x_183:
        /* <DEDUP_REMOVED lines=10> */
.L_x_187:
[----:B------:R-:W1:Y:S02]  /*b8d0*/  MUFU.RCP R0, R39 ;  /* 0x0000002700007308 */ /* 0x000e640000001000 */
[----:B-1----:R-:W-:-:S04]  /*b8e0*/  FFMA R3, R39, R0, -1 ;  /* 0xbf80000027037423 */ /* 0x002fc80000000000 */
[----:B------:R-:W-:-:S04]  /*b8f0*/  FADD.FTZ R3, -R3, -RZ ;  /* 0x800000ff03037221 */ /* 0x000fc80000010100 */
[----:B------:R-:W-:-:S07]  /*b900*/  FFMA R53, R0, R3, R0 ;  /* 0x0000000300357223 */ /* 0x000fce0000000000 */
.L_x_188:
[----:B------:R-:W-:Y:S05]  /*b910*/  BSYNC B1 ;  /* 0x0000000000017941 */ /* 0x000fea0003800000 */
.L_x_186:
        /* <DEDUP_REMOVED lines=10> */
.L_x_190:
[----:B------:R-:W1:Y:S02]  /*b9c0*/  MUFU.RCP R56, R55 ;  /* 0x0000003700387308 */ /* 0x000e640000001000 */
[----:B-1----:R-:W-:-:S04]  /*b9d0*/  FFMA R0, R55, R56, -1 ;  /* 0xbf80000037007423 */ /* 0x002fc80000000038 */
[----:B------:R-:W-:-:S04]  /*b9e0*/  FADD.FTZ R3, -R0, -RZ ;  /* 0x800000ff00037221 */ /* 0x000fc80000010100 */
[----:B------:R-:W-:-:S07]  /*b9f0*/  FFMA R56, R56, R3, R56 ;  /* 0x0000000338387223 */ /* 0x000fce0000000038 */
.L_x_191:
[----:B------:R-:W-:Y:S05]  /*ba00*/  BSYNC B1 ;  /* 0x0000000000017941 */ /* 0x000fea0003800000 */
.L_x_189:
        /* <DEDUP_REMOVED lines=10> */
.L_x_193:
[----:B------:R-:W1:Y:S02]  /*bab0*/  MUFU.RCP R39, R40 ;  /* 0x0000002800277308 */ /* 0x000e640000001000 */
[----:B-1----:R-:W-:-:S04]  /*bac0*/  FFMA R0, R40, R39, -1 ;  /* 0xbf80000028007423 */ /* 0x002fc80000000027 */
[----:B------:R-:W-:-:S04]  /*bad0*/  FADD.FTZ R0, -R0, -RZ ;  /* 0x800000ff00007221 */ /* 0x000fc80000010100 */
[----:B------:R-:W-:-:S07]  /*bae0*/  FFMA R39, R39, R0, R39 ;  /* 0x0000000027277223 */ /* 0x000fce0000000027 */
.L_x_194:
[----:B------:R-:W-:Y:S05]  /*baf0*/  BSYNC B1 ;  /* 0x0000000000017941 */ /* 0x000fea0003800000 */
.L_x_192:
        /* <DEDUP_REMOVED lines=10> */
.L_x_196:
[----:B------:R-:W1:Y:S02]  /*bba0*/  MUFU.RCP R40, R41 ;  /* 0x0000002900287308 */ /* 0x000e640000001000 */
[----:B-1----:R-:W-:-:S04]  /*bbb0*/  FFMA R0, R41, R40, -1 ;  /* 0xbf80000029007423 */ /* 0x002fc80000000028 */
[----:B------:R-:W-:-:S04]  /*bbc0*/  FADD.FTZ R3, -R0, -RZ ;  /* 0x800000ff00037221 */ /* 0x000fc80000010100 */
[----:B------:R-:W-:-:S07]  /*bbd0*/  FFMA R40, R40, R3, R40 ;  /* 0x0000000328287223 */ /* 0x000fce0000000028 */
.L_x_197:
[----:B------:R-:W-:Y:S05]  /*bbe0*/  BSYNC B1 ;  /* 0x0000000000017941 */ /* 0x000fea0003800000 */
.L_x_195:
        /* <DEDUP_REMOVED lines=10> */
.L_x_199:
[----:B------:R-:W1:Y:S02]  /*bc90*/  MUFU.RCP R41, R42 ;  /* 0x0000002a00297308 */ /* 0x000e640000001000 */
[----:B-1----:R-:W-:-:S04]  /*bca0*/  FFMA R0, R42, R41, -1 ;  /* 0xbf8000002a007423 */ /* 0x002fc80000000029 */
[----:B------:R-:W-:-:S04]  /*bcb0*/  FADD.FTZ R0, -R0, -RZ ;  /* 0x800000ff00007221 */ /* 0x000fc80000010100 */
[----:B------:R-:W-:-:S07]  /*bcc0*/  FFMA R41, R41, R0, R41 ;  /* 0x0000000029297223 */ /* 0x000fce0000000029 */
.L_x_200:
[----:B------:R-:W-:Y:S05]  /*bcd0*/  BSYNC B1 ;  /* 0x0000000000017941 */ /* 0x000fea0003800000 */
.L_x_198:
        /* <DEDUP_REMOVED lines=10> */
.L_x_202:
[----:B------:R-:W1:Y:S02]  /*bd80*/  MUFU.RCP R42, R43 ;  /* 0x0000002b002a7308 */ /* 0x000e640000001000 */
[----:B-1----:R-:W-:-:S04]  /*bd90*/  FFMA R0, R43, R42, -1 ;  /* 0xbf8000002b007423 */ /* 0x002fc8000000002a */
[----:B------:R-:W-:-:S04]  /*bda0*/  FADD.FTZ R3, -R0, -RZ ;  /* 0x800000ff00037221 */ /* 0x000fc80000010100 */
[----:B------:R-:W-:-:S07]  /*bdb0*/  FFMA R42, R42, R3, R42 ;  /* 0x000000032a2a7223 */ /* 0x000fce000000002a */
.L_x_203:
[----:B------:R-:W-:Y:S05]  /*bdc0*/  BSYNC B1 ;  /* 0x0000000000017941 */ /* 0x000fea0003800000 */
.L_x_201:
        /* <DEDUP_REMOVED lines=10> */
.L_x_205:
[----:B------:R-:W1:Y:S02]  /*be70*/  MUFU.RCP R3, R44 ;  /* 0x0000002c00037308 */ /* 0x000e640000001000 */
[----:B-1----:R-:W-:-:S04]  /*be80*/  FFMA R0, R44, R3, -1 ;  /* 0xbf8000002c007423 */ /* 0x002fc80000000003 */
[----:B------:R-:W-:-:S04]  /*be90*/  FADD.FTZ R0, -R0, -RZ ;  /* 0x800000ff00007221 */ /* 0x000fc80000010100 */
[----:B------:R-:W-:-:S07]  /*bea0*/  FFMA R58, R3, R0, R3 ;  /* 0x00000000033a7223 */ /* 0x000fce0000000003 */
.L_x_206:
[----:B------:R-:W-:Y:S05]  /*beb0*/  BSYNC B1 ;  /* 0x0000000000017941 */ /* 0x000fea0003800000 */
.L_x_204:
        /* <DEDUP_REMOVED lines=10> */
.L_x_208:
[----:B------:R-:W1:Y:S02]  /*bf60*/  MUFU.RCP R44, R45 ;  /* 0x0000002d002c7308 */ /* 0x000e640000001000 */
[----:B-1----:R-:W-:-:S04]  /*bf70*/  FFMA R0, R45, R44, -1 ;  /* 0xbf8000002d007423 */ /* 0x002fc8000000002c */
[----:B------:R-:W-:-:S04]  /*bf80*/  FADD.FTZ R3, -R0, -RZ ;  /* 0x800000ff00037221 */ /* 0x000fc80000010100 */
[----:B------:R-:W-:-:S07]  /*bf90*/  FFMA R44, R44, R3, R44 ;  /* 0x000000032c2c7223 */ /* 0x000fce000000002c */
.L_x_209:
[----:B------:R-:W-:Y:S05]  /*bfa0*/  BSYNC B1 ;  /* 0x0000000000017941 */ /* 0x000fea0003800000 */
.L_x_207:
        /* <DEDUP_REMOVED lines=10> */
.L_x_211:
[----:B------:R-:W1:Y:S02]  /*c050*/  MUFU.RCP R43, R46 ;  /* 0x0000002e002b7308 */ /* 0x000e640000001000 */
[----:B-1----:R-:W-:-:S04]  /*c060*/  FFMA R0, R46, R43, -1 ;  /* 0xbf8000002e007423 */ /* 0x002fc8000000002b */
[----:B------:R-:W-:-:S04]  /*c070*/  FADD.FTZ R0, -R0, -RZ ;  /* 0x800000ff00007221 */ /* 0x000fc80000010100 */
[----:B------:R-:W-:-:S07]  /*c080*/  FFMA R43, R43, R0, R43 ;  /* 0x000000002b2b7223 */ /* 0x000fce000000002b */
.L_x_212:
[----:B------:R-:W-:Y:S05]  /*c090*/  BSYNC B1 ;  /* 0x0000000000017941 */ /* 0x000fea0003800000 */
.L_x_210:
        /* <DEDUP_REMOVED lines=10> */
.L_x_214:
[----:B------:R-:W1:Y:S02]  /*c140*/  MUFU.RCP R46, R47 ;  /* 0x0000002f002e7308 */ /* 0x000e640000001000 */
[----:B-1----:R-:W-:-:S04]  /*c150*/  FFMA R0, R47, R46, -1 ;  /* 0xbf8000002f007423 */ /* 0x002fc8000000002e */
[----:B------:R-:W-:-:S04]  /*c160*/  FADD.FTZ R3, -R0, -RZ ;  /* 0x800000ff00037221 */ /* 0x000fc80000010100 */
[----:B------:R-:W-:-:S07]  /*c170*/  FFMA R46, R46, R3, R46 ;  /* 0x000000032e2e7223 */ /* 0x000fce000000002e */
.L_x_215:
[----:B------:R-:W-:Y:S05]  /*c180*/  BSYNC B1 ;  /* 0x0000000000017941 */ /* 0x000fea0003800000 */
.L_x_213:
        /* <DEDUP_REMOVED lines=10> */
.L_x_217:
[----:B------:R-:W1:Y:S02]  /*c230*/  MUFU.RCP R45, R48 ;  /* 0x00000030002d7308 */ /* 0x000e640000001000 */
[----:B-1----:R-:W-:-:S04]  /*c240*/  FFMA R0, R48, R45, -1 ;  /* 0xbf80000030007423 */ /* 0x002fc8000000002d */
[----:B------:R-:W-:-:S04]  /*c250*/  FADD.FTZ R0, -R0, -RZ ;  /* 0x800000ff00007221 */ /* 0x000fc80000010100 */
[----:B------:R-:W-:-:S07]  /*c260*/  FFMA R45, R45, R0, R45 ;  /* 0x000000002d2d7223 */ /* 0x000fce000000002d */
.L_x_218:
[----:B------:R-:W-:Y:S05]  /*c270*/  BSYNC B1 ;  /* 0x0000000000017941 */ /* 0x000fea0003800000 */
.L_x_216:
        /* <DEDUP_REMOVED lines=10> */
.L_x_220:
[----:B------:R-:W1:Y:S02]  /*c320*/  MUFU.RCP R48, R49 ;  /* 0x0000003100307308 */ /* 0x000e640000001000 */
[----:B-1----:R-:W-:-:S04]  /*c330*/  FFMA R0, R49, R48, -1 ;  /* 0xbf80000031007423 */ /* 0x002fc80000000030 */
[----:B------:R-:W-:-:S04]  /*c340*/  FADD.FTZ R3, -R0, -RZ ;  /* 0x800000ff00037221 */ /* 0x000fc80000010100 */
[----:B------:R-:W-:-:S07]  /*c350*/  FFMA R48, R48, R3, R48 ;  /* 0x0000000330307223 */ /* 0x000fce0000000030 */
.L_x_221:
[----:B------:R-:W-:Y:S05]  /*c360*/  BSYNC B1 ;  /* 0x0000000000017941 */ /* 0x000fea0003800000 */
.L_x_219:
        /* <DEDUP_REMOVED lines=9> */
.L_x_223:
[----:B------:R-:W1:Y:S02]  /*c400*/  MUFU.RCP R3, R50 ;  /* 0x0000003200037308 */ /* 0x000e640000001000 */
[----:B-1----:R-:W-:-:S04]  /*c410*/  FFMA R0, R50, R3, -1 ;  /* 0xbf80000032007423 */ /* 0x002fc80000000003 */
[----:B------:R-:W-:-:S04]  /*c420*/  FADD.FTZ R0, -R0, -RZ ;  /* 0x800000ff00007221 */ /* 0x000fc80000010100 */
[----:B------:R-:W-:-:S07]  /*c430*/  FFMA R0, R3, R0, R3 ;  /* 0x0000000003007223 */ /* 0x000fce0000000003 */
.L_x_224:
[----:B------:R-:W-:Y:S05]  /*c440*/  BSYNC B1 ;  /* 0x0000000000017941 */ /* 0x000fea0003800000 */
.L_x_222:
        /* <DEDUP_REMOVED lines=26> */
.L_x_225:
        /* <DEDUP_REMOVED lines=27> */
.L_x_227:
[----:B------:R-:W-:Y:S05]  /*c7a0*/  BSYNC B0 ;  /* 0x0000000000007941 */ /* 0x000fea0003800000 */
.L_x_226:
[----:B------:R-:W-:Y:S04]  /*c7b0*/  BSSY B0, `(.L_x_228) ;  /* 0x000003c000007945 */ /* 0x000fe80003800000 */
[----:B------:R-:W-:Y:S05]  /*c7c0*/  @P0 BRA `(.L_x_229) ;  /* 0x0000000000e80947 */ /* 0x000fea0003800000 */
[----:B------:R-:W-:-:S04]  /*c7d0*/  MOV R0, UR50 ;  /* 0x0000003200007c02 */ /* 0x000fc80008000f00 */
[----:B------:R-:W-:-:S13]  /*c7e0*/  ISETP.NE.AND P3, PT, R0, 0x3, PT ;  /* 0x000000030000780c */ /* 0x000fda0003f65270 */
[----:B------:R-:W-:Y:S05]  /*c7f0*/  @!P3 BRA `(.L_x_230) ;  /* 0x000000000004b947 */ /* 0x000fea0003800000 */
[----:B------:R-:W-:Y:S01]  /*c800*/  BPT.TRAP 0x1 ;  /* 0x000000040000795c */ /* 0x000fe20000300000 */
.L_x_230:
[----:B------:R-:W2:Y:S04]  /*c810*/  LDL R0, [R1+0xb4] ;  /* 0x0000b40001007983 */ /* 0x000ea80000100800 */
[----:B------:R-:W3:Y:S01]  /*c820*/  LDL R3, [R1+0xb8] ;  /* 0x0000b80001037983 */ /* 0x000ee20000100800 */
[----:B------:R-:W-:Y:S01]  /*c830*/  BSSY B1, `(.L_x_231) ;  /* 0x0000005000017945 */ /* 0x000fe20003800000 */
[----:B--2---:R-:W-:Y:S02]  /*c840*/  LEA R0, R0, UR51, 0x3 ;  /* 0x0000003300007c11 */ /* 0x004fe4000f8e18ff */
[----:B---3--:R-:W-:-:S04]  /*c850*/  SHF.L.U32 R3, R3, 0x1f, RZ ;  /* 0x0000001f03037819 */ /* 0x008fc800000006ff */
[----:B------:R-:W1:Y:S02]  /*c860*/  SYNCS.PHASECHK.TRANS64.TRYWAIT P2, [R0+URZ+0x80], R3 ;  /* 0x00008003000075a7 */ /* 0x000e64000804017f */
[----:B-1----:R-:W-:Y:S05]  /*c870*/  @!P2 BRA `(.L_x_232) ;  /* 0x000000e40060a947 */ /* 0x002fea0003800000 */
.L_x_629:
[----:B------:R-:W-:Y:S05]  /*c880*/  BSYNC B1 ;  /* 0x0000000000017941 */ /* 0x000fea0003800000 */
.L_x_231:
        /* <DEDUP_REMOVED lines=18> */
.L_x_234:
[----:B------:R-:W-:Y:S05]  /*c9b0*/  BSYNC B1 ;  /* 0x0000000000017941 */ /* 0x000fea0003800000 */
.L_x_233:
        /* <DEDUP_REMOVED lines=8> */
.L_x_235:
[----:B------:R-:W3:Y:S04]  /*ca40*/  LDL.LU R4, [R1+0xb4] ;  /* 0x0000b40001047983 */ /* 0x000ee80000300800 */
[----:B------:R-:W4:Y:S01]  /*ca50*/  LDL.LU R5, [R1+0xb8] ;  /* 0x0000b80001057983 */ /* 0x000f220000300800 */
[C---:B-1----:R-:W-:Y:S02]  /*ca60*/  LEA R0, R14.reuse, UR51, 0x3 ;  /* 0x000000330e007c11 */ /* 0x042fe4000f8e18ff */
[----:B------:R-:W-:Y:S01]  /*ca70*/  IADD3 R14, R14, 0x1, RZ ;  /* 0x000000010e0e7810 */ /* 0x000fe20007ffe0ff */
[----:B------:R-:W1:Y:S01]  /*ca80*/  S2R R3, SR_CgaCtaId ;  /* 0x0000000000037919 */ /* 0x000e620000008800 */
[----:B------:R-:W-:Y:S02]  /*ca90*/  IADD3 R0, R0, 0xa0, RZ ;  /* 0x000000a000007810 */ /* 0x000fe40007ffe0ff */
[----:B------:R-:W-:-:S04]  /*caa0*/  ISETP.NE.AND P2, PT, R14, 0x4, PT ;  /* 0x000000040e00780c */ /* 0x000fc80003f45270 */
[----:B------:R-:W-:Y:S02]  /*cab0*/  SEL R14, R14, RZ, P2 ;  /* 0x000000ff0e0e7207 */ /* 0x000fe40001000000 */
[----:B-1----:R-:W-:-:S04]  /*cac0*/  PRMT R0, R3, 0x654, R0 ;  /* 0x0000065403007816 */ /* 0x002fc80000000000 */
[----:B--2---:R1:W-:Y:S02]  /*cad0*/  SYNCS.ARRIVE.TRANS64.RED.A1T0 RZ, [R0+URZ], RZ ;  /* 0x000000ff00ff79a7 */ /* 0x0043e4000810043f */
[----:B-1----:R-:W-:-:S04]  /*cae0*/  SEL R0, RZ, 0x1, P2 ;  /* 0x00000001ff007807 */ /* 0x002fc80001000000 */
[----:B------:R-:W-:Y:S02]  /*caf0*/  LOP3.LUT R13, R13, R0, RZ, 0x3c, !PT ;  /* 0x000000000d0d7212 */ /* 0x000fe400078e3cff */
[----:B---3--:R-:W-:-:S04]  /*cb00*/  IADD3 R3, R4, 0x1, RZ ;  /* 0x0000000104037810 */ /* 0x008fc80007ffe0ff */
[----:B------:R-:W-:-:S04]  /*cb10*/  ISETP.NE.AND P3, PT, R3, 0x4, PT ;  /* 0x000000040300780c */ /* 0x000fc80003f65270 */
[----:B------:R-:W-:Y:S02]  /*cb20*/  SEL R4, RZ, 0x1, P3 ;  /* 0x00000001ff047807 */ /* 0x000fe40001800000 */
[----:B------:R-:W-:Y:S02]  /*cb30*/  SEL R0, R3, RZ, P3 ;  /* 0x000000ff03007207 */ /* 0x000fe40001800000 */
[----:B----4-:R-:W-:-:S03]  /*cb40*/  LOP3.LUT R5, R5, R4, RZ, 0x3c, !PT ;  /* 0x0000000405057212 */ /* 0x010fc600078e3cff */
[----:B------:R1:W-:Y:S04]  /*cb50*/  STL [R1+0xb4], R0 ;  /* 0x0000b40001007387 */ /* 0x0003e80000100800 */
[----:B------:R1:W-:Y:S02]  /*cb60*/  STL [R1+0xb8], R5 ;  /* 0x0000b80501007387 */ /* 0x0003e40000100800 */
.L_x_229:
[----:B------:R-:W-:Y:S05]  /*cb70*/  BSYNC B0 ;  /* 0x0000000000007941 */ /* 0x000fea0003800000 */
.L_x_228:
[----:B------:R-:W2:Y:S04]  /*cb80*/  LDL.LU R19, [R1] ;  /* 0x0000000001137983 */ /* 0x000ea80000300800 */
[----:B------:R-:W3:Y:S04]  /*cb90*/  LDL.LU R26, [R1+0x4] ;  /* 0x00000400011a7983 */ /* 0x000ee80000300800 */
[----:B------:R-:W4:Y:S04]  /*cba0*/  LDL.LU R21, [R1+0x8] ;  /* 0x0000080001157983 */ /* 0x000f280000300800 */
[----:B------:R-:W5:Y:S04]  /*cbb0*/  LDL.LU R24, [R1+0xc] ;  /* 0x00000c0001187983 */ /* 0x000f680000300800 */
[----:B------:R-:W5:Y:S04]  /*cbc0*/  LDL.LU R23, [R1+0x10] ;  /* 0x0000100001177983 */ /* 0x000f680000300800 */
[----:B------:R-:W5:Y:S04]  /*cbd0*/  LDL.LU R27, [R1+0x14] ;  /* 0x00001400011b7983 */ /* 0x000f680000300800 */
[----:B------:R-:W5:Y:S01]  /*cbe0*/  LDL.LU R25, [R1+0x18] ;  /* 0x0000180001197983 */ /* 0x000f620000300800 */
[----:B-1----:R-:W-:Y:S01]  /*cbf0*/  F2FP.F16.E4M3.UNPACK_B R0, R6 ;  /* 0x00000006ff00723e */ /* 0x002fe200020006ff */
[C---:B------:R-:W-:Y:S01]  /*cc00*/  FMUL R15, R2.reuse, R17 ;  /* 0x00000011020f7220 */ /* 0x040fe20000400000 */
[----:B------:R-:W-:Y:S01]  /*cc10*/  F2FP.F16.E4M3.UNPACK_B R5, R7 ;  /* 0x00000007ff05723e */ /* 0x000fe200020006ff */
[----:B------:R-:W5:Y:S01]  /*cc20*/  LDL.LU R29, [R1+0x1c] ;  /* 0x00001c00011d7983 */ /* 0x000f620000300800 */
[----:B------:R-:W-:Y:S01]  /*cc30*/  FMUL R17, R2, R228 ;  /* 0x000000e402117220 */ /* 0x000fe20000400000 */
[----:B------:R-:W-:-:S02]  /*cc40*/  HADD2.F32 R4, -RZ, R0.H1_H1 ;  /* 0x30000000ff047230 */ /* 0x000fc40000004100 */
[----:B------:R-:W-:Y:S01]  /*cc50*/  FMUL R229, R2, R229 ;  /* 0x000000e502e57220 */ /* 0x000fe20000400000 */
[----:B------:R-:W5:Y:S01]  /*cc60*/  LDL.LU R32, [R1+0x20] ;  /* 0x0000200001207983 */ /* 0x000f620000300800 */
[----:B------:R-:W-:Y:S01]  /*cc70*/  HADD2.F32 R3, -RZ, R0.H0_H0 ;  /* 0x20000000ff037230 */ /* 0x000fe20000004100 */
[----:B------:R-:W-:Y:S01]  /*cc80*/  F2FP.F16.E4M3.UNPACK_B R0, R6.H1 ;  /* 0x00000006ff00723e */ /* 0x000fe200030006ff */
[C---:B------:R-:W-:Y:S01]  /*cc90*/  FFMA R17, R16.reuse, R4, R17 ;  /* 0x0000000410117223 */ /* 0x040fe20000000011 */
[----:B------:R-:W5:Y:S01]  /*cca0*/  LDL.LU R36, [R1+0x24] ;  /* 0x0000240001247983 */ /* 0x000f620000300800 */
[--C-:B------:R-:W-:Y:S02]  /*ccb0*/  HADD2.F32 R22, -RZ, R5.reuse.H1_H1 ;  /* 0x30000005ff167230 */ /* 0x100fe40000004100 */
[----:B------:R-:W-:Y:S01]  /*ccc0*/  FFMA R15, R16, R3, R15 ;  /* 0x00000003100f7223 */ /* 0x000fe2000000000f */
[----:B------:R-:W-:Y:S01]  /*ccd0*/  HADD2.F32 R20, -RZ, R5.H0_H0 ;  /* 0x20000005ff147230 */ /* 0x000fe20000004100 */
[----:B------:R-:W5:Y:S01]  /*cce0*/  LDL.LU R44, [R1+0x28] ;  /* 0x00002800012c7983 */ /* 0x000f620000300800 */
[--C-:B------:R-:W-:Y:S01]  /*ccf0*/  HADD2.F32 R18, -RZ, R0.reuse.H0_H0 ;  /* 0x20000000ff127230 */ /* 0x100fe20000004100 */
[----:B------:R-:W-:Y:S01]  /*cd00*/  F2FP.F16.E4M3.UNPACK_B R4, R7.H1 ;  /* 0x00000007ff04723e */ /* 0x000fe200030006ff */
[----:B------:R-:W-:Y:S01]  /*cd10*/  HADD2.F32 R0, -RZ, R0.H1_H1 ;  /* 0x30000000ff007230 */ /* 0x000fe20000004100 */
[----:B------:R-:W5:Y:S04]  /*cd20*/  LDL.LU R48, [R1+0x2c] ;  /* 0x00002c0001307983 */ /* 0x000f680000300800 */
[----:B------:R-:W5:Y:S01]  /*cd30*/  LDL.LU R52, [R1+0x30] ;  /* 0x0000300001347983 */ /* 0x000f620000300800 */
[----:B------:R-:W-:-:S02]  /*cd40*/  F2FP.F16.E4M3.UNPACK_B R5, R8 ;  /* 0x00000008ff05723e */ /* 0x000fc400020006ff */
[----:B------:R-:W-:Y:S02]  /*cd50*/  MOV R58, 0x3bbb989d ;  /* 0x3bbb989d003a7802 */ /* 0x000fe40000000f00 */
[----:B------:R-:W-:Y:S02]  /*cd60*/  F2FP.F16.E4M3.UNPACK_B R30, R8.H1 ;  /* 0x00000008ff1e723e */ /* 0x000fe400030006ff */
[----:B------:R-:W-:Y:S01]  /*cd70*/  MOV R60, 0x437c0000 ;  /* 0x437c0000003c7802 */ /* 0x000fe20000000f00 */
[----:B------:R-:W-:Y:S02]  /*cd80*/  FFMA R18, R16, R18, R229 ;  /* 0x0000001210127223 */ /* 0x000fe400000000e5 */
[----:B------:R-:W-:Y:S01]  /*cd90*/  HADD2.F32 R35, -RZ, R30.H1_H1 ;  /* 0x3000001eff237230 */ /* 0x000fe20000004100 */
[----:B------:R-:W-:-:S05]  /*cda0*/  F2FP.F16.E4M3.UNPACK_B R43, R9 ;  /* 0x00000009ff2b723e */ /* 0x000fca00020006ff */
[--C-:B------:R-:W-:Y:S01]  /*cdb0*/  HADD2.F32 R41, -RZ, R43.reuse.H0_H0 ;  /* 0x2000002bff297230 */ /* 0x100fe20000004100 */
[----:B------:R-:W-:Y:S01]  /*cdc0*/  F2FP.F16.E4M3.UNPACK_B R50, R9.H1 ;  /* 0x00000009ff32723e */ /* 0x000fe200030006ff */
[----:B------:R-:W-:-:S04]  /*cdd0*/  HADD2.F32 R45, -RZ, R43.H1_H1 ;  /* 0x3000002bff2d7230 */ /* 0x000fc80000004100 */
[--C-:B------:R-:W-:Y:S02]  /*cde0*/  HADD2.F32 R49, -RZ, R50.reuse.H0_H0 ;  /* 0x20000032ff317230 */ /* 0x100fe40000004100 */
[----:B------:R-:W-:Y:S01]  /*cdf0*/  HADD2.F32 R51, -RZ, R50.H1_H1 ;  /* 0x30000032ff337230 */ /* 0x000fe20000004100 */
[----:B------:R-:W-:Y:S01]  /*ce00*/  BSSY B1, `(.L_x_236) ;  /* 0x00000ad000017945 */ /* 0x000fe20003800000 */
[C---:B--2---:R-:W-:Y:S01]  /*ce10*/  FMUL R19, R2.reuse, R19 ;  /* 0x0000001302137220 */ /* 0x044fe20000400000 */
[C---:B---3--:R-:W-:Y:S01]  /*ce20*/  FMUL R3, R2.reuse, R26 ;  /* 0x0000001a02037220 */ /* 0x048fe20000400000 */
[----:B----4-:R-:W-:-:S03]  /*ce30*/  FMUL R21, R2, R21 ;  /* 0x0000001502157220 */ /* 0x010fc60000400000 */
[C---:B------:R-:W-:Y:S01]  /*ce40*/  FFMA R20, R16.reuse, R20, R3 ;  /* 0x0000001410147223 */ /* 0x040fe20000000003 */
[----:B------:R-:W-:Y:S01]  /*ce50*/  FFMA R21, R16, R22, R21 ;  /* 0x0000001610157223 */ /* 0x000fe20000000015 */
[--C-:B------:R-:W-:Y:S02]  /*ce60*/  HADD2.F32 R22, -RZ, R4.reuse.H0_H0 ;  /* 0x20000004ff167230 */ /* 0x100fe40000004100 */
[----:B-----5:R-:W-:Y:S01]  /*ce70*/  FMUL R3, R2, R24 ;  /* 0x0000001802037220 */ /* 0x020fe20000400000 */
[C---:B------:R-:W-:Y:S01]  /*ce80*/  FFMA R19, R16.reuse, R0, R19 ;  /* 0x0000000010137223 */ /* 0x040fe20000000013 */
[----:B------:R-:W-:Y:S02]  /*ce90*/  HADD2.F32 R24, -RZ, R5.H0_H0 ;  /* 0x20000005ff187230 */ /* 0x000fe40000004100 */
[----:B------:R-:W-:Y:S01]  /*cea0*/  FFMA.SAT R0, -R15, R58, 0.5 ;  /* 0x3f0000000f007423 */ /* 0x000fe2000000213a */
[----:B------:R-:W-:Y:S01]  /*ceb0*/  FFMA R22, R16, R22, R3 ;  /* 0x0000001610167223 */ /* 0x000fe20000000003 */
[----:B------:R-:W-:Y:S01]  /*cec0*/  FMUL R3, R2, R27 ;  /* 0x0000001b02037220 */ /* 0x000fe20000400000 */
[----:B------:R-:W-:-:S02]  /*ced0*/  HADD2.F32 R4, -RZ, R4.H1_H1 ;  /* 0x30000004ff047230 */ /* 0x000fc40000004100 */
[----:B------:R-:W-:Y:S01]  /*cee0*/  FMUL R23, R2, R23 ;  /* 0x0000001702177220 */ /* 0x000fe20000400000 */
[----:B------:R-:W-:Y:S02]  /*cef0*/  HADD2.F32 R27, -RZ, R30.H0_H0 ;  /* 0x2000001eff1b7230 */ /* 0x000fe40000004100 */
[----:B------:R-:W-:Y:S01]  /*cf00*/  FFMA.RM R0, R0, R60, 12582913 ;  /* 0x4b40000100007423 */ /* 0x000fe2000000403c */
[----:B------:R-:W-:Y:S01]  /*cf10*/  FFMA R24, R16, R24, R3 ;  /* 0x0000001810187223 */ /* 0x000fe20000000003 */
[----:B------:R-:W-:Y:S01]  /*cf20*/  FFMA.SAT R3, -R18, R58, 0.5 ;  /* 0x3f00000012037423 */ /* 0x000fe2000000213a */
[----:B------:R-:W-:Y:S01]  /*cf30*/  FMUL R31, R2, R29 ;  /* 0x0000001d021f7220 */ /* 0x000fe20000400000 */
[----:B------:R-:W-:Y:S01]  /*cf40*/  FFMA R23, R16, R4, R23 ;  /* 0x0000000410177223 */ /* 0x000fe20000000017 */
[----:B------:R-:W-:Y:S02]  /*cf50*/  FADD R4, R0, -12583039 ;  /* 0xcb40007f00047421 */ /* 0x000fe40000000000 */
[----:B------:R-:W-:Y:S01]  /*cf60*/  FFMA R31, R16, R27, R31 ;  /* 0x0000001b101f7223 */ /* 0x000fe2000000001f */
[----:B------:R-:W-:Y:S01]  /*cf70*/  FFMA.SAT R27, -R19, R58, 0.5 ;  /* 0x3f000000131b7423 */ /* 0x000fe2000000213a */
[----:B------:R-:W-:Y:S01]  /*cf80*/  FFMA.RM R29, R3, R60, 12582913 ;  /* 0x4b400001031d7423 */ /* 0x000fe2000000403c */
[----:B------:R-:W-:-:S02]  /*cf90*/  HADD2.F32 R26, -RZ, R5.H1_H1 ;  /* 0x30000005ff1a7230 */ /* 0x000fc40000004100 */
[----:B------:R-:W-:Y:S01]  /*cfa0*/  FFMA R4, -R15, 1.4426950216293334961, -R4 ;  /* 0x3fb8aa3b0f047823 */ /* 0x000fe20000000904 */
[----:B------:R-:W-:Y:S01]  /*cfb0*/  FFMA.RM R30, R27, R60, 12582913 ;  /* 0x4b4000011b1e7423 */ /* 0x000fe2000000403c */
[----:B------:R-:W-:Y:S01]  /*cfc0*/  FMUL R25, R2, R25 ;  /* 0x0000001902197220 */ /* 0x000fe20000400000 */
[----:B------:R-:W-:Y:S01]  /*cfd0*/  FADD R3, R29, -12583039 ;  /* 0xcb40007f1d037421 */ /* 0x000fe20000000000 */
[-C--:B------:R-:W-:Y:S01]  /*cfe0*/  FFMA.SAT R5, -R17, R58.reuse, 0.5 ;  /* 0x3f00000011057423 */ /* 0x080fe2000000213a */
[----:B------:R-:W-:Y:S01]  /*cff0*/  FFMA.SAT R34, -R20, R58, 0.5 ;  /* 0x3f00000014227423 */ /* 0x000fe2000000213a */
[----:B------:R-:W-:Y:S01]  /*d000*/  FMUL R33, R2, R32 ;  /* 0x0000002002217220 */ /* 0x000fe20000400000 */
[----:B------:R-:W-:Y:S01]  /*d010*/  FFMA R4, -R15, 1.925963033500011079e-08, R4 ;  /* 0x32a570600f047823 */ /* 0x000fe20000000104 */
[----:B------:R-:W-:Y:S01]  /*d020*/  FADD R32, R30, -12583039 ;  /* 0xcb40007f1e207421 */ /* 0x000fe20000000000 */
[----:B------:R-:W-:Y:S01]  /*d030*/  FFMA R25, R16, R26, R25 ;  /* 0x0000001a10197223 */ /* 0x000fe20000000019 */
[----:B------:R-:W-:Y:S01]  /*d040*/  FFMA R3, -R18, 1.4426950216293334961, -R3 ;  /* 0x3fb8aa3b12037823 */ /* 0x000fe20000000903 */
[-C--:B------:R-:W-:Y:S01]  /*d050*/  FFMA.RM R26, R5, R60.reuse, 12582913 ;  /* 0x4b400001051a7423 */ /* 0x080fe2000000403c */
[----:B------:R-:W-:Y:S01]  /*d060*/  FFMA.RM R38, R34, R60, 12582913 ;  /* 0x4b40000122267423 */ /* 0x000fe2000000403c */
[----:B------:R1:W2:Y:S01]  /*d070*/  MUFU.EX2 R5, R4 ;  /* 0x0000000400057308 */ /* 0x0002a20000000800 */
[----:B------:R-:W-:Y:S01]  /*d080*/  FFMA R32, -R19, 1.4426950216293334961, -R32 ;  /* 0x3fb8aa3b13207823 */ /* 0x000fe20000000920 */
[-C--:B------:R-:W-:Y:S01]  /*d090*/  FFMA.SAT R37, -R22, R58.reuse, 0.5 ;  /* 0x3f00000016257423 */ /* 0x080fe2000000213a */
[----:B------:R-:W-:Y:S01]  /*d0a0*/  FADD R28, R26, -12583039 ;  /* 0xcb40007f1a1c7421 */ /* 0x000fe20000000000 */
[----:B------:R-:W-:Y:S01]  /*d0b0*/  FFMA.SAT R34, -R21, R58, 0.5 ;  /* 0x3f00000015227423 */ /* 0x000fe2000000213a */
[----:B------:R-:W-:Y:S01]  /*d0c0*/  FFMA R32, -R19, 1.925963033500011079e-08, R32 ;  /* 0x32a5706013207823 */ /* 0x000fe20000000120 */
[----:B------:R-:W-:Y:S01]  /*d0d0*/  FFMA.RM R42, R37, R60, 12582913 ;  /* 0x4b400001252a7423 */ /* 0x000fe2000000403c */
[----:B-1----:R-:W-:Y:S01]  /*d0e0*/  FFMA R4, -R18, 1.925963033500011079e-08, R3 ;  /* 0x32a5706012047823 */ /* 0x002fe20000000103 */
[----:B------:R-:W-:Y:S01]  /*d0f0*/  FADD R3, R38, -12583039 ;  /* 0xcb40007f26037421 */ /* 0x000fe20000000000 */
[----:B------:R-:W-:Y:S01]  /*d100*/  FFMA R33, R16, R35, R33 ;  /* 0x0000002310217223 */ /* 0x000fe20000000021 */
[----:B------:R-:W-:Y:S01]  /*d110*/  FFMA.SAT R37, -R23, R58, 0.5 ;  /* 0x3f00000017257423 */ /* 0x000fe2000000213a */
[C---:B------:R-:W-:Y:S01]  /*d120*/  FFMA R28, -R17.reuse, 1.4426950216293334961, -R28 ;  /* 0x3fb8aa3b111c7823 */ /* 0x040fe2000000091c */
[----:B------:R-:W-:Y:S01]  /*d130*/  FFMA R35, -R20, 1.4426950216293334961, -R3 ;  /* 0x3fb8aa3b14237823 */ /* 0x000fe20000000903 */
[----:B------:R-:W-:Y:S01]  /*d140*/  FMUL R3, R2, R36 ;  /* 0x0000002402037220 */ /* 0x000fe20000400000 */
[-C--:B------:R-:W-:Y:S01]  /*d150*/  FFMA.RM R40, R34, R60.reuse, 12582913 ;  /* 0x4b40000122287423 */ /* 0x080fe2000000403c */
[----:B------:R1:W-:Y:S01]  /*d160*/  MUFU.EX2 R39, R32 ;  /* 0x0000002000277308 */ /* 0x0003e20000000800 */
[----:B------:R-:W-:Y:S01]  /*d170*/  FFMA R28, -R17, 1.925963033500011079e-08, R28 ;  /* 0x32a57060111c7823 */ /* 0x000fe2000000011c */
[----:B------:R-:W-:Y:S01]  /*d180*/  FFMA R34, R16, R41, R3 ;  /* 0x0000002910227223 */ /* 0x000fe20000000003 */
[----:B------:R-:W-:Y:S01]  /*d190*/  FADD R36, R40, -12583039 ;  /* 0xcb40007f28247421 */ /* 0x000fe20000000000 */
[----:B------:R-:W-:Y:S01]  /*d1a0*/  FADD R3, R42, -12583039 ;  /* 0xcb40007f2a037421 */ /* 0x000fe20000000000 */
[----:B-1----:R-:W-:Y:S01]  /*d1b0*/  FFMA.RM R32, R37, R60, 12582913 ;  /* 0x4b40000125207423 */ /* 0x002fe2000000403c */
[----:B------:R-:W-:-:S02]  /*d1c0*/  FFMA.SAT R37, -R24, R58, 0.5 ;  /* 0x3f00000018257423 */ /* 0x000fc4000000213a */
[----:B------:R1:W-:Y:S01]  /*d1d0*/  MUFU.EX2 R27, R28 ;  /* 0x0000001c001b7308 */ /* 0x0003e20000000800 */
[----:B------:R-:W-:Y:S01]  /*d1e0*/  FFMA R36, -R21, 1.4426950216293334961, -R36 ;  /* 0x3fb8aa3b15247823 */ /* 0x000fe20000000924 */
[----:B------:R-:W-:Y:S01]  /*d1f0*/  FFMA.RM R46, R37, R60, 12582913 ;  /* 0x4b400001252e7423 */ /* 0x000fe2000000403c */
[----:B------:R-:W-:Y:S01]  /*d200*/  FFMA R3, -R22, 1.4426950216293334961, -R3 ;  /* 0x3fb8aa3b16037823 */ /* 0x000fe20000000903 */
[----:B-1----:R-:W-:Y:S02]  /*d210*/  FFMA R28, -R20, 1.925963033500011079e-08, R35 ;  /* 0x32a57060141c7823 */ /* 0x002fe40000000123 */
[----:B------:R-:W-:Y:S01]  /*d220*/  FADD R37, R46, -12583039 ;  /* 0xcb40007f2e257421 */ /* 0x000fe20000000000 */
[----:B------:R-:W-:Y:S01]  /*d230*/  FFMA R36, -R21, 1.925963033500011079e-08, R36 ;  /* 0x32a5706015247823 */ /* 0x000fe20000000124 */
[----:B------:R1:W-:Y:S01]  /*d240*/  MUFU.EX2 R41, R28 ;  /* 0x0000001c00297308 */ /* 0x0003e20000000800 */
[----:B------:R-:W-:Y:S01]  /*d250*/  FMUL R35, R2, R44 ;  /* 0x0000002c02237220 */ /* 0x000fe20000400000 */
[----:B------:R-:W-:Y:S01]  /*d260*/  FADD R44, R32, -12583039 ;  /* 0xcb40007f202c7421 */ /* 0x000fe20000000000 */
[----:B------:R-:W-:Y:S01]  /*d270*/  FFMA R37, -R24, 1.4426950216293334961, -R37 ;  /* 0x3fb8aa3b18257823 */ /* 0x000fe20000000925 */
[----:B-1----:R-:W-:Y:S01]  /*d280*/  FFMA R28, -R22, 1.925963033500011079e-08, R3 ;  /* 0x32a57060161c7823 */ /* 0x002fe20000000103 */
[----:B------:R-:W-:-:S03]  /*d290*/  FMUL R3, R2, R48 ;  /* 0x0000003002037220 */ /* 0x000fc60000400000 */
[----:B------:R1:W-:Y:S01]  /*d2a0*/  MUFU.EX2 R43, R36 ;  /* 0x00000024002b7308 */ /* 0x0003e20000000800 */
[----:B------:R-:W-:Y:S01]  /*d2b0*/  FFMA R44, -R23, 1.4426950216293334961, -R44 ;  /* 0x3fb8aa3b172c7823 */ /* 0x000fe2000000092c */
[----:B------:R-:W-:Y:S01]  /*d2c0*/  FFMA.SAT R47, -R25, R58, 0.5 ;  /* 0x3f000000192f7423 */ /* 0x000fe2000000213a */
[----:B------:R-:W-:-:S05]  /*d2d0*/  FFMA R35, R16, R45, R35 ;  /* 0x0000002d10237223 */ /* 0x000fca0000000023 */
[----:B------:R-:W3:Y:S01]  /*d2e0*/  MUFU.EX2 R4, R4 ;  /* 0x0000000400047308 */ /* 0x000ee20000000800 */
[----:B-1----:R-:W-:Y:S01]  /*d2f0*/  FFMA R36, R16, R49, R3 ;  /* 0x0000003110247223 */ /* 0x002fe20000000003 */
[----:B------:R-:W-:Y:S01]  /*d300*/  FFMA R3, -R24, 1.925963033500011079e-08, R37 ;  /* 0x32a5706018037823 */ /* 0x000fe20000000125 */
[----:B------:R-:W-:Y:S01]  /*d310*/  FFMA.SAT R49, -R31, R58, 0.5 ;  /* 0x3f0000001f317423 */ /* 0x000fe2000000213a */
[----:B------:R-:W-:Y:S01]  /*d320*/  FMUL R37, R2, R52 ;  /* 0x0000003402257220 */ /* 0x000fe20000400000 */
[----:B------:R-:W-:Y:S01]  /*d330*/  FFMA R44, -R23, 1.925963033500011079e-08, R44 ;  /* 0x32a57060172c7823 */ /* 0x000fe2000000012c */
[-C--:B------:R-:W-:Y:S01]  /*d340*/  FFMA.RM R48, R47, R60.reuse, 12582913 ;  /* 0x4b4000012f307423 */ /* 0x080fe2000000403c */
[----:B------:R-:W-:Y:S01]  /*d350*/  FFMA.RM R50, R49, R60, 12582913 ;  /* 0x4b40000131327423 */ /* 0x000fe2000000403c */
[----:B------:R-:W-:Y:S01]  /*d360*/  FFMA R37, R16, R51, R37 ;  /* 0x0000003310257223 */ /* 0x000fe20000000025 */
[-C--:B------:R-:W-:Y:S01]  /*d370*/  FFMA.SAT R49, -R33, R58.reuse, 0.5 ;  /* 0x3f00000021317423 */ /* 0x080fe2000000213a */
[-C--:B------:R-:W-:Y:S01]  /*d380*/  FFMA.SAT R53, -R34, R58.reuse, 0.5 ;  /* 0x3f00000022357423 */ /* 0x080fe2000000213a */
[-C--:B------:R-:W-:Y:S01]  /*d390*/  FFMA.SAT R54, -R35, R58.reuse, 0.5 ;  /* 0x3f00000023367423 */ /* 0x080fe2000000213a */
[----:B------:R1:W-:Y:S01]  /*d3a0*/  MUFU.EX2 R47, R44 ;  /* 0x0000002c002f7308 */ /* 0x0003e20000000800 */
[-C--:B------:R-:W-:Y:S01]  /*d3b0*/  FFMA.SAT R56, -R36, R58.reuse, 0.5 ;  /* 0x3f00000024387423 */ /* 0x080fe2000000213a */
[----:B------:R-:W-:Y:S01]  /*d3c0*/  FFMA.SAT R57, -R37, R58, 0.5 ;  /* 0x3f00000025397423 */ /* 0x000fe2000000213a */
[----:B------:R-:W-:Y:S01]  /*d3d0*/  SHF.L.U32 R0, R0, 0x17, RZ ;  /* 0x0000001700007819 */ /* 0x000fe200000006ff */
[-C--:B------:R-:W-:Y:S01]  /*d3e0*/  FFMA.RM R51, R49, R60.reuse, 12582913 ;  /* 0x4b40000131337423 */ /* 0x080fe2000000403c */
[-C--:B------:R-:W-:Y:S01]  /*d3f0*/  FFMA.RM R53, R53, R60.reuse, 12582913 ;  /* 0x4b40000135357423 */ /* 0x080fe2000000403c */
[----:B------:R-:W-:-:S02]  /*d400*/  FFMA.RM R54, R54, R60, 12582913 ;  /* 0x4b40000136367423 */ /* 0x000fc4000000403c */
[----:B------:R4:W5:Y:S01]  /*d410*/  MUFU.EX2 R45, R28 ;  /* 0x0000001c002d7308 */ /* 0x0009620000000800 */
[----:B-1----:R-:W-:Y:S01]  /*d420*/  FADD R44, R50, -12583039 ;  /* 0xcb40007f322c7421 */ /* 0x002fe20000000000 */
[----:B------:R-:W-:Y:S01]  /*d430*/  SHF.L.U32 R29, R29, 0x17, RZ ;  /* 0x000000171d1d7819 */ /* 0x000fe200000006ff */
[-C--:B------:R-:W-:Y:S01]  /*d440*/  FFMA.RM R56, R56, R60.reuse, 12582913 ;  /* 0x4b40000138387423 */ /* 0x080fe2000000403c */
[----:B------:R-:W-:Y:S01]  /*d450*/  FFMA.RM R57, R57, R60, 12582913 ;  /* 0x4b40000139397423 */ /* 0x000fe2000000403c */
[----:B------:R-:W-:Y:S01]  /*d460*/  FFMA R44, -R31, 1.4426950216293334961, -R44 ;  /* 0x3fb8aa3b1f2c7823 */ /* 0x000fe2000000092c */
[----:B----4-:R-:W-:Y:S01]  /*d470*/  FADD R28, R48, -12583039 ;  /* 0xcb40007f301c7421 */ /* 0x010fe20000000000 */
[----:B--2---:R-:W-:Y:S01]  /*d480*/  FFMA R59, R0, R5, 1 ;  /* 0x3f800000003b7423 */ /* 0x004fe20000000005 */
[----:B------:R-:W-:Y:S01]  /*d490*/  FADD R52, R51, -12583039 ;  /* 0xcb40007f33347421 */ /* 0x000fe20000000000 */
[----:B------:R-:W-:Y:S01]  /*d4a0*/  FADD R55, R53, -12583039 ;  /* 0xcb40007f35377421 */ /* 0x000fe20000000000 */
[----:B------:R-:W-:Y:S01]  /*d4b0*/  FFMA R28, -R25, 1.4426950216293334961, -R28 ;  /* 0x3fb8aa3b191c7823 */ /* 0x000fe2000000091c */
[----:B------:R-:W-:Y:S01]  /*d4c0*/  FADD R0, R54, -12583039 ;  /* 0xcb40007f36007421 */ /* 0x000fe20000000000 */
[----:B------:R-:W-:Y:S01]  /*d4d0*/  SHF.L.U32 R26, R26, 0x17, RZ ;  /* 0x000000171a1a7819 */ /* 0x000fe200000006ff */
[----:B---3--:R-:W-:Y:S01]  /*d4e0*/  FFMA R58, R29, R4, 1 ;  /* 0x3f8000001d3a7423 */ /* 0x008fe20000000004 */
[----:B------:R-:W-:Y:S01]  /*d4f0*/  FFMA R44, -R31, 1.925963033500011079e-08, R44 ;  /* 0x32a570601f2c7823 */ /* 0x000fe2000000012c */
[----:B------:R-:W-:Y:S01]  /*d500*/  FADD R5, R56, -12583039 ;  /* 0xcb40007f38057421 */ /* 0x000fe20000000000 */
[----:B------:R-:W-:Y:S01]  /*d510*/  FADD R4, R57, -12583039 ;  /* 0xcb40007f39047421 */ /* 0x000fe20000000000 */
[----:B------:R-:W-:Y:S01]  /*d520*/  FFMA R28, -R25, 1.925963033500011079e-08, R28 ;  /* 0x32a57060191c7823 */ /* 0x000fe2000000011c */
[----:B------:R-:W-:Y:S01]  /*d530*/  FFMA R52, -R33, 1.4426950216293334961, -R52 ;  /* 0x3fb8aa3b21347823 */ /* 0x000fe20000000934 */
[----:B------:R-:W-:Y:S01]  /*d540*/  FFMA R55, -R34, 1.4426950216293334961, -R55 ;  /* 0x3fb8aa3b22377823 */ /* 0x000fe20000000937 */
[----:B------:R-:W-:Y:S01]  /*d550*/  FFMA R0, -R35, 1.4426950216293334961, -R0 ;  /* 0x3fb8aa3b23007823 */ /* 0x000fe20000000900 */
[----:B------:R-:W-:Y:S01]  /*d560*/  FFMA R61, R26, R27, 1 ;  /* 0x3f8000001a3d7423 */ /* 0x000fe2000000001b */
[----:B------:R-:W-:Y:S01]  /*d570*/  FFMA R5, -R36, 1.4426950216293334961, -R5 ;  /* 0x3fb8aa3b24057823 */ /* 0x000fe20000000905 */
[----:B------:R-:W-:Y:S01]  /*d580*/  FFMA R26, -R37, 1.4426950216293334961, -R4 ;  /* 0x3fb8aa3b251a7823 */ /* 0x000fe20000000904 */
[----:B------:R1:W-:Y:S01]  /*d590*/  MUFU.EX2 R49, R28 ;  /* 0x0000001c00317308 */ /* 0x0003e20000000800 */
[----:B------:R-:W-:Y:S01]  /*d5a0*/  FFMA R52, -R33, 1.925963033500011079e-08, R52 ;  /* 0x32a5706021347823 */ /* 0x000fe20000000134 */
[----:B------:R-:W-:Y:S01]  /*d5b0*/  FFMA R55, -R34, 1.925963033500011079e-08, R55 ;  /* 0x32a5706022377823 */ /* 0x000fe20000000137 */
[----:B------:R-:W-:Y:S01]  /*d5c0*/  FFMA R0, -R35, 1.925963033500011079e-08, R0 ;  /* 0x32a5706023007823 */ /* 0x000fe20000000100 */
[----:B------:R-:W-:Y:S01]  /*d5d0*/  FFMA R5, -R36, 1.925963033500011079e-08, R5 ;  /* 0x32a5706024057823 */ /* 0x000fe20000000105 */
[----:B------:R-:W-:-:S03]  /*d5e0*/  FFMA R26, -R37, 1.925963033500011079e-08, R26 ;  /* 0x32a57060251a7823 */ /* 0x000fc6000000011a */
[----:B------:R-:W2:Y:S01]  /*d5f0*/  MUFU.EX2 R44, R44 ;  /* 0x0000002c002c7308 */ /* 0x000ea20000000800 */
[----:B-1----:R-:W-:Y:S02]  /*d600*/  IADD3 R28, R59, 0x1800000, RZ ;  /* 0x018000003b1c7810 */ /* 0x002fe40007ffe0ff */
[----:B------:R-:W-:Y:S02]  /*d610*/  SHF.L.U32 R42, R42, 0x17, RZ ;  /* 0x000000172a2a7819 */ /* 0x000fe400000006ff */
[----:B------:R-:W-:-:S03]  /*d620*/  LOP3.LUT R28, R28, 0x7f800000, RZ, 0xc0, !PT ;  /* 0x7f8000001c1c7812 */ /* 0x000fc600078ec0ff */
[----:B------:R-:W1:Y:S01]  /*d630*/  MUFU.EX2 R3, R3 ;  /* 0x0000000300037308 */ /* 0x000e620000000800 */
[----:B------:R-:W-:Y:S01]  /*d640*/  ISETP.GT.U32.AND P2, PT, R28, 0x1ffffff, PT ;  /* 0x01ffffff1c00780c */ /* 0x000fe20003f44070 */
[----:B-----5:R-:W-:-:S06]  /*d650*/  FFMA R62, R42, R45, 1 ;  /* 0x3f8000002a3e7423 */ /* 0x020fcc000000002d */
[----:B------:R-:W3:Y:S01]  /*d660*/  MUFU.EX2 R52, R52 ;  /* 0x0000003400347308 */ /* 0x000ee20000000800 */
[----:B------:R-:W-:-:S07]  /*d670*/  SHF.L.U32 R30, R30, 0x17, RZ ;  /* 0x000000171e1e7819 */ /* 0x000fce00000006ff */
[----:B------:R-:W4:Y:S01]  /*d680*/  MUFU.EX2 R55, R55 ;  /* 0x0000003700377308 */ /* 0x000f220000000800 */
[----:B------:R-:W-:-:S07]  /*d690*/  SHF.L.U32 R38, R38, 0x17, RZ ;  /* 0x0000001726267819 */ /* 0x000fce00000006ff */
[----:B------:R-:W5:Y:S01]  /*d6a0*/  MUFU.EX2 R0, R0 ;  /* 0x0000000000007308 */ /* 0x000f620000000800 */
[----:B------:R-:W-:-:S07]  /*d6b0*/  SHF.L.U32 R45, R50, 0x17, RZ ;  /* 0x00000017322d7819 */ /* 0x000fce00000006ff */
[----:B------:R-:W5:Y:S08]  /*d6c0*/  MUFU.EX2 R4, R5 ;  /* 0x0000000500047308 */ /* 0x000f700000000800 */
[----:B------:R-:W5:Y:S01]  /*d6d0*/  MUFU.EX2 R27, R26 ;  /* 0x0000001a001b7308 */ /* 0x000f620000000800 */
[----:B------:R-:W-:Y:S01]  /*d6e0*/  FFMA R63, R30, R39, 1 ;  /* 0x3f8000001e3f7423 */ /* 0x000fe20000000027 */
[----:B------:R-:W-:Y:S01]  /*d6f0*/  FFMA R60, R38, R41, 1 ;  /* 0x3f800000263c7423 */ /* 0x000fe20000000029 */
[----:B--2---:R-:W-:Y:S01]  /*d700*/  FFMA R45, R45, R44, 1 ;  /* 0x3f8000002d2d7423 */ /* 0x004fe2000000002c */
[----:B------:R-:W-:-:S02]  /*d710*/  SHF.L.U32 R40, R40, 0x17, RZ ;  /* 0x0000001728287819 */ /* 0x000fc400000006ff */
[----:B------:R-:W-:Y:S02]  /*d720*/  SHF.L.U32 R32, R32, 0x17, RZ ;  /* 0x0000001720207819 */ /* 0x000fe400000006ff */
[----:B------:R-:W-:Y:S02]  /*d730*/  SHF.L.U32 R46, R46, 0x17, RZ ;  /* 0x000000172e2e7819 */ /* 0x000fe400000006ff */
[----:B------:R-:W-:Y:S02]  /*d740*/  SHF.L.U32 R48, R48, 0x17, RZ ;  /* 0x0000001730307819 */ /* 0x000fe400000006ff */
[----:B------:R-:W-:Y:S02]  /*d750*/  SHF.L.U32 R51, R51, 0x17, RZ ;  /* 0x0000001733337819 */ /* 0x000fe400000006ff */
[----:B------:R-:W-:Y:S02]  /*d760*/  SHF.L.U32 R44, R53, 0x17, RZ ;  /* 0x00000017352c7819 */ /* 0x000fe400000006ff */
[----:B------:R-:W-:-:S02]  /*d770*/  SHF.L.U32 R41, R54, 0x17, RZ ;  /* 0x0000001736297819 */ /* 0x000fc400000006ff */
[----:B------:R-:W-:Y:S02]  /*d780*/  SHF.L.U32 R39, R56, 0x17, RZ ;  /* 0x0000001738277819 */ /* 0x000fe400000006ff */
[----:B------:R-:W-:Y:S01]  /*d790*/  SHF.L.U32 R38, R57, 0x17, RZ ;  /* 0x0000001739267819 */ /* 0x000fe200000006ff */
[----:B------:R-:W-:Y:S01]  /*d7a0*/  FFMA R65, R40, R43, 1 ;  /* 0x3f80000028417423 */ /* 0x000fe2000000002b */
[----:B------:R-:W-:Y:S01]  /*d7b0*/  FFMA R67, R32, R47, 1 ;  /* 0x3f80000020437423 */ /* 0x000fe2000000002f */
[----:B-1----:R-:W-:Y:S01]  /*d7c0*/  FFMA R64, R46, R3, 1 ;  /* 0x3f8000002e407423 */ /* 0x002fe20000000003 */
[----:B------:R-:W-:Y:S01]  /*d7d0*/  FFMA R69, R48, R49, 1 ;  /* 0x3f80000030457423 */ /* 0x000fe20000000031 */
[----:B---3--:R-:W-:Y:S01]  /*d7e0*/  FFMA R53, R51, R52, 1 ;  /* 0x3f80000033357423 */ /* 0x008fe20000000034 */
[----:B----4-:R-:W-:Y:S01]  /*d7f0*/  FFMA R44, R44, R55, 1 ;  /* 0x3f8000002c2c7423 */ /* 0x010fe20000000037 */
[----:B-----5:R-:W-:Y:S01]  /*d800*/  FFMA R41, R41, R0, 1 ;  /* 0x3f80000029297423 */ /* 0x020fe20000000000 */
[----:B------:R-:W-:Y:S01]  /*d810*/  FFMA R39, R39, R4, 1 ;  /* 0x3f80000027277423 */ /* 0x000fe20000000004 */
[----:B------:R-:W-:Y:S01]  /*d820*/  FFMA R38, R38, R27, 1 ;  /* 0x3f80000026267423 */ /* 0x000fe2000000001b */
[----:B------:R-:W-:Y:S06]  /*d830*/  @P2 BRA `(.L_x_237) ;  /* 0x0000000000142947 */ /* 0x000fec0003800000 */
[----:B------:R-:W-:Y:S02]  /*d840*/  MOV R0, R59 ;  /* 0x0000003b00007202 */ /* 0x000fe40000000f00 */
[----:B------:R-:W-:-:S07]  /*d850*/  MOV R4, 0xd870 ;  /* 0x0000d87000047802 */ /* 0x000fce0000000f00 */
[----:B------:R-:W-:Y:S05]  /*d860*/  CALL.REL.NOINC `($__internal_0_$__cuda_sm20_rcp_rn_f32_slowpath) ;  /* 0x000000dc00bc7944 */ /* 0x000fea0003c00000 */
[----:B------:R-:W-:Y:S01]  /*d870*/  MOV R40, R0 ;  /* 0x0000000000287202 */ /* 0x000fe20000000f00 */
[----:B------:R-:W-:Y:S06]  /*d880*/  BRA `(.L_x_238) ;  /* 0x0000000000107947 */ /* 0x000fec0003800000 */
.L_x_237:
[----:B------:R-:W1:Y:S02]  /*d890*/  MUFU.RCP R40, R59 ;  /* 0x0000003b00287308 */ /* 0x000e640000001000 */
[----:B-1----:R-:W-:-:S04]  /*d8a0*/  FFMA R0, R59, R40, -1 ;  /* 0xbf8000003b007423 */ /* 0x002fc80000000028 */
[----:B------:R-:W-:-:S04]  /*d8b0*/  FADD.FTZ R3, -R0, -RZ ;  /* 0x800000ff00037221 */ /* 0x000fc80000010100 */
[----:B------:R-:W-:-:S07]  /*d8c0*/  FFMA R40, R40, R3, R40 ;  /* 0x0000000328287223 */ /* 0x000fce0000000028 */
.L_x_238:
[----:B------:R-:W-:Y:S05]  /*d8d0*/  BSYNC B1 ;  /* 0x0000000000017941 */ /* 0x000fea0003800000 */
.L_x_236:
        /* <DEDUP_REMOVED lines=10> */
.L_x_240:
[----:B------:R-:W1:Y:S02]  /*d980*/  MUFU.RCP R42, R61 ;  /* 0x0000003d002a7308 */ /* 0x000e640000001000 */
[----:B-1----:R-:W-:-:S04]  /*d990*/  FFMA R0, R61, R42, -1 ;  /* 0xbf8000003d007423 */ /* 0x002fc8000000002a */
[----:B------:R-:W-:-:S04]  /*d9a0*/  FADD.FTZ R3, -R0, -RZ ;  /* 0x800000ff00037221 */ /* 0x000fc80000010100 */
[----:B------:R-:W-:-:S07]  /*d9b0*/  FFMA R42, R42, R3, R42 ;  /* 0x000000032a2a7223 */ /* 0x000fce000000002a */
.L_x_241:
[----:B------:R-:W-:Y:S05]  /*d9c0*/  BSYNC B1 ;  /* 0x0000000000017941 */ /* 0x000fea0003800000 */
.L_x_239:
        /* <DEDUP_REMOVED lines=10> */
.L_x_243:
[----:B------:R-:W1:Y:S02]  /*da70*/  MUFU.RCP R43, R58 ;  /* 0x0000003a002b7308 */ /* 0x000e640000001000 */
[----:B-1----:R-:W-:-:S04]  /*da80*/  FFMA R0, R58, R43, -1 ;  /* 0xbf8000003a007423 */ /* 0x002fc8000000002b */
[----:B------:R-:W-:-:S04]  /*da90*/  FADD.FTZ R0, -R0, -RZ ;  /* 0x800000ff00007221 */ /* 0x000fc80000010100 */
[----:B------:R-:W-:-:S07]  /*daa0*/  FFMA R43, R43, R0, R43 ;  /* 0x000000002b2b7223 */ /* 0x000fce000000002b */
.L_x_244:
[----:B------:R-:W-:Y:S05]  /*dab0*/  BSYNC B1 ;  /* 0x0000000000017941 */ /* 0x000fea0003800000 */
.L_x_242:
        /* <DEDUP_REMOVED lines=10> */
.L_x_246:
[----:B------:R-:W1:Y:S02]  /*db60*/  MUFU.RCP R46, R63 ;  /* 0x0000003f002e7308 */ /* 0x000e640000001000 */
[----:B-1----:R-:W-:-:S04]  /*db70*/  FFMA R0, R63, R46, -1 ;  /* 0xbf8000003f007423 */ /* 0x002fc8000000002e */
[----:B------:R-:W-:-:S04]  /*db80*/  FADD.FTZ R3, -R0, -RZ ;  /* 0x800000ff00037221 */ /* 0x000fc80000010100 */
[----:B------:R-:W-:-:S07]  /*db90*/  FFMA R46, R46, R3, R46 ;  /* 0x000000032e2e7223 */ /* 0x000fce000000002e */
.L_x_247:
[----:B------:R-:W-:Y:S05]  /*dba0*/  BSYNC B1 ;  /* 0x0000000000017941 */ /* 0x000fea0003800000 */
.L_x_245:
        /* <DEDUP_REMOVED lines=10> */
.L_x_249:
[----:B------:R-:W1:Y:S02]  /*dc50*/  MUFU.RCP R47, R60 ;  /* 0x0000003c002f7308 */ /* 0x000e640000001000 */
[----:B-1----:R-:W-:-:S04]  /*dc60*/  FFMA R0, R60, R47, -1 ;  /* 0xbf8000003c007423 */ /* 0x002fc8000000002f */
[----:B------:R-:W-:-:S04]  /*dc70*/  FADD.FTZ R0, -R0, -RZ ;  /* 0x800000ff00007221 */ /* 0x000fc80000010100 */
[----:B------:R-:W-:-:S07]  /*dc80*/  FFMA R47, R47, R0, R47 ;  /* 0x000000002f2f7223 */ /* 0x000fce000000002f */
.L_x_250:
[----:B------:R-:W-:Y:S05]  /*dc90*/  BSYNC B1 ;  /* 0x0000000000017941 */ /* 0x000fea0003800000 */
.L_x_248:
        /* <DEDUP_REMOVED lines=10> */
.L_x_252:
[----:B------:R-:W1:Y:S02]  /*dd40*/  MUFU.RCP R48, R65 ;  /* 0x0000004100307308 */ /* 0x000e640000001000 */
[----:B-1----:R-:W-:-:S04]  /*dd50*/  FFMA R0, R65, R48, -1 ;  /* 0xbf80000041007423 */ /* 0x002fc80000000030 */
[----:B------:R-:W-:-:S04]  /*dd60*/  FADD.FTZ R3, -R0, -RZ ;  /* 0x800000ff00037221 */ /* 0x000fc80000010100 */
[----:B------:R-:W-:-:S07]  /*dd70*/  FFMA R48, R48, R3, R48 ;  /* 0x0000000330307223 */ /* 0x000fce0000000030 */
.L_x_253:
[----:B------:R-:W-:Y:S05]  /*dd80*/  BSYNC B1 ;  /* 0x0000000000017941 */ /* 0x000fea0003800000 */
.L_x_251:
        /* <DEDUP_REMOVED lines=10> */
.L_x_255:
[----:B------:R-:W1:Y:S02]  /*de30*/  MUFU.RCP R49, R62 ;  /* 0x0000003e00317308 */ /* 0x000e640000001000 */
[----:B-1----:R-:W-:-:S04]  /*de40*/  FFMA R0, R62, R49, -1 ;  /* 0xbf8000003e007423 */ /* 0x002fc80000000031 */
[----:B------:R-:W-:-:S04]  /*de50*/  FADD.FTZ R0, -R0, -RZ ;  /* 0x800000ff00007221 */ /* 0x000fc80000010100 */
[----:B------:R-:W-:-:S07]  /*de60*/  FFMA R49, R49, R0, R49 ;  /* 0x0000000031317223 */ /* 0x000fce0000000031 */
.L_x_256:
[----:B------:R-:W-:Y:S05]  /*de70*/  BSYNC B1 ;  /* 0x0000000000017941 */ /* 0x000fea0003800000 */
.L_x_254:
        /* <DEDUP_REMOVED lines=10> */
.L_x_258:
[----:B------:R-:W1:Y:S02]  /*df20*/  MUFU.RCP R50, R67 ;  /* 0x0000004300327308 */ /* 0x000e640000001000 */
[----:B-1----:R-:W-:-:S04]  /*df30*/  FFMA R0, R67, R50, -1 ;  /* 0xbf80000043007423 */ /* 0x002fc80000000032 */
[----:B------:R-:W-:-:S04]  /*df40*/  FADD.FTZ R3, -R0, -RZ ;  /* 0x800000ff00037221 */ /* 0x000fc80000010100 */
[----:B------:R-:W-:-:S07]  /*df50*/  FFMA R50, R50, R3, R50 ;  /* 0x0000000332327223 */ /* 0x000fce0000000032 */
.L_x_259:
[----:B------:R-:W-:Y:S05]  /*df60*/  BSYNC B1 ;  /* 0x0000000000017941 */ /* 0x000fea0003800000 */
.L_x_257:
        /* <DEDUP_REMOVED lines=10> */
.L_x_261:
[----:B------:R-:W1:Y:S02]  /*e010*/  MUFU.RCP R51, R64 ;  /* 0x0000004000337308 */ /* 0x000e640000001000 */
[----:B-1----:R-:W-:-:S04]  /*e020*/  FFMA R0, R64, R51, -1 ;  /* 0xbf80000040007423 */ /* 0x002fc80000000033 */
[----:B------:R-:W-:-:S04]  /*e030*/  FADD.FTZ R0, -R0, -RZ ;  /* 0x800000ff00007221 */ /* 0x000fc80000010100 */
[----:B------:R-:W-:-:S07]  /*e040*/  FFMA R51, R51, R0, R51 ;  /* 0x0000000033337223 */ /* 0x000fce0000000033 */
.L_x_262:
[----:B------:R-:W-:Y:S05]  /*e050*/  BSYNC B1 ;  /* 0x0000000000017941 */ /* 0x000fea0003800000 */
.L_x_260:
        /* <DEDUP_REMOVED lines=10> */
.L_x_264:
[----:B------:R-:W1:Y:S02]  /*e100*/  MUFU.RCP R52, R69 ;  /* 0x0000004500347308 */ /* 0x000e640000001000 */
[----:B-1----:R-:W-:-:S04]  /*e110*/  FFMA R0, R69, R52, -1 ;  /* 0xbf80000045007423 */ /* 0x002fc80000000034 */
[----:B------:R-:W-:-:S04]  /*e120*/  FADD.FTZ R3, -R0, -RZ ;  /* 0x800000ff00037221 */ /* 0x000fc80000010100 */
[----:B------:R-:W-:-:S07]  /*e130*/  FFMA R52, R52, R3, R52 ;  /* 0x0000000334347223 */ /* 0x000fce0000000034 */
.L_x_265:
[----:B------:R-:W-:Y:S05]  /*e140*/  BSYNC B1 ;  /* 0x0000000000017941 */ /* 0x000fea0003800000 */
.L_x_263:
        /* <DEDUP_REMOVED lines=10> */
.L_x_267:
[----:B------:R-:W1:Y:S02]  /*e1f0*/  MUFU.RCP R54, R45 ;  /* 0x0000002d00367308 */ /* 0x000e640000001000 */
[----:B-1----:R-:W-:-:S04]  /*e200*/  FFMA R0, R45, R54, -1 ;  /* 0xbf8000002d007423 */ /* 0x002fc80000000036 */
[----:B------:R-:W-:-:S04]  /*e210*/  FADD.FTZ R3, -R0, -RZ ;  /* 0x800000ff00037221 */ /* 0x000fc80000010100 */
[----:B------:R-:W-:-:S07]  /*e220*/  FFMA R54, R54, R3, R54 ;  /* 0x0000000336367223 */ /* 0x000fce0000000036 */
.L_x_268:
[----:B------:R-:W-:Y:S05]  /*e230*/  BSYNC B1 ;  /* 0x0000000000017941 */ /* 0x000fea0003800000 */
.L_x_266:
        /* <DEDUP_REMOVED lines=10> */
.L_x_270:
[----:B------:R-:W1:Y:S02]  /*e2e0*/  MUFU.RCP R56, R53 ;  /* 0x0000003500387308 */ /* 0x000e640000001000 */
[----:B-1----:R-:W-:-:S04]  /*e2f0*/  FFMA R0, R53, R56, -1 ;  /* 0xbf80000035007423 */ /* 0x002fc80000000038 */
[----:B------:R-:W-:-:S04]  /*e300*/  FADD.FTZ R3, -R0, -RZ ;  /* 0x800000ff00037221 */ /* 0x000fc80000010100 */
[----:B------:R-:W-:-:S07]  /*e310*/  FFMA R56, R56, R3, R56 ;  /* 0x0000000338387223 */ /* 0x000fce0000000038 */
.L_x_271:
[----:B------:R-:W-:Y:S05]  /*e320*/  BSYNC B1 ;  /* 0x0000000000017941 */ /* 0x000fea0003800000 */
.L_x_269:
        /* <DEDUP_REMOVED lines=10> */
.L_x_273:
[----:B------:R-:W1:Y:S02]  /*e3d0*/  MUFU.RCP R45, R44 ;  /* 0x0000002c002d7308 */ /* 0x000e640000001000 */
[----:B-1----:R-:W-:-:S04]  /*e3e0*/  FFMA R0, R44, R45, -1 ;  /* 0xbf8000002c007423 */ /* 0x002fc8000000002d */
[----:B------:R-:W-:-:S04]  /*e3f0*/  FADD.FTZ R0, -R0, -RZ ;  /* 0x800000ff00007221 */ /* 0x000fc80000010100 */
[----:B------:R-:W-:-:S07]  /*e400*/  FFMA R45, R45, R0, R45 ;  /* 0x000000002d2d7223 */ /* 0x000fce000000002d */
.L_x_274:
[----:B------:R-:W-:Y:S05]  /*e410*/  BSYNC B1 ;  /* 0x0000000000017941 */ /* 0x000fea0003800000 */
.L_x_272:
        /* <DEDUP_REMOVED lines=10> */
.L_x_276:
[----:B------:R-:W1:Y:S02]  /*e4c0*/  MUFU.RCP R44, R41 ;  /* 0x00000029002c7308 */ /* 0x000e640000001000 */
[----:B-1----:R-:W-:-:S04]  /*e4d0*/  FFMA R0, R41, R44, -1 ;  /* 0xbf80000029007423 */ /* 0x002fc8000000002c */
[----:B------:R-:W-:-:S04]  /*e4e0*/  FADD.FTZ R3, -R0, -RZ ;  /* 0x800000ff00037221 */ /* 0x000fc80000010100 */
[----:B------:R-:W-:-:S07]  /*e4f0*/  FFMA R44, R44, R3, R44 ;  /* 0x000000032c2c7223 */ /* 0x000fce000000002c */
.L_x_277:
[----:B------:R-:W-:Y:S05]  /*e500*/  BSYNC B1 ;  /* 0x0000000000017941 */ /* 0x000fea0003800000 */
.L_x_275:
        /* <DEDUP_REMOVED lines=10> */
.L_x_279:
[----:B------:R-:W1:Y:S02]  /*e5b0*/  MUFU.RCP R0, R39 ;  /* 0x0000002700007308 */ /* 0x000e640000001000 */
[----:B-1----:R-:W-:-:S04]  /*e5c0*/  FFMA R3, R39, R0, -1 ;  /* 0xbf80000027037423 */ /* 0x002fc80000000000 */
[----:B------:R-:W-:-:S04]  /*e5d0*/  FADD.FTZ R3, -R3, -RZ ;  /* 0x800000ff03037221 */ /* 0x000fc80000010100 */
[----:B------:R-:W-:-:S07]  /*e5e0*/  FFMA R41, R0, R3, R0 ;  /* 0x0000000300297223 */ /* 0x000fce0000000000 */
.L_x_280:
[----:B------:R-:W-:Y:S05]  /*e5f0*/  BSYNC B1 ;  /* 0x0000000000017941 */ /* 0x000fea0003800000 */
.L_x_278:
        /* <DEDUP_REMOVED lines=9> */
.L_x_282:
[----:B------:R-:W1:Y:S02]  /*e690*/  MUFU.RCP R3, R38 ;  /* 0x0000002600037308 */ /* 0x000e640000001000 */
[----:B-1----:R-:W-:-:S04]  /*e6a0*/  FFMA R0, R38, R3, -1 ;  /* 0xbf80000026007423 */ /* 0x002fc80000000003 */
[----:B------:R-:W-:-:S04]  /*e6b0*/  FADD.FTZ R0, -R0, -RZ ;  /* 0x800000ff00007221 */ /* 0x000fc80000010100 */
[----:B------:R-:W-:-:S07]  /*e6c0*/  FFMA R0, R3, R0, R3 ;  /* 0x0000000003007223 */ /* 0x000fce0000000003 */
.L_x_283:
[----:B------:R-:W-:Y:S05]  /*e6d0*/  BSYNC B1 ;  /* 0x0000000000017941 */ /* 0x000fea0003800000 */
.L_x_281:
        /* <DEDUP_REMOVED lines=26> */
.L_x_284:
        /* <DEDUP_REMOVED lines=22> */
[----:B------:R-:W-:Y:S02]  /*e9e0*/  UIADD3 UR4, UR51, 0x5100, URZ ;  /* 0x0000510033047890 */ /* 0x000fe4000fffe03f */
[----:B------:R-:W-:Y:S01]  /*e9f0*/  UIADD3.X UR9, URZ, UR61, URZ, UP0, !UPT ;  /* 0x0000003d3f097290 */ /* 0x000fe200087fe43f */
[----:B------:R-:W-:-:S08]  /*ea00*/  UMOV UR7, UR47 ;  /* 0x0000002f00077c82 */ /* 0x000fd00008000000 */
[----:B------:R1:W-:Y:S02]  /*ea10*/  UTMASTG.3D [UR4], [UR8] ;  /* 0x00000004080073b5 */ /* 0x0003e40008010000 */
[----:B-1----:R0:W-:Y:S02]  /*ea20*/  UTMACMDFLUSH ;  /* 0x00000000000079b7 */ /* 0x0021e40000000000 */
.L_x_286:
[----:B------:R-:W-:Y:S05]  /*ea30*/  BSYNC B0 ;  /* 0x0000000000007941 */ /* 0x000fea0003800000 */
.L_x_285:
[----:B------:R-:W-:Y:S04]  /*ea40*/  BSSY B0, `(.L_x_287) ;  /* 0x000003c000007945 */ /* 0x000fe80003800000 */
[----:B------:R-:W-:Y:S05]  /*ea50*/  @P0 BRA `(.L_x_288) ;  /* 0x0000000000e80947 */ /* 0x000fea0003800000 */
[----:B------:R-:W-:-:S04]  /*ea60*/  MOV R0, UR50 ;  /* 0x0000003200007c02 */ /* 0x000fc80008000f00 */
[----:B------:R-:W-:-:S13]  /*ea70*/  ISETP.NE.AND P3, PT, R0, 0x3, PT ;  /* 0x000000030000780c */ /* 0x000fda0003f65270 */
[----:B------:R-:W-:Y:S05]  /*ea80*/  @!P3 BRA `(.L_x_289) ;  /* 0x000000000004b947 */ /* 0x000fea0003800000 */
[----:B------:R-:W-:Y:S01]  /*ea90*/  BPT.TRAP 0x1 ;  /* 0x000000040000795c */ /* 0x000fe20000300000 */
.L_x_289:
[----:B------:R-:W2:Y:S04]  /*eaa0*/  LDL R0, [R1+0xb4] ;  /* 0x0000b40001007983 */ /* 0x000ea80000100800 */
[----:B------:R-:W3:Y:S01]  /*eab0*/  LDL R3, [R1+0xb8] ;  /* 0x0000b80001037983 */ /* 0x000ee20000100800 */
[----:B------:R-:W-:Y:S01]  /*eac0*/  BSSY B1, `(.L_x_290) ;  /* 0x0000005000017945 */ /* 0x000fe20003800000 */
[----:B--2---:R-:W-:Y:S02]  /*ead0*/  LEA R0, R0, UR51, 0x3 ;  /* 0x0000003300007c11 */ /* 0x004fe4000f8e18ff */
[----:B---3--:R-:W-:-:S04]  /*eae0*/  SHF.L.U32 R3, R3, 0x1f, RZ ;  /* 0x0000001f03037819 */ /* 0x008fc800000006ff */
[----:B------:R-:W1:Y:S02]  /*eaf0*/  SYNCS.PHASECHK.TRANS64.TRYWAIT P2, [R0+URZ+0x80], R3 ;  /* 0x00008003000075a7 */ /* 0x000e64000804017f */
[----:B-1----:R-:W-:Y:S05]  /*eb00*/  @!P2 BRA `(.L_x_291) ;  /* 0x000000c000d0a947 */ /* 0x002fea0003800000 */
.L_x_630:
[----:B------:R-:W-:Y:S05]  /*eb10*/  BSYNC B1 ;  /* 0x0000000000017941 */ /* 0x000fea0003800000 */
.L_x_290:
        /* <DEDUP_REMOVED lines=18> */
.L_x_293:
[----:B------:R-:W-:Y:S05]  /*ec40*/  BSYNC B1 ;  /* 0x0000000000017941 */ /* 0x000fea0003800000 */
.L_x_292:
        /* <DEDUP_REMOVED lines=8> */
.L_x_294:
        /* <DEDUP_REMOVED lines=19> */
.L_x_288:
[----:B------:R-:W-:Y:S05]  /*ee00*/  BSYNC B0 ;  /* 0x0000000000007941 */ /* 0x000fea0003800000 */
.L_x_287:
[----:B-1----:R-:W-:Y:S01]  /*ee10*/  F2FP.F16.E4M3.UNPACK_B R0, R6 ;  /* 0x00000006ff00723e */ /* 0x002fe200020006ff */
[C---:B------:R-:W-:Y:S01]  /*ee20*/  FMUL R15, R2.reuse, R195 ;  /* 0x000000c3020f7220 */ /* 0x040fe20000400000 */
[C---:B------:R-:W-:Y:S01]  /*ee30*/  FMUL R19, R2.reuse, R192 ;  /* 0x000000c002137220 */ /* 0x040fe20000400000 */
[C---:B------:R-:W-:Y:S01]  /*ee40*/  FMUL R23, R2.reuse, R188 ;  /* 0x000000bc02177220 */ /* 0x040fe20000400000 */
[----:B------:R-:W-:Y:S01]  /*ee50*/  MOV R58, 0x3bbb989d ;  /* 0x3bbb989d003a7802 */ /* 0x000fe20000000f00 */
[--C-:B------:R-:W-:Y:S02]  /*ee60*/  HADD2.F32 R3, -RZ, R0.reuse.H0_H0 ;  /* 0x20000000ff037230 */ /* 0x100fe40000004100 */
[C---:B------:R-:W-:Y:S01]  /*ee70*/  FMUL R17, R2.reuse, R194 ;  /* 0x000000c202117220 */ /* 0x040fe20000400000 */
[----:B------:R-:W-:Y:S01]  /*ee80*/  HADD2.F32 R4, -RZ, R0.H1_H1 ;  /* 0x30000000ff047230 */ /* 0x000fe20000004100 */
[----:B------:R-:W-:Y:S01]  /*ee90*/  F2FP.F16.E4M3.UNPACK_B R0, R6.H1 ;  /* 0x00000006ff00723e */ /* 0x000fe200030006ff */
[----:B------:R-:W-:Y:S01]  /*eea0*/  FMUL R193, R2, R193 ;  /* 0x000000c102c17220 */ /* 0x000fe20000400000 */
[C---:B------:R-:W-:Y:S01]  /*eeb0*/  FFMA R15, R16.reuse, R3, R15 ;  /* 0x00000003100f7223 */ /* 0x040fe2000000000f */
[-C--:B------:R-:W-:Y:S01]  /*eec0*/  F2FP.F16.E4M3.UNPACK_B R3, R7.reuse.H1 ;  /* 0x00000007ff03723e */ /* 0x080fe200030006ff */
[----:B------:R-:W-:Y:S01]  /*eed0*/  FFMA R17, R16, R4, R17 ;  /* 0x0000000410117223 */ /* 0x000fe20000000011 */
[--C-:B------:R-:W-:Y:S01]  /*eee0*/  HADD2.F32 R18, -RZ, R0.reuse.H0_H0 ;  /* 0x20000000ff127230 */ /* 0x100fe20000004100 */
[----:B------:R-:W-:Y:S01]  /*eef0*/  F2FP.F16.E4M3.UNPACK_B R5, R7 ;  /* 0x00000007ff05723e */ /* 0x000fe200020006ff */
[----:B------:R-:W-:Y:S01]  /*ef00*/  HADD2.F32 R0, -RZ, R0.H1_H1 ;  /* 0x30000000ff007230 */ /* 0x000fe20000004100 */
[----:B------:R-:W-:Y:S01]  /*ef10*/  MOV R60, 0x437c0000 ;  /* 0x437c0000003c7802 */ /* 0x000fe20000000f00 */
[----:B------:R-:W-:Y:S01]  /*ef20*/  HADD2.F32 R22, -RZ, R3.H0_H0 ;  /* 0x20000003ff167230 */ /* 0x000fe20000004100 */
[----:B------:R-:W-:Y:S01]  /*ef30*/  F2FP.F16.E4M3.UNPACK_B R30, R8.H1 ;  /* 0x00000008ff1e723e */ /* 0x000fe200030006ff */
[----:B------:R-:W-:-:S02]  /*ef40*/  HADD2.F32 R4, -RZ, R5.H1_H1 ;  /* 0x30000005ff047230 */ /* 0x000fc40000004100 */
[----:B------:R-:W-:Y:S01]  /*ef50*/  FFMA R19, R16, R0, R19 ;  /* 0x0000000010137223 */ /* 0x000fe20000000013 */
[----:B------:R-:W-:Y:S01]  /*ef60*/  HADD2.F32 R0, -RZ, R3.H1_H1 ;  /* 0x30000003ff007230 */ /* 0x000fe20000004100 */
[----:B------:R-:W-:Y:S01]  /*ef70*/  F2FP.F16.E4M3.UNPACK_B R3, R8 ;  /* 0x00000008ff03723e */ /* 0x000fe200020006ff */
[----:B------:R-:W-:Y:S01]  /*ef80*/  FMUL R21, R2, R190 ;  /* 0x000000be02157220 */ /* 0x000fe20000400000 */
[----:B------:R-:W-:Y:S02]  /*ef90*/  HADD2.F32 R20, -RZ, R5.H0_H0 ;  /* 0x20000005ff147230 */ /* 0x000fe40000004100 */
[C---:B------:R-:W-:Y:S01]  /*efa0*/  FFMA R18, R16.reuse, R18, R193 ;  /* 0x0000001210127223 */ /* 0x040fe200000000c1 */
[C---:B------:R-:W-:Y:S01]  /*efb0*/  FFMA R23, R16.reuse, R0, R23 ;  /* 0x0000000010177223 */ /* 0x040fe20000000017 */
[----:B------:R-:W-:Y:S01]  /*efc0*/  FFMA.SAT R0, -R15, R58, 0.5 ;  /* 0x3f0000000f007423 */ /* 0x000fe2000000213a */
[--C-:B------:R-:W-:Y:S02]  /*efd0*/  HADD2.F32 R24, -RZ, R3.reuse.H0_H0 ;  /* 0x20000003ff187230 */ /* 0x100fe40000004100 */
[----:B------:R-:W-:Y:S01]  /*efe0*/  FFMA R21, R16, R4, R21 ;  /* 0x0000000410157223 */ /* 0x000fe20000000015 */
[----:B------:R-:W-:-:S02]  /*eff0*/  HADD2.F32 R26, -RZ, R3.H1_H1 ;  /* 0x30000003ff1a7230 */ /* 0x000fc40000004100 */
[----:B------:R-:W-:Y:S01]  /*f000*/  FFMA.RM R0, R0, R60, 12582913 ;  /* 0x4b40000100007423 */ /* 0x000fe2000000403c */
[----:B------:R-:W-:Y:S01]  /*f010*/  FFMA.SAT R3, -R17, R58, 0.5 ;  /* 0x3f00000011037423 */ /* 0x000fe2000000213a */
[--C-:B------:R-:W-:Y:S02]  /*f020*/  HADD2.F32 R28, -RZ, R30.reuse.H0_H0 ;  /* 0x2000001eff1c7230 */ /* 0x100fe40000004100 */
[----:B------:R-:W-:Y:S01]  /*f030*/  FMUL R191, R2, R191 ;  /* 0x000000bf02bf7220 */ /* 0x000fe20000400000 */
[----:B------:R-:W-:Y:S01]  /*f040*/  FADD R4, R0, -12583039 ;  /* 0xcb40007f00047421 */ /* 0x000fe20000000000 */
[C---:B------:R-:W-:Y:S01]  /*f050*/  FMUL R31, R2.reuse, R185 ;  /* 0x000000b9021f7220 */ /* 0x040fe20000400000 */
[----:B------:R-:W-:Y:S01]  /*f060*/  FFMA.RM R5, R3, R60, 12582913 ;  /* 0x4b40000103057423 */ /* 0x000fe2000000403c */
[----:B------:R-:W-:Y:S01]  /*f070*/  FMUL R189, R2, R189 ;  /* 0x000000bd02bd7220 */ /* 0x000fe20000400000 */
[----:B------:R-:W-:Y:S01]  /*f080*/  FFMA.SAT R3, -R18, R58, 0.5 ;  /* 0x3f00000012037423 */ /* 0x000fe2000000213a */
[----:B------:R-:W-:-:S02]  /*f090*/  HADD2.F32 R34, -RZ, R30.H1_H1 ;  /* 0x3000001eff227230 */ /* 0x000fc40000004100 */
[C---:B------:R-:W-:Y:S01]  /*f0a0*/  FFMA R20, R16.reuse, R20, R191 ;  /* 0x0000001410147223 */ /* 0x040fe200000000bf */
[----:B------:R-:W-:Y:S01]  /*f0b0*/  FFMA R4, -R15, 1.4426950216293334961, -R4 ;  /* 0x3fb8aa3b0f047823 */ /* 0x000fe20000000904 */
[----:B------:R-:W-:Y:S01]  /*f0c0*/  FFMA R31, R16, R28, R31 ;  /* 0x0000001c101f7223 */ /* 0x000fe2000000001f */
[----:B------:R-:W-:Y:S01]  /*f0d0*/  FMUL R33, R2, R184 ;  /* 0x000000b802217220 */ /* 0x000fe20000400000 */
[----:B------:R-:W-:Y:S01]  /*f0e0*/  F2FP.F16.E4M3.UNPACK_B R41, R9 ;  /* 0x00000009ff29723e */ /* 0x000fe200020006ff */
[----:B------:R-:W-:Y:S01]  /*f0f0*/  FFMA.SAT R28, -R19, R58, 0.5 ;  /* 0x3f000000131c7423 */ /* 0x000fe2000000213a */
[----:B------:R-:W-:Y:S01]  /*f100*/  FFMA R22, R16, R22, R189 ;  /* 0x0000001610167223 */ /* 0x000fe200000000bd */
[----:B------:R-:W-:Y:S01]  /*f110*/  FFMA.RM R27, R3, R60, 12582913 ;  /* 0x4b400001031b7423 */ /* 0x000fe2000000403c */
[----:B------:R-:W-:Y:S01]  /*f120*/  FFMA R4, -R15, 1.925963033500011079e-08, R4 ;  /* 0x32a570600f047823 */ /* 0x000fe20000000104 */
[----:B------:R-:W-:Y:S01]  /*f130*/  FFMA.SAT R30, -R20, R58, 0.5 ;  /* 0x3f000000141e7423 */ /* 0x000fe2000000213a */
[----:B------:R-:W-:Y:S01]  /*f140*/  FFMA R33, R16, R34, R33 ;  /* 0x0000002210217223 */ /* 0x000fe20000000021 */
[----:B------:R-:W-:Y:S01]  /*f150*/  FFMA.RM R28, R28, R60, 12582913 ;  /* 0x4b4000011c1c7423 */ /* 0x000fe2000000403c */
[----:B------:R-:W-:Y:S01]  /*f160*/  FFMA.SAT R34, -R21, R58, 0.5 ;  /* 0x3f00000015227423 */ /* 0x000fe2000000213a */
[----:B------:R-:W-:-:S02]  /*f170*/  HADD2.F32 R40, -RZ, R41.H0_H0 ;  /* 0x20000029ff287230 */ /* 0x000fc40000004100 */
[----:B------:R-:W-:Y:S01]  /*f180*/  FMUL R183, R2, R183 ;  /* 0x000000b702b77220 */ /* 0x000fe20000400000 */
[----:B------:R-:W-:Y:S01]  /*f190*/  FADD R29, R27, -12583039 ;  /* 0xcb40007f1b1d7421 */ /* 0x000fe20000000000 */
[----:B------:R-:W-:Y:S01]  /*f1a0*/  FFMA.SAT R37, -R22, R58, 0.5 ;  /* 0x3f00000016257423 */ /* 0x000fe2000000213a */
[----:B------:R1:W2:Y:S01]  /*f1b0*/  MUFU.EX2 R3, R4 ;  /* 0x0000000400037308 */ /* 0x0002a20000000800 */
[-C--:B------:R-:W-:Y:S01]  /*f1c0*/  FFMA.RM R32, R30, R60.reuse, 12582913 ;  /* 0x4b4000011e207423 */ /* 0x080fe2000000403c */
[----:B------:R-:W-:Y:S01]  /*f1d0*/  FFMA.RM R38, R34, R60, 12582913 ;  /* 0x4b40000122267423 */ /* 0x000fe2000000403c */
[----:B------:R-:W-:Y:S01]  /*f1e0*/  FFMA R34, R16, R40, R183 ;  /* 0x0000002810227223 */ /* 0x000fe200000000b7 */
[----:B------:R-:W-:Y:S01]  /*f1f0*/  FFMA R29, -R18, 1.4426950216293334961, -R29 ;  /* 0x3fb8aa3b121d7823 */ /* 0x000fe2000000091d */
[----:B------:R-:W-:Y:S01]  /*f200*/  FFMA.RM R40, R37, R60, 12582913 ;  /* 0x4b40000125287423 */ /* 0x000fe2000000403c */
[----:B------:R-:W-:Y:S01]  /*f210*/  FADD R35, R32, -12583039 ;  /* 0xcb40007f20237421 */ /* 0x000fe20000000000 */
[C---:B------:R-:W-:Y:S01]  /*f220*/  FMUL R187, R2.reuse, R187 ;  /* 0x000000bb02bb7220 */ /* 0x040fe20000400000 */
[----:B------:R-:W-:Y:S01]  /*f230*/  FMUL R25, R2, R186 ;  /* 0x000000ba02197220 */ /* 0x000fe20000400000 */
[----:B-1----:R-:W-:Y:S01]  /*f240*/  FADD R4, R28, -12583039 ;  /* 0xcb40007f1c047421 */ /* 0x002fe20000000000 */
[----:B------:R-:W-:Y:S01]  /*f250*/  FFMA R29, -R18, 1.925963033500011079e-08, R29 ;  /* 0x32a57060121d7823 */ /* 0x000fe2000000011d */
[----:B------:R-:W-:Y:S01]  /*f260*/  FADD R37, R40, -12583039 ;  /* 0xcb40007f28257421 */ /* 0x000fe20000000000 */
[----:B------:R-:W-:Y:S01]  /*f270*/  FFMA R35, -R20, 1.4426950216293334961, -R35 ;  /* 0x3fb8aa3b14237823 */ /* 0x000fe20000000923 */
[----:B------:R-:W-:Y:S01]  /*f280*/  FFMA R30, -R19, 1.4426950216293334961, -R4 ;  /* 0x3fb8aa3b131e7823 */ /* 0x000fe20000000904 */
[----:B------:R-:W-:Y:S01]  /*f290*/  FADD R36, R38, -12583039 ;  /* 0xcb40007f26247421 */ /* 0x000fe20000000000 */
[----:B------:R-:W-:Y:S01]  /*f2a0*/  FFMA R24, R16, R24, R187 ;  /* 0x0000001810187223 */ /* 0x000fe200000000bb */
[----:B------:R-:W-:-:S02]  /*f2b0*/  HADD2.F32 R44, -RZ, R41.H1_H1 ;  /* 0x30000029ff2c7230 */ /* 0x000fc40000004100 */
[----:B------:R-:W-:Y:S01]  /*f2c0*/  FFMA R30, -R19, 1.925963033500011079e-08, R30 ;  /* 0x32a57060131e7823 */ /* 0x000fe2000000011e */
[----:B------:R-:W-:Y:S01]  /*f2d0*/  FFMA R25, R16, R26, R25 ;  /* 0x0000001a10197223 */ /* 0x000fe20000000019 */
[-C--:B------:R-:W-:Y:S01]  /*f2e0*/  FFMA.SAT R41, -R23, R58.reuse, 0.5 ;  /* 0x3f00000017297423 */ /* 0x080fe2000000213a */
[----:B------:R-:W-:Y:S01]  /*f2f0*/  FADD R26, R5, -12583039 ;  /* 0xcb40007f051a7421 */ /* 0x000fe20000000000 */
[----:B------:R1:W-:Y:S01]  /*f300*/  MUFU.EX2 R4, R29 ;  /* 0x0000001d00047308 */ /* 0x0003e20000000800 */
[----:B------:R-:W-:Y:S01]  /*f310*/  FFMA R37, -R22, 1.4426950216293334961, -R37 ;  /* 0x3fb8aa3b16257823 */ /* 0x000fe20000000925 */
[----:B------:R-:W-:Y:S01]  /*f320*/  F2FP.F16.E4M3.UNPACK_B R50, R9.H1 ;  /* 0x00000009ff32723e */ /* 0x000fe200030006ff */
[----:B------:R-:W-:Y:S01]  /*f330*/  FFMA R36, -R21, 1.4426950216293334961, -R36 ;  /* 0x3fb8aa3b15247823 */ /* 0x000fe20000000924 */
[-C--:B------:R-:W-:Y:S01]  /*f340*/  FFMA.SAT R43, -R24, R58.reuse, 0.5 ;  /* 0x3f000000182b7423 */ /* 0x080fe2000000213a */
[-C--:B------:R-:W-:Y:S01]  /*f350*/  FFMA.SAT R46, -R25, R58.reuse, 0.5 ;  /* 0x3f000000192e7423 */ /* 0x080fe2000000213a */
[----:B------:R-:W-:Y:S01]  /*f360*/  FFMA.SAT R49, -R31, R58, 0.5 ;  /* 0x3f0000001f317423 */ /* 0x000fe2000000213a */
[----:B------:R-:W-:Y:S01]  /*f370*/  FFMA R26, -R17, 1.4426950216293334961, -R26 ;  /* 0x3fb8aa3b111a7823 */ /* 0x000fe2000000091a */
[----:B------:R3:W-:Y:S01]  /*f380*/  MUFU.EX2 R39, R30 ;  /* 0x0000001e00277308 */ /* 0x0007e20000000800 */
[----:B-1----:R-:W-:Y:S01]  /*f390*/  FFMA R29, -R20, 1.925963033500011079e-08, R35 ;  /* 0x32a57060141d7823 */ /* 0x002fe20000000123 */
[----:B------:R-:W-:Y:S01]  /*f3a0*/  FMUL R35, R2, R182 ;  /* 0x000000b602237220 */ /* 0x000fe20000400000 */
[----:B------:R-:W-:Y:S01]  /*f3b0*/  FFMA R37, -R22, 1.925963033500011079e-08, R37 ;  /* 0x32a5706016257823 */ /* 0x000fe20000000125 */
[----:B------:R-:W-:Y:S01]  /*f3c0*/  FFMA R36, -R21, 1.925963033500011079e-08, R36 ;  /* 0x32a5706015247823 */ /* 0x000fe20000000124 */
[----:B------:R-:W-:-:S02]  /*f3d0*/  HADD2.F32 R48, -RZ, R50.H0_H0 ;  /* 0x20000032ff307230 */ /* 0x000fc40000004100 */
[----:B------:R-:W-:Y:S01]  /*f3e0*/  FFMA R35, R16, R44, R35 ;  /* 0x0000002c10237223 */ /* 0x000fe20000000023 */
[----:B------:R-:W-:Y:S01]  /*f3f0*/  FMUL R181, R2, R181 ;  /* 0x000000b502b57220 */ /* 0x000fe20000400000 */
[----:B------:R-:W-:Y:S02]  /*f400*/  HADD2.F32 R51, -RZ, R50.H1_H1 ;  /* 0x30000032ff337230 */ /* 0x000fe40000004100 */
[-C--:B---3--:R-:W-:Y:S01]  /*f410*/  FFMA.RM R30, R41, R60.reuse, 12582913 ;  /* 0x4b400001291e7423 */ /* 0x088fe2000000403c */
[-C--:B------:R-:W-:Y:S01]  /*f420*/  FFMA.RM R44, R43, R60.reuse, 12582913 ;  /* 0x4b4000012b2c7423 */ /* 0x080fe2000000403c */
[-C--:B------:R-:W-:Y:S01]  /*f430*/  FFMA.RM R46, R46, R60.reuse, 12582913 ;  /* 0x4b4000012e2e7423 */ /* 0x080fe2000000403c */
[----:B------:R-:W-:Y:S01]  /*f440*/  FFMA.RM R50, R49, R60, 12582913 ;  /* 0x4b40000131327423 */ /* 0x000fe2000000403c */
[----:B------:R-:W-:Y:S01]  /*f450*/  FADD R42, R30, -12583039 ;  /* 0xcb40007f1e2a7421 */ /* 0x000fe20000000000 */
[----:B------:R-:W-:Y:S01]  /*f460*/  FFMA R26, -R17, 1.925963033500011079e-08, R26 ;  /* 0x32a57060111a7823 */ /* 0x000fe2000000011a */
[----:B------:R1:W-:Y:S01]  /*f470*/  MUFU.EX2 R43, R37 ;  /* 0x00000025002b7308 */ /* 0x0003e20000000800 */
[-C--:B------:R-:W-:Y:S01]  /*f480*/  FFMA.SAT R49, -R33, R58.reuse, 0.5 ;  /* 0x3f00000021317423 */ /* 0x080fe2000000213a */
[----:B------:R-:W-:Y:S01]  /*f490*/  FFMA R42, -R23, 1.4426950216293334961, -R42 ;  /* 0x3fb8aa3b172a7823 */ /* 0x000fe2000000092a */
[----:B------:R-:W-:Y:S01]  /*f4a0*/  FADD R45, R44, -12583039 ;  /* 0xcb40007f2c2d7421 */ /* 0x000fe20000000000 */
[----:B------:R-:W-:Y:S01]  /*f4b0*/  FFMA.SAT R53, -R35, R58, 0.5 ;  /* 0x3f00000023357423 */ /* 0x000fe2000000213a */
[----:B------:R-:W-:Y:S01]  /*f4c0*/  FFMA.RM R52, R49, R60, 12582913 ;  /* 0x4b40000131347423 */ /* 0x000fe2000000403c */
[----:B------:R-:W-:Y:S01]  /*f4d0*/  FFMA R42, -R23, 1.925963033500011079e-08, R42 ;  /* 0x32a57060172a7823 */ /* 0x000fe2000000012a */
[----:B------:R-:W-:Y:S01]  /*f4e0*/  FFMA R47, -R24, 1.4426950216293334961, -R45 ;  /* 0x3fb8aa3b182f7823 */ /* 0x000fe2000000092d */
[----:B------:R3:W-:Y:S01]  /*f4f0*/  MUFU.EX2 R41, R36 ;  /* 0x0000002400297308 */ /* 0x0007e20000000800 */
[----:B-1----:R-:W-:Y:S01]  /*f500*/  FMUL R37, R2, R180 ;  /* 0x000000b402257220 */ /* 0x002fe20000400000 */
[----:B------:R-:W-:Y:S01]  /*f510*/  FADD R54, R52, -12583039 ;  /* 0xcb40007f34367421 */ /* 0x000fe20000000000 */
[----:B------:R-:W-:Y:S01]  /*f520*/  FFMA.RM R56, R53, R60, 12582913 ;  /* 0x4b40000135387423 */ /* 0x000fe2000000403c */
[----:B------:R-:W-:Y:S01]  /*f530*/  SHF.L.U32 R0, R0, 0x17, RZ ;  /* 0x0000001700007819 */ /* 0x000fe200000006ff */
[----:B------:R-:W-:Y:S01]  /*f540*/  FFMA R37, R16, R51, R37 ;  /* 0x0000003310257223 */ /* 0x000fe20000000025 */
[----:B------:R-:W-:Y:S01]  /*f550*/  FFMA.SAT R51, -R34, R58, 0.5 ;  /* 0x3f00000022337423 */ /* 0x000fe2000000213a */
[----:B------:R-:W-:Y:S01]  /*f560*/  FFMA R54, -R33, 1.4426950216293334961, -R54 ;  /* 0x3fb8aa3b21367823 */ /* 0x000fe20000000936 */
[----:B------:R-:W1:Y:S01]  /*f570*/  MUFU.EX2 R26, R26 ;  /* 0x0000001a001a7308 */ /* 0x000e620000000800 */
[----:B---3--:R-:W-:Y:S01]  /*f580*/  FFMA R36, R16, R48, R181 ;  /* 0x0000003010247223 */ /* 0x008fe200000000b5 */
[----:B------:R-:W-:Y:S01]  /*f590*/  FADD R48, R46, -12583039 ;  /* 0xcb40007f2e307421 */ /* 0x000fe20000000000 */
[----:B------:R-:W-:Y:S01]  /*f5a0*/  FFMA.RM R55, R51, R60, 12582913 ;  /* 0x4b40000133377423 */ /* 0x000fe2000000403c */
[----:B------:R-:W-:Y:S01]  /*f5b0*/  FFMA R54, -R33, 1.925963033500011079e-08, R54 ;  /* 0x32a5706021367823 */ /* 0x000fe20000000136 */
[-C--:B------:R-:W-:Y:S01]  /*f5c0*/  FFMA.SAT R57, -R36, R58.reuse, 0.5 ;  /* 0x3f00000024397423 */ /* 0x080fe2000000213a */
[----:B------:R-:W-:Y:S01]  /*f5d0*/  FFMA R48, -R25, 1.4426950216293334961, -R48 ;  /* 0x3fb8aa3b19307823 */ /* 0x000fe20000000930 */
[----:B------:R-:W-:Y:S01]  /*f5e0*/  FFMA.SAT R58, -R37, R58, 0.5 ;  /* 0x3f000000253a7423 */ /* 0x000fe2000000213a */
[----:B------:R3:W4:Y:S01]  /*f5f0*/  MUFU.EX2 R45, R42 ;  /* 0x0000002a002d7308 */ /* 0x0007220000000800 */
[----:B------:R-:W-:Y:S01]  /*f600*/  FADD R53, R55, -12583039 ;  /* 0xcb40007f37357421 */ /* 0x000fe20000000000 */
[----:B------:R-:W-:Y:S01]  /*f610*/  FFMA R48, -R25, 1.925963033500011079e-08, R48 ;  /* 0x32a5706019307823 */ /* 0x000fe20000000130 */
[----:B------:R-:W-:Y:S01]  /*f620*/  SHF.L.U32 R27, R27, 0x17, RZ ;  /* 0x000000171b1b7819 */ /* 0x000fe200000006ff */
[----:B------:R-:W-:Y:S01]  /*f630*/  FFMA.RM R58, R58, R60, 12582913 ;  /* 0x4b4000013a3a7423 */ /* 0x000fe2000000403c */
[----:B------:R-:W-:Y:S01]  /*f640*/  SHF.L.U32 R5, R5, 0x17, RZ ;  /* 0x0000001705057819 */ /* 0x000fe200000006ff */
[----:B--2---:R-:W-:Y:S01]  /*f650*/  FFMA R59, R0, R3, 1 ;  /* 0x3f800000003b7423 */ /* 0x004fe20000000003 */
[----:B------:R-:W-:Y:S01]  /*f660*/  FADD R0, R56, -12583039 ;  /* 0xcb40007f38007421 */ /* 0x000fe20000000000 */
[----:B------:R2:W-:Y:S01]  /*f670*/  MUFU.EX2 R49, R48 ;  /* 0x0000003000317308 */ /* 0x0005e20000000800 */
[----:B---3--:R-:W-:Y:S01]  /*f680*/  FADD R42, R50, -12583039 ;  /* 0xcb40007f322a7421 */ /* 0x008fe20000000000 */
[----:B-1----:R-:W-:Y:S01]  /*f690*/  FFMA R61, R5, R26, 1 ;  /* 0x3f800000053d7423 */ /* 0x002fe2000000001a */
[----:B------:R-:W-:Y:S01]  /*f6a0*/  FFMA R47, -R24, 1.925963033500011079e-08, R47 ;  /* 0x32a57060182f7823 */ /* 0x000fe2000000012f */
[----:B------:R-:W-:Y:S01]  /*f6b0*/  IADD3 R26, R59, 0x1800000, RZ ;  /* 0x018000003b1a7810 */ /* 0x000fe20007ffe0ff */
[----:B------:R-:W-:Y:S01]  /*f6c0*/  FFMA R42, -R31, 1.4426950216293334961, -R42 ;  /* 0x3fb8aa3b1f2a7823 */ /* 0x000fe2000000092a */
[----:B------:R-:W-:Y:S01]  /*f6d0*/  SHF.L.U32 R55, R55, 0x17, RZ ;  /* 0x0000001737377819 */ /* 0x000fe200000006ff */
[----:B------:R-:W-:Y:S01]  /*f6e0*/  BSSY B1, `(.L_x_295) ;  /* 0x000003b000017945 */ /* 0x000fe20003800000 */
[----:B------:R-:W-:Y:S01]  /*f6f0*/  LOP3.LUT R26, R26, 0x7f800000, RZ, 0xc0, !PT ;  /* 0x7f8000001a1a7812 */ /* 0x000fe200078ec0ff */
[----:B--2---:R-:W-:Y:S01]  /*f700*/  FFMA.RM R48, R57, R60, 12582913 ;  /* 0x4b40000139307423 */ /* 0x004fe2000000403c */
[----:B------:R-:W-:Y:S01]  /*f710*/  FFMA R57, -R34, 1.4426950216293334961, -R53 ;  /* 0x3fb8aa3b22397823 */ /* 0x000fe20000000935 */
[----:B------:R-:W-:Y:S01]  /*f720*/  FFMA R42, -R31, 1.925963033500011079e-08, R42 ;  /* 0x32a570601f2a7823 */ /* 0x000fe2000000012a */
[----:B------:R1:W-:Y:S01]  /*f730*/  MUFU.EX2 R53, R54 ;  /* 0x0000003600357308 */ /* 0x0003e20000000800 */
[----:B------:R-:W-:Y:S01]  /*f740*/  FADD R3, R48, -12583039 ;  /* 0xcb40007f30037421 */ /* 0x000fe20000000000 */
[----:B------:R-:W-:Y:S01]  /*f750*/  FFMA R57, -R34, 1.925963033500011079e-08, R57 ;  /* 0x32a5706022397823 */ /* 0x000fe20000000139 */
[----:B------:R-:W-:-:S02]  /*f760*/  ISETP.GT.U32.AND P2, PT, R26, 0x1ffffff, PT ;  /* 0x01ffffff1a00780c */ /* 0x000fc40003f44070 */
[----:B------:R-:W-:Y:S01]  /*f770*/  FFMA R5, -R36, 1.4426950216293334961, -R3 ;  /* 0x3fb8aa3b24057823 */ /* 0x000fe20000000903 */
[----:B------:R-:W-:Y:S02]  /*f780*/  SHF.L.U32 R56, R56, 0x17, RZ ;  /* 0x0000001738387819 */ /* 0x000fe400000006ff */
[----:B------:R2:W-:Y:S01]  /*f790*/  MUFU.EX2 R51, R42 ;  /* 0x0000002a00337308 */ /* 0x0005e20000000800 */
[----:B-1----:R-:W-:Y:S01]  /*f7a0*/  FFMA R54, R27, R4, 1 ;  /* 0x3f8000001b367423 */ /* 0x002fe20000000004 */
[----:B------:R-:W-:Y:S01]  /*f7b0*/  FADD R4, R58, -12583039 ;  /* 0xcb40007f3a047421 */ /* 0x000fe20000000000 */
[----:B------:R-:W-:Y:S01]  /*f7c0*/  FFMA R5, -R36, 1.925963033500011079e-08, R5 ;  /* 0x32a5706024057823 */ /* 0x000fe20000000105 */
[----:B------:R-:W-:Y:S02]  /*f7d0*/  SHF.L.U32 R28, R28, 0x17, RZ ;  /* 0x000000171c1c7819 */ /* 0x000fe400000006ff */
[----:B------:R-:W-:Y:S01]  /*f7e0*/  FFMA R4, -R37, 1.4426950216293334961, -R4 ;  /* 0x3fb8aa3b25047823 */ /* 0x000fe20000000904 */
[----:B------:R-:W-:Y:S01]  /*f7f0*/  SHF.L.U32 R32, R32, 0x17, RZ ;  /* 0x0000001720207819 */ /* 0x000fe200000006ff */
[----:B------:R-:W1:Y:S01]  /*f800*/  MUFU.EX2 R29, R29 ;  /* 0x0000001d001d7308 */ /* 0x000e620000000800 */
[----:B--2---:R-:W-:Y:S01]  /*f810*/  FFMA R42, -R35, 1.4426950216293334961, -R0 ;  /* 0x3fb8aa3b232a7823 */ /* 0x004fe20000000900 */
[----:B------:R-:W-:Y:S01]  /*f820*/  FFMA R4, -R37, 1.925963033500011079e-08, R4 ;  /* 0x32a5706025047823 */ /* 0x000fe20000000104 */
[----:B------:R-:W-:Y:S01]  /*f830*/  SHF.L.U32 R38, R38, 0x17, RZ ;  /* 0x0000001726267819 */ /* 0x000fe200000006ff */
[----:B------:R-:W-:Y:S01]  /*f840*/  FFMA R63, R28, R39, 1 ;  /* 0x3f8000001c3f7423 */ /* 0x000fe20000000027 */
[----:B------:R-:W-:Y:S01]  /*f850*/  FFMA R42, -R35, 1.925963033500011079e-08, R42 ;  /* 0x32a57060232a7823 */ /* 0x000fe2000000012a */
[----:B------:R-:W-:-:S02]  /*f860*/  SHF.L.U32 R40, R40, 0x17, RZ ;  /* 0x0000001728287819 */ /* 0x000fc400000006ff */
[----:B------:R2:W3:Y:S01]  /*f870*/  MUFU.EX2 R0, R57 ;  /* 0x0000003900007308 */ /* 0x0004e20000000800 */
[----:B------:R-:W-:Y:S02]  /*f880*/  SHF.L.U32 R30, R30, 0x17, RZ ;  /* 0x000000171e1e7819 */ /* 0x000fe400000006ff */
[----:B------:R-:W-:Y:S01]  /*f890*/  SHF.L.U32 R44, R44, 0x17, RZ ;  /* 0x000000172c2c7819 */ /* 0x000fe200000006ff */
        /* <DEDUP_REMOVED lines=8> */
[----:B--2---:R-:W-:Y:S01]  /*f920*/  FFMA R57, R38, R41, 1 ;  /* 0x3f80000026397423 */ /* 0x004fe20000000029 */
[----:B------:R-:W-:Y:S01]  /*f930*/  SHF.L.U32 R58, R58, 0x17, RZ ;  /* 0x000000173a3a7819 */ /* 0x000fe200000006ff */
[----:B------:R-:W-:Y:S01]  /*f940*/  FFMA R49, R46, R49, 1 ;  /* 0x3f8000002e317423 */ /* 0x000fe20000000031 */
[----:B------:R-:W-:Y:S01]  /*f950*/  FFMA R51, R50, R51, 1 ;  /* 0x3f80000032337423 */ /* 0x000fe20000000033 */
[----:B------:R-:W1:Y:S01]  /*f960*/  MUFU.EX2 R47, R47 ;  /* 0x0000002f002f7308 */ /* 0x000e620000000800 */
[----:B---3--:R-:W-:Y:S01]  /*f970*/  FFMA R66, R55, R0, 1 ;  /* 0x3f80000037427423 */ /* 0x008fe20000000000 */
[----:B------:R-:W-:-:S06]  /*f980*/  FFMA R53, R52, R53, 1 ;  /* 0x3f80000034357423 */ /* 0x000fcc0000000035 */
        /* <DEDUP_REMOVED lines=12> */
.L_x_296:
[----:B------:R-:W1:Y:S02]  /*fa50*/  MUFU.RCP R38, R59 ;  /* 0x0000003b00267308 */ /* 0x000e640000001000 */
[----:B-1----:R-:W-:-:S04]  /*fa60*/  FFMA R0, R59, R38, -1 ;  /* 0xbf8000003b007423 */ /* 0x002fc80000000026 */
[----:B------:R-:W-:-:S04]  /*fa70*/  FADD.FTZ R3, -R0, -RZ ;  /* 0x800000ff00037221 */ /* 0x000fc80000010100 */
[----:B------:R-:W-:-:S07]  /*fa80*/  FFMA R38, R38, R3, R38 ;  /* 0x0000000326267223 */ /* 0x000fce0000000026 */
.L_x_297:
[----:B------:R-:W-:Y:S05]  /*fa90*/  BSYNC B1 ;  /* 0x0000000000017941 */ /* 0x000fea0003800000 */
.L_x_295:
        /* <DEDUP_REMOVED lines=10> */
.L_x_299:
[----:B------:R-:W1:Y:S02]  /*fb40*/  MUFU.RCP R40, R61 ;  /* 0x0000003d00287308 */ /* 0x000e640000001000 */
[----:B-1----:R-:W-:-:S04]  /*fb50*/  FFMA R0, R61, R40, -1 ;  /* 0xbf8000003d007423 */ /* 0x002fc80000000028 */
[----:B------:R-:W-:-:S04]  /*fb60*/  FADD.FTZ R3, -R0, -RZ ;  /* 0x800000ff00037221 */ /* 0x000fc80000010100 */
[----:B------:R-:W-:-:S07]  /*fb70*/  FFMA R40, R40, R3, R40 ;  /* 0x0000000328287223 */ /* 0x000fce0000000028 */
.L_x_300:
[----:B------:R-:W-:Y:S05]  /*fb80*/  BSYNC B1 ;  /* 0x0000000000017941 */ /* 0x000fea0003800000 */
.L_x_298:
        /* <DEDUP_REMOVED lines=10> */
.L_x_302:
[----:B------:R-:W1:Y:S02]  /*fc30*/  MUFU.RCP R39, R54 ;  /* 0x0000003600277308 */ /* 0x000e640000001000 */
[----:B-1----:R-:W-:-:S04]  /*fc40*/  FFMA R0, R54, R39, -1 ;  /* 0xbf80000036007423 */ /* 0x002fc80000000027 */
[----:B------:R-:W-:-:S04]  /*fc50*/  FADD.FTZ R0, -R0, -RZ ;  /* 0x800000ff00007221 */ /* 0x000fc80000010100 */
[----:B------:R-:W-:-:S07]  /*fc60*/  FFMA R39, R39, R0, R39 ;  /* 0x0000000027277223 */ /* 0x000fce0000000027 */
.L_x_303:
[----:B------:R-:W-:Y:S05]  /*fc70*/  BSYNC B1 ;  /* 0x0000000000017941 */ /* 0x000fea0003800000 */
.L_x_301:
        /* <DEDUP_REMOVED lines=10> */
.L_x_305:
[----:B------:R-:W1:Y:S02]  /*fd20*/  MUFU.RCP R42, R63 ;  /* 0x0000003f002a7308 */ /* 0x000e640000001000 */
[----:B-1----:R-:W-:-:S04]  /*fd30*/  FFMA R0, R63, R42, -1 ;  /* 0xbf8000003f007423 */ /* 0x002fc8000000002a */
[----:B------:R-:W-:-:S04]  /*fd40*/  FADD.FTZ R3, -R0, -RZ ;  /* 0x800000ff00037221 */ /* 0x000fc80000010100 */
[----:B------:R-:W-:-:S07]  /*fd50*/  FFMA R42, R42, R3, R42 ;  /* 0x000000032a2a7223 */ /* 0x000fce000000002a */
.L_x_306:
[----:B------:R-:W-:Y:S05]  /*fd60*/  BSYNC B1 ;  /* 0x0000000000017941 */ /* 0x000fea0003800000 */
.L_x_304:
        /* <DEDUP_REMOVED lines=10> */
.L_x_308:
[----:B------:R-:W1:Y:S02]  /*fe10*/  MUFU.RCP R41, R60 ;  /* 0x0000003c00297308 */ /* 0x000e640000001000 */
[----:B-1----:R-:W-:-:S04]  /*fe20*/  FFMA R0, R60, R41, -1 ;  /* 0xbf8000003c007423 */ /* 0x002fc80000000029 */
[----:B------:R-:W-:-:S04]  /*fe30*/  FADD.FTZ R0, -R0, -RZ ;  /* 0x800000ff00007221 */ /* 0x000fc80000010100 */
[----:B------:R-:W-:-:S07]  /*fe40*/  FFMA R41, R41, R0, R41 ;  /* 0x0000000029297223 */ /* 0x000fce0000000029 */
.L_x_309:
[----:B------:R-:W-:Y:S05]  /*fe50*/  BSYNC B1 ;  /* 0x0000000000017941 */ /* 0x000fea0003800000 */
.L_x_307:
        /* <DEDUP_REMOVED lines=10> */
.L_x_311:
[----:B------:R-:W1:Y:S02]  /*ff00*/  MUFU.RCP R44, R57 ;  /* 0x00000039002c7308 */ /* 0x000e640000001000 */
[----:B-1----:R-:W-:-:S04]  /*ff10*/  FFMA R0, R57, R44, -1 ;  /* 0xbf80000039007423 */ /* 0x002fc8000000002c */
[----:B------:R-:W-:-:S04]  /*ff20*/  FADD.FTZ R3, -R0, -RZ ;  /* 0x800000ff00037221 */ /* 0x000fc80000010100 */
[----:B------:R-:W-:-:S07]  /*ff30*/  FFMA R44, R44, R3, R44 ;  /* 0x000000032c2c7223 */ /* 0x000fce000000002c */
.L_x_312:
[----:B------:R-:W-:Y:S05]  /*ff40*/  BSYNC B1 ;  /* 0x0000000000017941 */ /* 0x000fea0003800000 */
.L_x_310:
        /* <DEDUP_REMOVED lines=10> */
.L_x_314:
[----:B------:R-:W1:Y:S02]  /*fff0*/  MUFU.RCP R43, R62 ;  /* 0x0000003e002b7308 */ /* 0x000e640000001000 */
[----:B-1----:R-:W-:-:S04]  /*10000*/  FFMA R0, R62, R43, -1 ;  /* 0xbf8000003e007423 */ /* 0x002fc8000000002b */
[----:B------:R-:W-:-:S04]  /*10010*/  FADD.FTZ R0, -R0, -RZ ;  /* 0x800000ff00007221 */ /* 0x000fc80000010100 */
[----:B------:R-:W-:-:S07]  /*10020*/  FFMA R43, R43, R0, R43 ;  /* 0x000000002b2b7223 */ /* 0x000fce000000002b */
.L_x_315:
[----:B------:R-:W-:Y:S05]  /*10030*/  BSYNC B1 ;  /* 0x0000000000017941 */ /* 0x000fea0003800000 */
.L_x_313:
        /* <DEDUP_REMOVED lines=10> */
.L_x_317:
[----:B------:R-:W1:Y:S02]  /*100e0*/  MUFU.RCP R46, R45 ;  /* 0x0000002d002e7308 */ /* 0x000e640000001000 */
[----:B-1----:R-:W-:-:S04]  /*100f0*/  FFMA R0, R45, R46, -1 ;  /* 0xbf8000002d007423 */ /* 0x002fc8000000002e */
[----:B------:R-:W-:-:S04]  /*10100*/  FADD.FTZ R3, -R0, -RZ ;  /* 0x800000ff00037221 */ /* 0x000fc80000010100 */
[----:B------:R-:W-:-:S07]  /*10110*/  FFMA R46, R46, R3, R46 ;  /* 0x000000032e2e7223 */ /* 0x000fce000000002e */
.L_x_318:
[----:B------:R-:W-:Y:S05]  /*10120*/  BSYNC B1 ;  /* 0x0000000000017941 */ /* 0x000fea0003800000 */
.L_x_316:
        /* <DEDUP_REMOVED lines=10> */
.L_x_320:
[----:B------:R-:W1:Y:S02]  /*101d0*/  MUFU.RCP R45, R64 ;  /* 0x00000040002d7308 */ /* 0x000e640000001000 */
[----:B-1----:R-:W-:-:S04]  /*101e0*/  FFMA R0, R64, R45, -1 ;  /* 0xbf80000040007423 */ /* 0x002fc8000000002d */
[----:B------:R-:W-:-:S04]  /*101f0*/  FADD.FTZ R0, -R0, -RZ ;  /* 0x800000ff00007221 */ /* 0x000fc80000010100 */
[----:B------:R-:W-:-:S07]  /*10200*/  FFMA R45, R45, R0, R45 ;  /* 0x000000002d2d7223 */ /* 0x000fce000000002d */
.L_x_321:
[----:B------:R-:W-:Y:S05]  /*10210*/  BSYNC B1 ;  /* 0x0000000000017941 */ /* 0x000fea0003800000 */
.L_x_319:
        /* <DEDUP_REMOVED lines=10> */
.L_x_323:
[----:B------:R-:W1:Y:S02]  /*102c0*/  MUFU.RCP R48, R49 ;  /* 0x0000003100307308 */ /* 0x000e640000001000 */
[----:B-1----:R-:W-:-:S04]  /*102d0*/  FFMA R0, R49, R48, -1 ;  /* 0xbf80000031007423 */ /* 0x002fc80000000030 */
[----:B------:R-:W-:-:S04]  /*102e0*/  FADD.FTZ R3, -R0, -RZ ;  /* 0x800000ff00037221 */ /* 0x000fc80000010100 */
[----:B------:R-:W-:-:S07]  /*102f0*/  FFMA R48, R48, R3, R48 ;  /* 0x0000000330307223 */ /* 0x000fce0000000030 */
.L_x_324:
[----:B------:R-:W-:Y:S05]  /*10300*/  BSYNC B1 ;  /* 0x0000000000017941 */ /* 0x000fea0003800000 */
.L_x_322:
        /* <DEDUP_REMOVED lines=10> */
.L_x_326:
[----:B------:R-:W1:Y:S02]  /*103b0*/  MUFU.RCP R50, R51 ;  /* 0x0000003300327308 */ /* 0x000e640000001000 */
[----:B-1----:R-:W-:-:S04]  /*103c0*/  FFMA R0, R51, R50, -1 ;  /* 0xbf80000033007423 */ /* 0x002fc80000000032 */
[----:B------:R-:W-:-:S04]  /*103d0*/  FADD.FTZ R3, -R0, -RZ ;  /* 0x800000ff00037221 */ /* 0x000fc80000010100 */
[----:B------:R-:W-:-:S07]  /*103e0*/  FFMA R50, R50, R3, R50 ;  /* 0x0000000332327223 */ /* 0x000fce0000000032 */
.L_x_327:
[----:B------:R-:W-:Y:S05]  /*103f0*/  BSYNC B1 ;  /* 0x0000000000017941 */ /* 0x000fea0003800000 */
.L_x_325:
        /* <DEDUP_REMOVED lines=10> */
.L_x_329:
[----:B------:R-:W1:Y:S02]  /*104a0*/  MUFU.RCP R52, R53 ;  /* 0x0000003500347308 */ /* 0x000e640000001000 */
[----:B-1----:R-:W-:-:S04]  /*104b0*/  FFMA R0, R53, R52, -1 ;  /* 0xbf80000035007423 */ /* 0x002fc80000000034 */
[----:B------:R-:W-:-:S04]  /*104c0*/  FADD.FTZ R3, -R0, -RZ ;  /* 0x800000ff00037221 */ /* 0x000fc80000010100 */
[----:B------:R-:W-:-:S07]  /*104d0*/  FFMA R52, R52, R3, R52 ;  /* 0x0000000334347223 */ /* 0x000fce0000000034 */
.L_x_330:
[----:B------:R-:W-:Y:S05]  /*104e0*/  BSYNC B1 ;  /* 0x0000000000017941 */ /* 0x000fea0003800000 */
.L_x_328:
        /* <DEDUP_REMOVED lines=10> */
.L_x_332:
[----:B------:R-:W1:Y:S02]  /*10590*/  MUFU.RCP R47, R66 ;  /* 0x00000042002f7308 */ /* 0x000e640000001000 */
[----:B-1----:R-:W-:-:S04]  /*105a0*/  FFMA R0, R66, R47, -1 ;  /* 0xbf80000042007423 */ /* 0x002fc8000000002f */
[----:B------:R-:W-:-:S04]  /*105b0*/  FADD.FTZ R0, -R0, -RZ ;  /* 0x800000ff00007221 */ /* 0x000fc80000010100 */
[----:B------:R-:W-:-:S07]  /*105c0*/  FFMA R47, R47, R0, R47 ;  /* 0x000000002f2f7223 */ /* 0x000fce000000002f */
.L_x_333:
[----:B------:R-:W-:Y:S05]  /*105d0*/  BSYNC B1 ;  /* 0x0000000000017941 */ /* 0x000fea0003800000 */
.L_x_331:
        /* <DEDUP_REMOVED lines=10> */
.L_x_335:
[----:B------:R-:W1:Y:S02]  /*10680*/  MUFU.RCP R54, R55 ;  /* 0x0000003700367308 */ /* 0x000e640000001000 */
[----:B-1----:R-:W-:-:S04]  /*10690*/  FFMA R0, R55, R54, -1 ;  /* 0xbf80000037007423 */ /* 0x002fc80000000036 */
[----:B------:R-:W-:-:S04]  /*106a0*/  FADD.FTZ R3, -R0, -RZ ;  /* 0x800000ff00037221 */ /* 0x000fc80000010100 */
[----:B------:R-:W-:-:S07]  /*106b0*/  FFMA R54, R54, R3, R54 ;  /* 0x0000000336367223 */ /* 0x000fce0000000036 */
.L_x_336:
[----:B------:R-:W-:Y:S05]  /*106c0*/  BSYNC B1 ;  /* 0x0000000000017941 */ /* 0x000fea0003800000 */
.L_x_334:
        /* <DEDUP_REMOVED lines=10> */
.L_x_338:
[----:B------:R-:W1:Y:S02]  /*10770*/  MUFU.RCP R49, R56 ;  /* 0x0000003800317308 */ /* 0x000e640000001000 */
[----:B-1----:R-:W-:-:S04]  /*10780*/  FFMA R0, R56, R49, -1 ;  /* 0xbf80000038007423 */ /* 0x002fc80000000031 */
[----:B------:R-:W-:-:S04]  /*10790*/  FADD.FTZ R0, -R0, -RZ ;  /* 0x800000ff00007221 */ /* 0x000fc80000010100 */
[----:B------:R-:W-:-:S07]  /*107a0*/  FFMA R49, R49, R0, R49 ;  /* 0x0000000031317223 */ /* 0x000fce0000000031 */
.L_x_339:
[----:B------:R-:W-:Y:S05]  /*107b0*/  BSYNC B1 ;  /* 0x0000000000017941 */ /* 0x000fea0003800000 */
.L_x_337:
        /* <DEDUP_REMOVED lines=9> */
.L_x_341:
[----:B------:R-:W1:Y:S02]  /*10850*/  MUFU.RCP R0, R65 ;  /* 0x0000004100007308 */ /* 0x000e640000001000 */
[----:B-1----:R-:W-:-:S04]  /*10860*/  FFMA R3, R65, R0, -1 ;  /* 0xbf80000041037423 */ /* 0x002fc80000000000 */
[----:B------:R-:W-:-:S04]  /*10870*/  FADD.FTZ R3, -R3, -RZ ;  /* 0x800000ff03037221 */ /* 0x000fc80000010100 */
[----:B------:R-:W-:-:S07]  /*10880*/  FFMA R0, R0, R3, R0 ;  /* 0x0000000300007223 */ /* 0x000fce0000000000 */
.L_x_342:
[----:B------:R-:W-:Y:S05]  /*10890*/  BSYNC B1 ;  /* 0x0000000000017941 */ /* 0x000fea0003800000 */
.L_x_340:
        /* <DEDUP_REMOVED lines=26> */
.L_x_343:
        /* <DEDUP_REMOVED lines=27> */
.L_x_345:
[----:B------:R-:W-:Y:S05]  /*10bf0*/  BSYNC B0 ;  /* 0x0000000000007941 */ /* 0x000fea0003800000 */
.L_x_344:
[----:B------:R-:W-:Y:S04]  /*10c00*/  BSSY B0, `(.L_x_346) ;  /* 0x000003c000007945 */ /* 0x000fe80003800000 */
[----:B------:R-:W-:Y:S05]  /*10c10*/  @P0 BRA `(.L_x_347) ;  /* 0x0000000000e80947 */ /* 0x000fea0003800000 */
[----:B------:R-:W-:-:S04]  /*10c20*/  MOV R0, UR50 ;  /* 0x0000003200007c02 */ /* 0x000fc80008000f00 */
[----:B------:R-:W-:-:S13]  /*10c30*/  ISETP.NE.AND P3, PT, R0, 0x3, PT ;  /* 0x000000030000780c */ /* 0x000fda0003f65270 */
[----:B------:R-:W-:Y:S05]  /*10c40*/  @!P3 BRA `(.L_x_348) ;  /* 0x000000000004b947 */ /* 0x000fea0003800000 */
[----:B------:R-:W-:Y:S01]  /*10c50*/  BPT.TRAP 0x1 ;  /* 0x000000040000795c */ /* 0x000fe20000300000 */
.L_x_348:
[----:B------:R-:W2:Y:S04]  /*10c60*/  LDL R0, [R1+0xb4] ;  /* 0x0000b40001007983 */ /* 0x000ea80000100800 */
[----:B------:R-:W3:Y:S01]  /*10c70*/  LDL R3, [R1+0xb8] ;  /* 0x0000b80001037983 */ /* 0x000ee20000100800 */
[----:B------:R-:W-:Y:S01]  /*10c80*/  BSSY B1, `(.L_x_349) ;  /* 0x0000005000017945 */ /* 0x000fe20003800000 */
[----:B--2---:R-:W-:Y:S02]  /*10c90*/  LEA R0, R0, UR51, 0x3 ;  /* 0x0000003300007c11 */ /* 0x004fe4000f8e18ff */
[----:B---3--:R-:W-:-:S04]  /*10ca0*/  SHF.L.U32 R3, R3, 0x1f, RZ ;  /* 0x0000001f03037819 */ /* 0x008fc800000006ff */
[----:B------:R-:W1:Y:S02]  /*10cb0*/  SYNCS.PHASECHK.TRANS64.TRYWAIT P2, [R0+URZ+0x80], R3 ;  /* 0x00008003000075a7 */ /* 0x000e64000804017f */
[----:B-1----:R-:W-:Y:S05]  /*10cc0*/  @!P2 BRA `(.L_x_350) ;  /* 0x000000a00074a947 */ /* 0x002fea0003800000 */
.L_x_631:
[----:B------:R-:W-:Y:S05]  /*10cd0*/  BSYNC B1 ;  /* 0x0000000000017941 */ /* 0x000fea0003800000 */
.L_x_349:
        /* <DEDUP_REMOVED lines=18> */
.L_x_352:
[----:B------:R-:W-:Y:S05]  /*10e00*/  BSYNC B1 ;  /* 0x0000000000017941 */ /* 0x000fea0003800000 */
.L_x_351:
        /* <DEDUP_REMOVED lines=8> */
.L_x_353:
        /* <DEDUP_REMOVED lines=19> */
.L_x_347:
[----:B------:R-:W-:Y:S05]  /*10fc0*/  BSYNC B0 ;  /* 0x0000000000007941 */ /* 0x000fea0003800000 */
.L_x_346:
[----:B------:R-:W2:Y:S04]  /*10fd0*/  LDL.LU R3, [R1+0x34] ;  /* 0x0000340001037983 */ /* 0x000ea80000300800 */
[----:B------:R-:W3:Y:S04]  /*10fe0*/  LDL.LU R17, [R1+0x38] ;  /* 0x0000380001117983 */ /* 0x000ee80000300800 */
[----:B------:R-:W4:Y:S04]  /*10ff0*/  LDL.LU R28, [R1+0x3c] ;  /* 0x00003c00011c7983 */ /* 0x000f280000300800 */
[----:B------:R-:W5:Y:S04]  /*11000*/  LDL.LU R19, [R1+0x40] ;  /* 0x0000400001137983 */ /* 0x000f680000300800 */
[----:B------:R-:W5:Y:S04]  /*11010*/  LDL.LU R26, [R1+0x44] ;  /* 0x00004400011a7983 */ /* 0x000f680000300800 */
[----:B------:R-:W5:Y:S04]  /*11020*/  LDL.LU R21, [R1+0x48] ;  /* 0x0000480001157983 */ /* 0x000f680000300800 */
[----:B------:R-:W5:Y:S04]  /*11030*/  LDL.LU R24, [R1+0x4c] ;  /* 0x00004c0001187983 */ /* 0x000f680000300800 */
[----:B------:R-:W5:Y:S01]  /*11040*/  LDL.LU R23, [R1+0x50] ;  /* 0x0000500001177983 */ /* 0x000f620000300800 */
[----:B-1----:R-:W-:-:S03]  /*11050*/  F2FP.F16.E4M3.UNPACK_B R0, R6 ;  /* 0x00000006ff00723e */ /* 0x002fc600020006ff */
[----:B------:R-:W5:Y:S01]  /*11060*/  LDL.LU R27, [R1+0x54] ;  /* 0x00005400011b7983 */ /* 0x000f620000300800 */
[----:B------:R-:W-:Y:S01]  /*11070*/  F2FP.F16.E4M3.UNPACK_B R5, R7 ;  /* 0x00000007ff05723e */ /* 0x000fe200020006ff */
[----:B------:R-:W-:Y:S02]  /*11080*/  HADD2.F32 R4, -RZ, R0.H1_H1 ;  /* 0x30000000ff047230 */ /* 0x000fe40000004100 */
[----:B------:R-:W5:Y:S04]  /*11090*/  LDL.LU R25, [R1+0x58] ;  /* 0x0000580001197983 */ /* 0x000f680000300800 */
[----:B------:R-:W5:Y:S04]  /*110a0*/  LDL.LU R29, [R1+0x5c] ;  /* 0x00005c00011d7983 */ /* 0x000f680000300800 */
[----:B------:R-:W5:Y:S04]  /*110b0*/  LDL.LU R32, [R1+0x60] ;  /* 0x0000600001207983 */ /* 0x000f680000300800 */
[----:B------:R-:W5:Y:S04]  /*110c0*/  LDL.LU R36, [R1+0x64] ;  /* 0x0000640001247983 */ /* 0x000f680000300800 */
[----:B------:R-:W5:Y:S04]  /*110d0*/  LDL.LU R44, [R1+0x68] ;  /* 0x00006800012c7983 */ /* 0x000f680000300800 */
[----:B------:R-:W5:Y:S04]  /*110e0*/  LDL.LU R48, [R1+0x6c] ;  /* 0x00006c0001307983 */ /* 0x000f680000300800 */
[----:B------:R-:W5:Y:S01]  /*110f0*/  LDL.LU R52, [R1+0x70] ;  /* 0x0000700001347983 */ /* 0x000f620000300800 */
[----:B------:R-:W-:-:S02]  /*11100*/  HADD2.F32 R20, -RZ, R5.H0_H0 ;  /* 0x20000005ff147230 */ /* 0x000fc40000004100 */
[----:B------:R-:W-:Y:S01]  /*11110*/  HADD2.F32 R22, -RZ, R5.H1_H1 ;  /* 0x30000005ff167230 */ /* 0x000fe20000004100 */
[----:B------:R-:W-:Y:S02]  /*11120*/  MOV R56, 0x3bbb989d ;  /* 0x3bbb989d00387802 */ /* 0x000fe40000000f00 */
[----:B------:R-:W-:Y:S02]  /*11130*/  MOV R60, 0x437c0000 ;  /* 0x437c0000003c7802 */ /* 0x000fe40000000f00 */
[----:B------:R-:W-:-:S05]  /*11140*/  F2FP.F16.E4M3.UNPACK_B R30, R8.H1 ;  /* 0x00000008ff1e723e */ /* 0x000fca00030006ff */
        /* <DEDUP_REMOVED lines=9> */
[----:B------:R-:W-:Y:S01]  /*111e0*/  HADD2.F32 R3, -RZ, R0.H0_H0 ;  /* 0x20000000ff037230 */ /* 0x000fe20000004100 */
[----:B------:R-:W-:Y:S01]  /*111f0*/  F2FP.F16.E4M3.UNPACK_B R0, R6.H1 ;  /* 0x00000006ff00723e */ /* 0x000fe200030006ff */
[----:B---3--:R-:W-:-:S03]  /*11200*/  FMUL R17, R2, R17 ;  /* 0x0000001102117220 */ /* 0x008fc60000400000 */
[C---:B------:R-:W-:Y:S01]  /*11210*/  FFMA R15, R16.reuse, R3, R15 ;  /* 0x00000003100f7223 */ /* 0x040fe2000000000f */
[--C-:B------:R-:W-:Y:S02]  /*11220*/  HADD2.F32 R18, -RZ, R0.reuse.H0_H0 ;  /* 0x20000000ff127230 */ /* 0x100fe40000004100 */
[----:B------:R-:W-:Y:S01]  /*11230*/  FFMA R17, R16, R4, R17 ;  /* 0x0000000410117223 */ /* 0x000fe20000000011 */
[----:B------:R-:W-:Y:S01]  /*11240*/  F2FP.F16.E4M3.UNPACK_B R4, R7.H1 ;  /* 0x00000007ff04723e */ /* 0x000fe200030006ff */
[C---:B----4-:R-:W-:Y:S01]  /*11250*/  FMUL R3, R2.reuse, R28 ;  /* 0x0000001c02037220 */ /* 0x050fe20000400000 */
[----:B------:R-:W-:Y:S02]  /*11260*/  HADD2.F32 R0, -RZ, R0.H1_H1 ;  /* 0x30000000ff007230 */ /* 0x000fe40000004100 */
[C---:B-----5:R-:W-:Y:S01]  /*11270*/  FMUL R5, R2.reuse, R26 ;  /* 0x0000001a02057220 */ /* 0x060fe20000400000 */
[----:B------:R-:W-:-:S03]  /*11280*/  FMUL R21, R2, R21 ;  /* 0x0000001502157220 */ /* 0x000fc60000400000 */
[C---:B------:R-:W-:Y:S01]  /*11290*/  FFMA R20, R16.reuse, R20, R5 ;  /* 0x0000001410147223 */ /* 0x040fe20000000005 */
[C---:B------:R-:W-:Y:S01]  /*112a0*/  FFMA R18, R16.reuse, R18, R3 ;  /* 0x0000001210127223 */ /* 0x040fe20000000003 */
[----:B------:R-:W-:Y:S01]  /*112b0*/  F2FP.F16.E4M3.UNPACK_B R5, R8 ;  /* 0x00000008ff05723e */ /* 0x000fe200020006ff */
[----:B------:R-:W-:Y:S01]  /*112c0*/  FFMA R21, R16, R22, R21 ;  /* 0x0000001610157223 */ /* 0x000fe20000000015 */
[--C-:B------:R-:W-:Y:S02]  /*112d0*/  HADD2.F32 R22, -RZ, R4.reuse.H0_H0 ;  /* 0x20000004ff167230 */ /* 0x100fe40000004100 */
[C---:B------:R-:W-:Y:S01]  /*112e0*/  FMUL R19, R2.reuse, R19 ;  /* 0x0000001302137220 */ /* 0x040fe20000400000 */
[----:B------:R-:W-:Y:S01]  /*112f0*/  FMUL R3, R2, R24 ;  /* 0x0000001802037220 */ /* 0x000fe20000400000 */
[----:B------:R-:W-:Y:S02]  /*11300*/  HADD2.F32 R24, -RZ, R5.H0_H0 ;  /* 0x20000005ff187230 */ /* 0x000fe40000004100 */
[C---:B------:R-:W-:Y:S01]  /*11310*/  FFMA R19, R16.reuse, R0, R19 ;  /* 0x0000000010137223 */ /* 0x040fe20000000013 */
[----:B------:R-:W-:Y:S01]  /*11320*/  FFMA R22, R16, R22, R3 ;  /* 0x0000001610167223 */ /* 0x000fe20000000003 */
[----:B------:R-:W-:Y:S01]  /*11330*/  FFMA.SAT R0, -R15, R56, 0.5 ;  /* 0x3f0000000f007423 */ /* 0x000fe20000002138 */
[----:B------:R-:W-:Y:S01]  /*11340*/  FMUL R3, R2, R27 ;  /* 0x0000001b02037220 */ /* 0x000fe20000400000 */
[----:B------:R-:W-:-:S02]  /*11350*/  HADD2.F32 R4, -RZ, R4.H1_H1 ;  /* 0x30000004ff047230 */ /* 0x000fc40000004100 */
[----:B------:R-:W-:Y:S01]  /*11360*/  FMUL R23, R2, R23 ;  /* 0x0000001702177220 */ /* 0x000fe20000400000 */
[----:B------:R-:W-:Y:S01]  /*11370*/  FFMA.RM R0, R0, R60, 12582913 ;  /* 0x4b40000100007423 */ /* 0x000fe2000000403c */
[----:B------:R-:W-:Y:S01]  /*11380*/  FFMA R24, R16, R24, R3 ;  /* 0x0000001810187223 */ /* 0x000fe20000000003 */
[----:B------:R-:W-:Y:S01]  /*11390*/  FFMA.SAT R3, -R18, R56, 0.5 ;  /* 0x3f00000012037423 */ /* 0x000fe20000002138 */
[----:B------:R-:W-:Y:S01]  /*113a0*/  FFMA R23, R16, R4, R23 ;  /* 0x0000000410177223 */ /* 0x000fe20000000017 */
[----:B------:R-:W-:Y:S02]  /*113b0*/  HADD2.F32 R27, -RZ, R30.H0_H0 ;  /* 0x2000001eff1b7230 */ /* 0x000fe40000004100 */
[----:B------:R-:W-:Y:S01]  /*113c0*/  FADD R4, R0, -12583039 ;  /* 0xcb40007f00047421 */ /* 0x000fe20000000000 */
[----:B------:R-:W-:Y:S01]  /*113d0*/  FMUL R31, R2, R29 ;  /* 0x0000001d021f7220 */ /* 0x000fe20000400000 */
[----:B------:R-:W-:Y:S01]  /*113e0*/  FFMA.RM R29, R3, R60, 12582913 ;  /* 0x4b400001031d7423 */ /* 0x000fe2000000403c */
[----:B------:R-:W-:-:S02]  /*113f0*/  HADD2.F32 R26, -RZ, R5.H1_H1 ;  /* 0x30000005ff1a7230 */ /* 0x000fc40000004100 */
[----:B------:R-:W-:Y:S01]  /*11400*/  FFMA R4, -R15, 1.4426950216293334961, -R4 ;  /* 0x3fb8aa3b0f047823 */ /* 0x000fe20000000904 */
[----:B------:R-:W-:Y:S01]  /*11410*/  FFMA R31, R16, R27, R31 ;  /* 0x0000001b101f7223 */ /* 0x000fe2000000001f */
[----:B------:R-:W-:Y:S01]  /*11420*/  FMUL R25, R2, R25 ;  /* 0x0000001902197220 */ /* 0x000fe20000400000 */
[-C--:B------:R-:W-:Y:S01]  /*11430*/  FFMA.SAT R27, -R19, R56.reuse, 0.5 ;  /* 0x3f000000131b7423 */ /* 0x080fe20000002138 */
[----:B------:R-:W-:Y:S01]  /*11440*/  FADD R3, R29, -12583039 ;  /* 0xcb40007f1d037421 */ /* 0x000fe20000000000 */
[-C--:B------:R-:W-:Y:S01]  /*11450*/  FFMA.SAT R5, -R17, R56.reuse, 0.5 ;  /* 0x3f00000011057423 */ /* 0x080fe20000002138 */
[----:B------:R-:W-:Y:S01]  /*11460*/  FFMA.SAT R34, -R20, R56, 0.5 ;  /* 0x3f00000014227423 */ /* 0x000fe20000002138 */
[----:B------:R-:W-:Y:S01]  /*11470*/  FFMA R4, -R15, 1.925963033500011079e-08, R4 ;  /* 0x32a570600f047823 */ /* 0x000fe20000000104 */
[----:B------:R-:W-:Y:S01]  /*11480*/  FFMA R25, R16, R26, R25 ;  /* 0x0000001a10197223 */ /* 0x000fe20000000019 */
[-C--:B------:R-:W-:Y:S01]  /*11490*/  FFMA.RM R30, R27, R60.reuse, 12582913 ;  /* 0x4b4000011b1e7423 */ /* 0x080fe2000000403c */
[----:B------:R-:W-:Y:S01]  /*114a0*/  FFMA R3, -R18, 1.4426950216293334961, -R3 ;  /* 0x3fb8aa3b12037823 */ /* 0x000fe20000000903 */
[-C--:B------:R-:W-:Y:S01]  /*114b0*/  FFMA.RM R26, R5, R60.reuse, 12582913 ;  /* 0x4b400001051a7423 */ /* 0x080fe2000000403c */
[----:B------:R-:W-:Y:S01]  /*114c0*/  FFMA.RM R38, R34, R60, 12582913 ;  /* 0x4b40000122267423 */ /* 0x000fe2000000403c */
[----:B------:R1:W2:Y:S01]  /*114d0*/  MUFU.EX2 R5, R4 ;  /* 0x0000000400057308 */ /* 0x0002a20000000800 */
[----:B------:R-:W-:Y:S01]  /*114e0*/  FMUL R33, R2, R32 ;  /* 0x0000002002217220 */ /* 0x000fe20000400000 */
[----:B------:R-:W-:Y:S01]  /*114f0*/  FADD R32, R30, -12583039 ;  /* 0xcb40007f1e207421 */ /* 0x000fe20000000000 */
[----:B------:R-:W-:Y:S01]  /*11500*/  FADD R28, R26, -12583039 ;  /* 0xcb40007f1a1c7421 */ /* 0x000fe20000000000 */
[-C--:B------:R-:W-:Y:S01]  /*11510*/  FFMA.SAT R34, -R21, R56.reuse, 0.5 ;  /* 0x3f00000015227423 */ /* 0x080fe20000002138 */
[----:B------:R-:W-:Y:S01]  /*11520*/  FFMA.SAT R37, -R22, R56, 0.5 ;  /* 0x3f00000016257423 */ /* 0x000fe20000002138 */
[----:B-1----:R-:W-:Y:S01]  /*11530*/  FFMA R4, -R18, 1.925963033500011079e-08, R3 ;  /* 0x32a5706012047823 */ /* 0x002fe20000000103 */
[----:B------:R-:W-:Y:S01]  /*11540*/  FADD R3, R38, -12583039 ;  /* 0xcb40007f26037421 */ /* 0x000fe20000000000 */
[----:B------:R-:W-:Y:S01]  /*11550*/  FFMA R32, -R19, 1.4426950216293334961, -R32 ;  /* 0x3fb8aa3b13207823 */ /* 0x000fe20000000920 */
[----:B------:R-:W-:Y:S01]  /*11560*/  FFMA R33, R16, R35, R33 ;  /* 0x0000002310217223 */ /* 0x000fe20000000021 */
[----:B------:R-:W-:Y:S01]  /*11570*/  FFMA R28, -R17, 1.4426950216293334961, -R28 ;  /* 0x3fb8aa3b111c7823 */ /* 0x000fe2000000091c */
[----:B------:R-:W-:Y:S01]  /*11580*/  FFMA R35, -R20, 1.4426950216293334961, -R3 ;  /* 0x3fb8aa3b14237823 */ /* 0x000fe20000000903 */
[----:B------:R-:W-:Y:S01]  /*11590*/  FMUL R3, R2, R36 ;  /* 0x0000002402037220 */ /* 0x000fe20000400000 */
[-C--:B------:R-:W-:Y:S01]  /*115a0*/  FFMA.RM R40, R34, R60.reuse, 12582913 ;  /* 0x4b40000122287423 */ /* 0x080fe2000000403c */
[----:B------:R-:W-:Y:S01]  /*115b0*/  FFMA.RM R42, R37, R60, 12582913 ;  /* 0x4b400001252a7423 */ /* 0x000fe2000000403c */
[----:B------:R-:W-:Y:S01]  /*115c0*/  FFMA R32, -R19, 1.925963033500011079e-08, R32 ;  /* 0x32a5706013207823 */ /* 0x000fe20000000120 */
[----:B------:R-:W-:Y:S01]  /*115d0*/  FFMA R28, -R17, 1.925963033500011079e-08, R28 ;  /* 0x32a57060111c7823 */ /* 0x000fe2000000011c */
[----:B------:R-:W-:Y:S01]  /*115e0*/  FFMA.SAT R37, -R23, R56, 0.5 ;  /* 0x3f00000017257423 */ /* 0x000fe20000002138 */
[----:B------:R-:W-:Y:S01]  /*115f0*/  FFMA R34, R16, R41, R3 ;  /* 0x0000002910227223 */ /* 0x000fe20000000003 */
[----:B------:R-:W-:Y:S01]  /*11600*/  FADD R36, R40, -12583039 ;  /* 0xcb40007f28247421 */ /* 0x000fe20000000000 */
[----:B------:R-:W-:Y:S01]  /*11610*/  FADD R3, R42, -12583039 ;  /* 0xcb40007f2a037421 */ /* 0x000fe20000000000 */
[----:B------:R1:W-:Y:S02]  /*11620*/  MUFU.EX2 R39, R32 ;  /* 0x0000002000277308 */ /* 0x0003e40000000800 */
[----:B------:R-:W-:Y:S01]  /*11630*/  FFMA R36, -R21, 1.4426950216293334961, -R36 ;  /* 0x3fb8aa3b15247823 */ /* 0x000fe20000000924 */
[----:B------:R-:W-:-:S05]  /*11640*/  FFMA R3, -R22, 1.4426950216293334961, -R3 ;  /* 0x3fb8aa3b16037823 */ /* 0x000fca0000000903 */
[----:B------:R3:W-:Y:S01]  /*11650*/  MUFU.EX2 R27, R28 ;  /* 0x0000001c001b7308 */ /* 0x0007e20000000800 */
[----:B-1----:R-:W-:Y:S01]  /*11660*/  FFMA.RM R32, R37, R60, 12582913 ;  /* 0x4b40000125207423 */ /* 0x002fe2000000403c */
[----:B------:R-:W-:Y:S01]  /*11670*/  FFMA.SAT R37, -R24, R56, 0.5 ;  /* 0x3f00000018257423 */ /* 0x000fe20000002138 */
[----:B------:R-:W-:Y:S01]  /*11680*/  FFMA R36, -R21, 1.925963033500011079e-08, R36 ;  /* 0x32a5706015247823 */ /* 0x000fe20000000124 */
[----:B---3--:R-:W-:Y:S02]  /*11690*/  FFMA R28, -R20, 1.925963033500011079e-08, R35 ;  /* 0x32a57060141c7823 */ /* 0x008fe40000000123 */
[----:B------:R-:W-:Y:S01]  /*116a0*/  FFMA.RM R46, R37, R60, 12582913 ;  /* 0x4b400001252e7423 */ /* 0x000fe2000000403c */
[----:B------:R-:W-:Y:S01]  /*116b0*/  FMUL R35, R2, R44 ;  /* 0x0000002c02237220 */ /* 0x000fe20000400000 */
[----:B------:R1:W-:Y:S01]  /*116c0*/  MUFU.EX2 R41, R28 ;  /* 0x0000001c00297308 */ /* 0x0003e20000000800 */
[----:B------:R-:W-:Y:S01]  /*116d0*/  FADD R44, R32, -12583039 ;  /* 0xcb40007f202c7421 */ /* 0x000fe20000000000 */
[----:B------:R-:W-:Y:S01]  /*116e0*/  FADD R37, R46, -12583039 ;  /* 0xcb40007f2e257421 */ /* 0x000fe20000000000 */
[----:B-1----:R-:W-:Y:S01]  /*116f0*/  FFMA R28, -R22, 1.925963033500011079e-08, R3 ;  /* 0x32a57060161c7823 */ /* 0x002fe20000000103 */
[----:B------:R-:W-:-:S04]  /*11700*/  FMUL R3, R2, R48 ;  /* 0x0000003002037220 */ /* 0x000fc80000400000 */
[----:B------:R1:W-:Y:S01]  /*11710*/  MUFU.EX2 R43, R36 ;  /* 0x00000024002b7308 */ /* 0x0003e20000000800 */
[----:B------:R-:W-:Y:S01]  /*11720*/  FFMA R44, -R23, 1.4426950216293334961, -R44 ;  /* 0x3fb8aa3b172c7823 */ /* 0x000fe2000000092c */
[-C--:B------:R-:W-:Y:S01]  /*11730*/  FFMA.SAT R47, -R25, R56.reuse, 0.5 ;  /* 0x3f000000192f7423 */ /* 0x080fe20000002138 */
[----:B------:R-:W-:Y:S02]  /*11740*/  FFMA R37, -R24, 1.4426950216293334961, -R37 ;  /* 0x3fb8aa3b18257823 */ /* 0x000fe40000000925 */
[----:B------:R-:W-:Y:S01]  /*11750*/  FFMA R44, -R23, 1.925963033500011079e-08, R44 ;  /* 0x32a57060172c7823 */ /* 0x000fe2000000012c */
[----:B-1----:R-:W-:Y:S01]  /*11760*/  FFMA R36, R16, R49, R3 ;  /* 0x0000003110247223 */ /* 0x002fe20000000003 */
[----:B------:R-:W-:Y:S01]  /*11770*/  FFMA.SAT R49, -R31, R56, 0.5 ;  /* 0x3f0000001f317423 */ /* 0x000fe20000002138 */
[----:B------:R-:W1:Y:S01]  /*11780*/  MUFU.EX2 R4, R4 ;  /* 0x0000000400047308 */ /* 0x000e620000000800 */
[----:B------:R-:W-:Y:S02]  /*11790*/  FFMA R3, -R24, 1.925963033500011079e-08, R37 ;  /* 0x32a5706018037823 */ /* 0x000fe40000000125 */
[-C--:B------:R-:W-:Y:S01]  /*117a0*/  FFMA.RM R50, R49, R60.reuse, 12582913 ;  /* 0x4b40000131327423 */ /* 0x080fe2000000403c */
[----:B------:R-:W-:Y:S01]  /*117b0*/  FFMA.RM R48, R47, R60, 12582913 ;  /* 0x4b4000012f307423 */ /* 0x000fe2000000403c */
[----:B------:R-:W-:-:S03]  /*117c0*/  FMUL R37, R2, R52 ;  /* 0x0000003402257220 */ /* 0x000fc60000400000 */
[----:B------:R3:W-:Y:S01]  /*117d0*/  MUFU.EX2 R47, R44 ;  /* 0x0000002c002f7308 */ /* 0x0007e20000000800 */
[C---:B------:R-:W-:Y:S01]  /*117e0*/  FFMA R37, R16.reuse, R51, R37 ;  /* 0x0000003310257223 */ /* 0x040fe20000000025 */
[----:B------:R-:W-:Y:S01]  /*117f0*/  FFMA R35, R16, R45, R35 ;  /* 0x0000002d10237223 */ /* 0x000fe20000000023 */
[----:B------:R-:W-:Y:S01]  /*11800*/  FFMA.SAT R51, -R34, R56, 0.5 ;  /* 0x3f00000022337423 */ /* 0x000fe20000002138 */
[----:B---3--:R-:W-:-:S04]  /*11810*/  FADD R44, R50, -12583039 ;  /* 0xcb40007f322c7421 */ /* 0x008fc80000000000 */
[----:B------:R3:W-:Y:S01]  /*11820*/  MUFU.EX2 R45, R28 ;  /* 0x0000001c002d7308 */ /* 0x0007e20000000800 */
[-C--:B------:R-:W-:Y:S01]  /*11830*/  FFMA.SAT R57, -R36, R56.reuse, 0.5 ;  /* 0x3f00000024397423 */ /* 0x080fe20000002138 */
[----:B------:R-:W-:Y:S01]  /*11840*/  FFMA R44, -R31, 1.4426950216293334961, -R44 ;  /* 0x3fb8aa3b1f2c7823 */ /* 0x000fe2000000092c */
[-C--:B------:R-:W-:Y:S01]  /*11850*/  FFMA.SAT R59, -R37, R56.reuse, 0.5 ;  /* 0x3f000000253b7423 */ /* 0x080fe20000002138 */
[-C--:B------:R-:W-:Y:S01]  /*11860*/  FFMA.SAT R49, -R33, R56.reuse, 0.5 ;  /* 0x3f00000021317423 */ /* 0x080fe20000002138 */
[----:B------:R-:W-:Y:S01]  /*11870*/  FFMA.SAT R53, -R35, R56, 0.5 ;  /* 0x3f00000023357423 */ /* 0x000fe20000002138 */
[----:B------:R-:W-:Y:S01]  /*11880*/  FFMA R44, -R31, 1.925963033500011079e-08, R44 ;  /* 0x32a570601f2c7823 */ /* 0x000fe2000000012c */
[----:B------:R-:W-:Y:S01]  /*11890*/  SHF.L.U32 R0, R0, 0x17, RZ ;  /* 0x0000001700007819 */ /* 0x000fe200000006ff */
[----:B---3--:R-:W-:Y:S01]  /*118a0*/  FADD R28, R48, -12583039 ;  /* 0xcb40007f301c7421 */ /* 0x008fe20000000000 */
[----:B------:R-:W-:Y:S01]  /*118b0*/  SHF.L.U32 R29, R29, 0x17, RZ ;  /* 0x000000171d1d7819 */ /* 0x000fe200000006ff */
[-C--:B------:R-:W-:Y:S01]  /*118c0*/  FFMA.RM R58, R57, R60.reuse, 12582913 ;  /* 0x4b400001393a7423 */ /* 0x080fe2000000403c */
[-C--:B------:R-:W-:Y:S01]  /*118d0*/  FFMA.RM R59, R59, R60.reuse, 12582913 ;  /* 0x4b4000013b3b7423 */ /* 0x080fe2000000403c */
[----:B------:R-:W-:Y:S01]  /*118e0*/  FFMA R28, -R25, 1.4426950216293334961, -R28 ;  /* 0x3fb8aa3b191c7823 */ /* 0x000fe2000000091c */
[-C--:B------:R-:W-:Y:S01]  /*118f0*/  FFMA.RM R55, R51, R60.reuse, 12582913 ;  /* 0x4b40000133377423 */ /* 0x080fe2000000403c */
[-C--:B------:R-:W-:Y:S01]  /*11900*/  FFMA.RM R52, R49, R60.reuse, 12582913 ;  /* 0x4b40000131347423 */ /* 0x080fe2000000403c */
[----:B------:R1:W-:Y:S01]  /*11910*/  MUFU.EX2 R51, R44 ;  /* 0x0000002c00337308 */ /* 0x0003e20000000800 */
[----:B------:R-:W-:Y:S01]  /*11920*/  FFMA.RM R56, R53, R60, 12582913 ;  /* 0x4b40000135387423 */ /* 0x000fe2000000403c */
[----:B------:R-:W-:Y:S01]  /*11930*/  SHF.L.U32 R26, R26, 0x17, RZ ;  /* 0x000000171a1a7819 */ /* 0x000fe200000006ff */
[----:B--2---:R-:W-:Y:S01]  /*11940*/  FFMA R61, R0, R5, 1 ;  /* 0x3f800000003d7423 */ /* 0x004fe20000000005 */
[----:B------:R-:W-:Y:S01]  /*11950*/  FADD R5, R58, -12583039 ;  /* 0xcb40007f3a057421 */ /* 0x000fe20000000000 */
[----:B------:R-:W-:Y:S01]  /*11960*/  FFMA R28, -R25, 1.925963033500011079e-08, R28 ;  /* 0x32a57060191c7823 */ /* 0x000fe2000000011c */
[----:B------:R-:W-:Y:S01]  /*11970*/  FADD R53, R55, -12583039 ;  /* 0xcb40007f37357421 */ /* 0x000fe20000000000 */
[----:B-1----:R-:W-:Y:S01]  /*11980*/  FFMA R44, R29, R4, 1 ;  /* 0x3f8000001d2c7423 */ /* 0x002fe20000000004 */
[----:B------:R-:W-:Y:S01]  /*11990*/  FADD R4, R59, -12583039 ;  /* 0xcb40007f3b047421 */ /* 0x000fe20000000000 */
[----:B------:R-:W-:Y:S01]  /*119a0*/  FADD R54, R52, -12583039 ;  /* 0xcb40007f34367421 */ /* 0x000fe20000000000 */
[----:B------:R-:W-:Y:S01]  /*119b0*/  FADD R0, R56, -12583039 ;  /* 0xcb40007f38007421 */ /* 0x000fe20000000000 */
[----:B------:R-:W-:Y:S01]  /*119c0*/  FFMA R63, R26, R27, 1 ;  /* 0x3f8000001a3f7423 */ /* 0x000fe2000000001b */
[----:B------:R-:W-:Y:S01]  /*119d0*/  FFMA R27, -R36, 1.4426950216293334961, -R5 ;  /* 0x3fb8aa3b241b7823 */ /* 0x000fe20000000905 */
[----:B------:R-:W-:Y:S01]  /*119e0*/  FFMA R4, -R37, 1.4426950216293334961, -R4 ;  /* 0x3fb8aa3b25047823 */ /* 0x000fe20000000904 */
[----:B------:R1:W-:Y:S01]  /*119f0*/  MUFU.EX2 R49, R28 ;  /* 0x0000001c00317308 */ /* 0x0003e20000000800 */
[----:B------:R-:W-:Y:S01]  /*11a00*/  FFMA R57, -R34, 1.4426950216293334961, -R53 ;  /* 0x3fb8aa3b22397823 */ /* 0x000fe20000000935 */
[----:B------:R-:W-:Y:S01]  /*11a10*/  FFMA R54, -R33, 1.4426950216293334961, -R54 ;  /* 0x3fb8aa3b21367823 */ /* 0x000fe20000000936 */
[----:B------:R-:W-:Y:S01]  /*11a20*/  FFMA R27, -R36, 1.925963033500011079e-08, R27 ;  /* 0x32a57060241b7823 */ /* 0x000fe2000000011b */
[----:B------:R-:W-:Y:S01]  /*11a30*/  FFMA R4, -R37, 1.925963033500011079e-08, R4 ;  /* 0x32a5706025047823 */ /* 0x000fe20000000104 */
[----:B------:R-:W-:Y:S01]  /*11a40*/  IADD3 R26, R61, 0x1800000, RZ ;  /* 0x018000003d1a7810 */ /* 0x000fe20007ffe0ff */
[----:B------:R-:W-:Y:S01]  /*11a50*/  FFMA R57, -R34, 1.925963033500011079e-08, R57 ;  /* 0x32a5706022397823 */ /* 0x000fe20000000139 */
[----:B-1----:R-:W-:Y:S01]  /*11a60*/  FFMA R28, -R35, 1.4426950216293334961, -R0 ;  /* 0x3fb8aa3b231c7823 */ /* 0x002fe20000000900 */
[----:B------:R-:W-:Y:S01]  /*11a70*/  FFMA R54, -R33, 1.925963033500011079e-08, R54 ;  /* 0x32a5706021367823 */ /* 0x000fe20000000136 */
[----:B------:R-:W-:-:S02]  /*11a80*/  LOP3.LUT R26, R26, 0x7f800000, RZ, 0xc0, !PT ;  /* 0x7f8000001a1a7812 */ /* 0x000fc400078ec0ff */
[----:B------:R-:W-:Y:S01]  /*11a90*/  FFMA R28, -R35, 1.925963033500011079e-08, R28 ;  /* 0x32a57060231c7823 */ /* 0x000fe2000000011c */
[----:B------:R-:W1:Y:S01]  /*11aa0*/  MUFU.EX2 R0, R57 ;  /* 0x0000003900007308 */ /* 0x000e620000000800 */
[----:B------:R-:W-:-:S07]  /*11ab0*/  ISETP.GT.U32.AND P2, PT, R26, 0x1ffffff, PT ;  /* 0x01ffffff1a00780c */ /* 0x000fce0003f44070 */
[----:B------:R-:W2:Y:S08]  /*11ac0*/  MUFU.EX2 R3, R3 ;  /* 0x0000000300037308 */ /* 0x000eb00000000800 */
[----:B------:R3:W4:Y:S08]  /*11ad0*/  MUFU.EX2 R53, R54 ;  /* 0x0000003600357308 */ /* 0x0007300000000800 */
[----:B------:R-:W5:Y:S08]  /*11ae0*/  MUFU.EX2 R5, R28 ;  /* 0x0000001c00057308 */ /* 0x000f700000000800 */
[----:B------:R-:W5:Y:S08]  /*11af0*/  MUFU.EX2 R27, R27 ;  /* 0x0000001b001b7308 */ /* 0x000f700000000800 */
[----:B------:R-:W5:Y:S01]  /*11b00*/  MUFU.EX2 R4, R4 ;  /* 0x0000000400047308 */ /* 0x000f620000000800 */
        /* <DEDUP_REMOVED lines=8> */
[----:B------:R-:W-:Y:S02]  /*11b90*/  SHF.L.U32 R50, R50, 0x17, RZ ;  /* 0x0000001732327819 */ /* 0x000fe400000006ff */
[----:B------:R-:W-:Y:S02]  /*11ba0*/  SHF.L.U32 R52, R52, 0x17, RZ ;  /* 0x0000001734347819 */ /* 0x000fe400000006ff */
[----:B------:R-:W-:Y:S02]  /*11bb0*/  SHF.L.U32 R56, R56, 0x17, RZ ;  /* 0x0000001738387819 */ /* 0x000fe400000006ff */
[----:B------:R-:W-:Y:S02]  /*11bc0*/  SHF.L.U32 R58, R58, 0x17, RZ ;  /* 0x000000173a3a7819 */ /* 0x000fe400000006ff */
[----:B------:R-:W-:Y:S01]  /*11bd0*/  SHF.L.U32 R59, R59, 0x17, RZ ;  /* 0x000000173b3b7819 */ /* 0x000fe200000006ff */
[----:B-1----:R-:W-:Y:S01]  /*11be0*/  FFMA R64, R55, R0, 1 ;  /* 0x3f80000037407423 */ /* 0x002fe20000000000 */
[----:B------:R-:W-:Y:S01]  /*11bf0*/  FFMA R65, R30, R39, 1 ;  /* 0x3f8000001e417423 */ /* 0x000fe20000000027 */
[----:B---3--:R-:W-:Y:S01]  /*11c00*/  FFMA R54, R38, R41, 1 ;  /* 0x3f80000026367423 */ /* 0x008fe20000000029 */
[----:B------:R-:W-:Y:S01]  /*11c10*/  FFMA R43, R40, R43, 1 ;  /* 0x3f800000282b7423 */ /* 0x000fe2000000002b */
[----:B------:R-:W-:Y:S01]  /*11c20*/  FFMA R60, R42, R45, 1 ;  /* 0x3f8000002a3c7423 */ /* 0x000fe2000000002d */
[----:B------:R-:W-:Y:S01]  /*11c30*/  FFMA R47, R32, R47, 1 ;  /* 0x3f800000202f7423 */ /* 0x000fe2000000002f */
[----:B--2---:R-:W-:Y:S01]  /*11c40*/  FFMA R62, R46, R3, 1 ;  /* 0x3f8000002e3e7423 */ /* 0x004fe20000000003 */
[----:B------:R-:W-:Y:S01]  /*11c50*/  FFMA R49, R48, R49, 1 ;  /* 0x3f80000030317423 */ /* 0x000fe20000000031 */
[----:B------:R-:W-:Y:S01]  /*11c60*/  FFMA R51, R50, R51, 1 ;  /* 0x3f80000032337423 */ /* 0x000fe20000000033 */
        /* <DEDUP_REMOVED lines=10> */
.L_x_355:
[----:B------:R-:W1:Y:S02]  /*11d10*/  MUFU.RCP R38, R61 ;  /* 0x0000003d00267308 */ /* 0x000e640000001000 */
[----:B-1----:R-:W-:-:S04]  /*11d20*/  FFMA R0, R61, R38, -1 ;  /* 0xbf8000003d007423 */ /* 0x002fc80000000026 */
[----:B------:R-:W-:-:S04]  /*11d30*/  FADD.FTZ R3, -R0, -RZ ;  /* 0x800000ff00037221 */ /* 0x000fc80000010100 */
[----:B------:R-:W-:-:S07]  /*11d40*/  FFMA R38, R38, R3, R38 ;  /* 0x0000000326267223 */ /* 0x000fce0000000026 */
.L_x_356:
[----:B------:R-:W-:Y:S05]  /*11d50*/  BSYNC B1 ;  /* 0x0000000000017941 */ /* 0x000fea0003800000 */
.L_x_354:
        /* <DEDUP_REMOVED lines=10> */
.L_x_358:
[----:B------:R-:W1:Y:S02]  /*11e00*/  MUFU.RCP R40, R63 ;  /* 0x0000003f00287308 */ /* 0x000e640000001000 */
[----:B-1----:R-:W-:-:S04]  /*11e10*/  FFMA R0, R63, R40, -1 ;  /* 0xbf8000003f007423 */ /* 0x002fc80000000028 */
[----:B------:R-:W-:-:S04]  /*11e20*/  FADD.FTZ R3, -R0, -RZ ;  /* 0x800000ff00037221 */ /* 0x000fc80000010100 */
[----:B------:R-:W-:-:S07]  /*11e30*/  FFMA R40, R40, R3, R40 ;  /* 0x0000000328287223 */ /* 0x000fce0000000028 */
.L_x_359:
[----:B------:R-:W-:Y:S05]  /*11e40*/  BSYNC B1 ;  /* 0x0000000000017941 */ /* 0x000fea0003800000 */
.L_x_357:
        /* <DEDUP_REMOVED lines=10> */
.L_x_361:
[----:B------:R-:W1:Y:S02]  /*11ef0*/  MUFU.RCP R39, R44 ;  /* 0x0000002c00277308 */ /* 0x000e640000001000 */
[----:B-1----:R-:W-:-:S04]  /*11f00*/  FFMA R0, R44, R39, -1 ;  /* 0xbf8000002c007423 */ /* 0x002fc80000000027 */
[----:B------:R-:W-:-:S04]  /*11f10*/  FADD.FTZ R0, -R0, -RZ ;  /* 0x800000ff00007221 */ /* 0x000fc80000010100 */
[----:B------:R-:W-:-:S07]  /*11f20*/  FFMA R39, R39, R0, R39 ;  /* 0x0000000027277223 */ /* 0x000fce0000000027 */
.L_x_362:
[----:B------:R-:W-:Y:S05]  /*11f30*/  BSYNC B1 ;  /* 0x0000000000017941 */ /* 0x000fea0003800000 */
.L_x_360:
        /* <DEDUP_REMOVED lines=10> */
.L_x_364:
[----:B------:R-:W1:Y:S02]  /*11fe0*/  MUFU.RCP R42, R65 ;  /* 0x00000041002a7308 */ /* 0x000e640000001000 */
[----:B-1----:R-:W-:-:S04]  /*11ff0*/  FFMA R0, R65, R42, -1 ;  /* 0xbf80000041007423 */ /* 0x002fc8000000002a */
[----:B------:R-:W-:-:S04]  /*12000*/  FADD.FTZ R3, -R0, -RZ ;  /* 0x800000ff00037221 */ /* 0x000fc80000010100 */
[----:B------:R-:W-:-:S07]  /*12010*/  FFMA R42, R42, R3, R42 ;  /* 0x000000032a2a7223 */ /* 0x000fce000000002a */
.L_x_365:
[----:B------:R-:W-:Y:S05]  /*12020*/  BSYNC B1 ;  /* 0x0000000000017941 */ /* 0x000fea0003800000 */
.L_x_363:
        /* <DEDUP_REMOVED lines=10> */
.L_x_367:
[----:B------:R-:W1:Y:S02]  /*120d0*/  MUFU.RCP R41, R54 ;  /* 0x0000003600297308 */ /* 0x000e640000001000 */
[----:B-1----:R-:W-:-:S04]  /*120e0*/  FFMA R0, R54, R41, -1 ;  /* 0xbf80000036007423 */ /* 0x002fc80000000029 */
[----:B------:R-:W-:-:S04]  /*120f0*/  FADD.FTZ R0, -R0, -RZ ;  /* 0x800000ff00007221 */ /* 0x000fc80000010100 */
[----:B------:R-:W-:-:S07]  /*12100*/  FFMA R41, R41, R0, R41 ;  /* 0x0000000029297223 */ /* 0x000fce0000000029 */
.L_x_368:
[----:B------:R-:W-:Y:S05]  /*12110*/  BSYNC B1 ;  /* 0x0000000000017941 */ /* 0x000fea0003800000 */
.L_x_366:
        /* <DEDUP_REMOVED lines=10> */
.L_x_370:
[----:B------:R-:W1:Y:S02]  /*121c0*/  MUFU.RCP R44, R43 ;  /* 0x0000002b002c7308 */ /* 0x000e640000001000 */
[----:B-1----:R-:W-:-:S04]  /*121d0*/  FFMA R0, R43, R44, -1 ;  /* 0xbf8000002b007423 */ /* 0x002fc8000000002c */
[----:B------:R-:W-:-:S04]  /*121e0*/  FADD.FTZ R3, -R0, -RZ ;  /* 0x800000ff00037221 */ /* 0x000fc80000010100 */
[----:B------:R-:W-:-:S07]  /*121f0*/  FFMA R44, R44, R3, R44 ;  /* 0x000000032c2c7223 */ /* 0x000fce000000002c */
.L_x_371:
[----:B------:R-:W-:Y:S05]  /*12200*/  BSYNC B1 ;  /* 0x0000000000017941 */ /* 0x000fea0003800000 */
.L_x_369:
        /* <DEDUP_REMOVED lines=10> */
.L_x_373:
[----:B------:R-:W1:Y:S02]  /*122b0*/  MUFU.RCP R43, R60 ;  /* 0x0000003c002b7308 */ /* 0x000e640000001000 */
[----:B-1----:R-:W-:-:S04]  /*122c0*/  FFMA R0, R60, R43, -1 ;  /* 0xbf8000003c007423 */ /* 0x002fc8000000002b */
[----:B------:R-:W-:-:S04]  /*122d0*/  FADD.FTZ R0, -R0, -RZ ;  /* 0x800000ff00007221 */ /* 0x000fc80000010100 */
[----:B------:R-:W-:-:S07]  /*122e0*/  FFMA R43, R43, R0, R43 ;  /* 0x000000002b2b7223 */ /* 0x000fce000000002b */
.L_x_374:
[----:B------:R-:W-:Y:S05]  /*122f0*/  BSYNC B1 ;  /* 0x0000000000017941 */ /* 0x000fea0003800000 */
.L_x_372:
        /* <DEDUP_REMOVED lines=10> */
.L_x_376:
[----:B------:R-:W1:Y:S02]  /*123a0*/  MUFU.RCP R46, R47 ;  /* 0x0000002f002e7308 */ /* 0x000e640000001000 */
[----:B-1----:R-:W-:-:S04]  /*123b0*/  FFMA R0, R47, R46, -1 ;  /* 0xbf8000002f007423 */ /* 0x002fc8000000002e */
[----:B------:R-:W-:-:S04]  /*123c0*/  FADD.FTZ R3, -R0, -RZ ;  /* 0x800000ff00037221 */ /* 0x000fc80000010100 */
[----:B------:R-:W-:-:S07]  /*123d0*/  FFMA R46, R46, R3, R46 ;  /* 0x000000032e2e7223 */ /* 0x000fce000000002e */
.L_x_377:
[----:B------:R-:W-:Y:S05]  /*123e0*/  BSYNC B1 ;  /* 0x0000000000017941 */ /* 0x000fea0003800000 */
.L_x_375:
        /* <DEDUP_REMOVED lines=10> */
.L_x_379:
[----:B------:R-:W1:Y:S02]  /*12490*/  MUFU.RCP R45, R62 ;  /* 0x0000003e002d7308 */ /* 0x000e640000001000 */
[----:B-1----:R-:W-:-:S04]  /*124a0*/  FFMA R0, R62, R45, -1 ;  /* 0xbf8000003e007423 */ /* 0x002fc8000000002d */
[----:B------:R-:W-:-:S04]  /*124b0*/  FADD.FTZ R0, -R0, -RZ ;  /* 0x800000ff00007221 */ /* 0x000fc80000010100 */
[----:B------:R-:W-:-:S07]  /*124c0*/  FFMA R45, R45, R0, R45 ;  /* 0x000000002d2d7223 */ /* 0x000fce000000002d */
.L_x_380:
[----:B------:R-:W-:Y:S05]  /*124d0*/  BSYNC B1 ;  /* 0x0000000000017941 */ /* 0x000fea0003800000 */
.L_x_378:
        /* <DEDUP_REMOVED lines=10> */
.L_x_382:
[----:B------:R-:W1:Y:S02]  /*12580*/  MUFU.RCP R48, R49 ;  /* 0x0000003100307308 */ /* 0x000e640000001000 */
[----:B-1----:R-:W-:-:S04]  /*12590*/  FFMA R0, R49, R48, -1 ;  /* 0xbf80000031007423 */ /* 0x002fc80000000030 */
[----:B------:R-:W-:-:S04]  /*125a0*/  FADD.FTZ R3, -R0, -RZ ;  /* 0x800000ff00037221 */ /* 0x000fc80000010100 */
[----:B------:R-:W-:-:S07]  /*125b0*/  FFMA R48, R48, R3, R48 ;  /* 0x0000000330307223 */ /* 0x000fce0000000030 */
.L_x_383:
[----:B------:R-:W-:Y:S05]  /*125c0*/  BSYNC B1 ;  /* 0x0000000000017941 */ /* 0x000fea0003800000 */
.L_x_381:
        /* <DEDUP_REMOVED lines=10> */
.L_x_385:
[----:B------:R-:W1:Y:S02]  /*12670*/  MUFU.RCP R50, R51 ;  /* 0x0000003300327308 */ /* 0x000e640000001000 */
[----:B-1----:R-:W-:-:S04]  /*12680*/  FFMA R0, R51, R50, -1 ;  /* 0xbf80000033007423 */ /* 0x002fc80000000032 */
[----:B------:R-:W-:-:S04]  /*12690*/  FADD.FTZ R3, -R0, -RZ ;  /* 0x800000ff00037221 */ /* 0x000fc80000010100 */
[----:B------:R-:W-:-:S07]  /*126a0*/  FFMA R50, R50, R3, R50 ;  /* 0x0000000332327223 */ /* 0x000fce0000000032 */
.L_x_386:
[----:B------:R-:W-:Y:S05]  /*126b0*/  BSYNC B1 ;  /* 0x0000000000017941 */ /* 0x000fea0003800000 */
.L_x_384:
        /* <DEDUP_REMOVED lines=10> */
.L_x_388:
[----:B------:R-:W1:Y:S02]  /*12760*/  MUFU.RCP R52, R53 ;  /* 0x0000003500347308 */ /* 0x000e640000001000 */
[----:B-1----:R-:W-:-:S04]  /*12770*/  FFMA R0, R53, R52, -1 ;  /* 0xbf80000035007423 */ /* 0x002fc80000000034 */
[----:B------:R-:W-:-:S04]  /*12780*/  FADD.FTZ R3, -R0, -RZ ;  /* 0x800000ff00037221 */ /* 0x000fc80000010100 */
[----:B------:R-:W-:-:S07]  /*12790*/  FFMA R52, R52, R3, R52 ;  /* 0x0000000334347223 */ /* 0x000fce0000000034 */
.L_x_389:
[----:B------:R-:W-:Y:S05]  /*127a0*/  BSYNC B1 ;  /* 0x0000000000017941 */ /* 0x000fea0003800000 */
.L_x_387:
        /* <DEDUP_REMOVED lines=10> */
.L_x_391:
[----:B------:R-:W1:Y:S02]  /*12850*/  MUFU.RCP R47, R64 ;  /* 0x00000040002f7308 */ /* 0x000e640000001000 */
[----:B-1----:R-:W-:-:S04]  /*12860*/  FFMA R0, R64, R47, -1 ;  /* 0xbf80000040007423 */ /* 0x002fc8000000002f */
[----:B------:R-:W-:-:S04]  /*12870*/  FADD.FTZ R0, -R0, -RZ ;  /* 0x800000ff00007221 */ /* 0x000fc80000010100 */
[----:B------:R-:W-:-:S07]  /*12880*/  FFMA R47, R47, R0, R47 ;  /* 0x000000002f2f7223 */ /* 0x000fce000000002f */
.L_x_392:
[----:B------:R-:W-:Y:S05]  /*12890*/  BSYNC B1 ;  /* 0x0000000000017941 */ /* 0x000fea0003800000 */
.L_x_390:
        /* <DEDUP_REMOVED lines=10> */
.L_x_394:
[----:B------:R-:W1:Y:S02]  /*12940*/  MUFU.RCP R54, R55 ;  /* 0x0000003700367308 */ /* 0x000e640000001000 */
[----:B-1----:R-:W-:-:S04]  /*12950*/  FFMA R0, R55, R54, -1 ;  /* 0xbf80000037007423 */ /* 0x002fc80000000036 */
[----:B------:R-:W-:-:S04]  /*12960*/  FADD.FTZ R3, -R0, -RZ ;  /* 0x800000ff00037221 */ /* 0x000fc80000010100 */
[----:B------:R-:W-:-:S07]  /*12970*/  FFMA R54, R54, R3, R54 ;  /* 0x0000000336367223 */ /* 0x000fce0000000036 */
.L_x_395:
[----:B------:R-:W-:Y:S05]  /*12980*/  BSYNC B1 ;  /* 0x0000000000017941 */ /* 0x000fea0003800000 */
.L_x_393:
        /* <DEDUP_REMOVED lines=10> */
.L_x_397:
[----:B------:R-:W1:Y:S02]  /*12a30*/  MUFU.RCP R49, R58 ;  /* 0x0000003a00317308 */ /* 0x000e640000001000 */
[----:B-1----:R-:W-:-:S04]  /*12a40*/  FFMA R0, R58, R49, -1 ;  /* 0xbf8000003a007423 */ /* 0x002fc80000000031 */
[----:B------:R-:W-:-:S04]  /*12a50*/  FADD.FTZ R0, -R0, -RZ ;  /* 0x800000ff00007221 */ /* 0x000fc80000010100 */
[----:B------:R-:W-:-:S07]  /*12a60*/  FFMA R49, R49, R0, R49 ;  /* 0x0000000031317223 */ /* 0x000fce0000000031 */
.L_x_398:
[----:B------:R-:W-:Y:S05]  /*12a70*/  BSYNC B1 ;  /* 0x0000000000017941 */ /* 0x000fea0003800000 */
.L_x_396:
        /* <DEDUP_REMOVED lines=9> */
.L_x_400:
[----:B------:R-:W1:Y:S02]  /*12b10*/  MUFU.RCP R0, R59 ;  /* 0x0000003b00007308 */ /* 0x000e640000001000 */
[----:B-1----:R-:W-:-:S04]  /*12b20*/  FFMA R3, R59, R0, -1 ;  /* 0xbf8000003b037423 */ /* 0x002fc80000000000 */
[----:B------:R-:W-:-:S04]  /*12b30*/  FADD.FTZ R3, -R3, -RZ ;  /* 0x800000ff03037221 */ /* 0x000fc80000010100 */
[----:B------:R-:W-:-:S07]  /*12b40*/  FFMA R0, R0, R3, R0 ;  /* 0x0000000300007223 */ /* 0x000fce0000000000 */
.L_x_401:
[----:B------:R-:W-:Y:S05]  /*12b50*/  BSYNC B1 ;  /* 0x0000000000017941 */ /* 0x000fea0003800000 */
.L_x_399:
        /* <DEDUP_REMOVED lines=26> */
.L_x_402:
        /* <DEDUP_REMOVED lines=27> */
.L_x_404:
[----:B------:R-:W-:Y:S05]  /*12eb0*/  BSYNC B0 ;  /* 0x0000000000007941 */ /* 0x000fea0003800000 */
.L_x_403:
[----:B------:R-:W-:Y:S04]  /*12ec0*/  BSSY B0, `(.L_x_405) ;  /* 0x000003c000007945 */ /* 0x000fe80003800000 */
[----:B------:R-:W-:Y:S05]  /*12ed0*/  @P0 BRA `(.L_x_406) ;  /* 0x0000000000e80947 */ /* 0x000fea0003800000 */
[----:B------:R-:W-:-:S04]  /*12ee0*/  MOV R0, UR50 ;  /* 0x0000003200007c02 */ /* 0x000fc80008000f00 */
[----:B------:R-:W-:-:S13]  /*12ef0*/  ISETP.NE.AND P3, PT, R0, 0x3, PT ;  /* 0x000000030000780c */ /* 0x000fda0003f65270 */
[----:B------:R-:W-:Y:S05]  /*12f00*/  @!P3 BRA `(.L_x_407) ;  /* 0x000000000004b947 */ /* 0x000fea0003800000 */
[----:B------:R-:W-:Y:S01]  /*12f10*/  BPT.TRAP 0x1 ;  /* 0x000000040000795c */ /* 0x000fe20000300000 */
.L_x_407:
[----:B------:R-:W2:Y:S04]  /*12f20*/  LDL R0, [R1+0xb4] ;  /* 0x0000b40001007983 */ /* 0x000ea80000100800 */
[----:B------:R-:W3:Y:S01]  /*12f30*/  LDL R3, [R1+0xb8] ;  /* 0x0000b80001037983 */ /* 0x000ee20000100800 */
[----:B------:R-:W-:Y:S01]  /*12f40*/  BSSY B1, `(.L_x_408) ;  /* 0x0000005000017945 */ /* 0x000fe20003800000 */
[----:B--2---:R-:W-:Y:S02]  /*12f50*/  LEA R0, R0, UR51, 0x3 ;  /* 0x0000003300007c11 */ /* 0x004fe4000f8e18ff */
[----:B---3--:R-:W-:-:S04]  /*12f60*/  SHF.L.U32 R3, R3, 0x1f, RZ ;  /* 0x0000001f03037819 */ /* 0x008fc800000006ff */
[----:B------:R-:W1:Y:S02]  /*12f70*/  SYNCS.PHASECHK.TRANS64.TRYWAIT P2, [R0+URZ+0x80], R3 ;  /* 0x00008003000075a7 */ /* 0x000e64000804017f */
[----:B-1----:R-:W-:Y:S05]  /*12f80*/  @!P2 BRA `(.L_x_409) ;  /* 0x0000007c00d8a947 */ /* 0x002fea0003800000 */
.L_x_632:
[----:B------:R-:W-:Y:S05]  /*12f90*/  BSYNC B1 ;  /* 0x0000000000017941 */ /* 0x000fea0003800000 */
.L_x_408:
        /* <DEDUP_REMOVED lines=18> */
.L_x_411:
[----:B------:R-:W-:Y:S05]  /*130c0*/  BSYNC B1 ;  /* 0x0000000000017941 */ /* 0x000fea0003800000 */
.L_x_410:
        /* <DEDUP_REMOVED lines=8> */
.L_x_412:
        /* <DEDUP_REMOVED lines=19> */
.L_x_406:
[----:B------:R-:W-:Y:S05]  /*13280*/  BSYNC B0 ;  /* 0x0000000000007941 */ /* 0x000fea0003800000 */
.L_x_405:
        /* <DEDUP_REMOVED lines=196> */
.L_x_414:
[----:B------:R-:W1:Y:S02]  /*13ed0*/  MUFU.RCP R38, R59 ;  /* 0x0000003b00267308 */ /* 0x000e640000001000 */
[----:B-1----:R-:W-:-:S04]  /*13ee0*/  FFMA R0, R59, R38, -1 ;  /* 0xbf8000003b007423 */ /* 0x002fc80000000026 */
[----:B------:R-:W-:-:S04]  /*13ef0*/  FADD.FTZ R3, -R0, -RZ ;  /* 0x800000ff00037221 */ /* 0x000fc80000010100 */
[----:B------:R-:W-:-:S07]  /*13f00*/  FFMA R38, R38, R3, R38 ;  /* 0x0000000326267223 */ /* 0x000fce0000000026 */
.L_x_415:
[----:B------:R-:W-:Y:S05]  /*13f10*/  BSYNC B1 ;  /* 0x0000000000017941 */ /* 0x000fea0003800000 */
.L_x_413:
        /* <DEDUP_REMOVED lines=10> */
.L_x_417:
[----:B------:R-:W1:Y:S02]  /*13fc0*/  MUFU.RCP R40, R61 ;  /* 0x0000003d00287308 */ /* 0x000e640000001000 */
[----:B-1----:R-:W-:-:S04]  /*13fd0*/  FFMA R0, R61, R40, -1 ;  /* 0xbf8000003d007423 */ /* 0x002fc80000000028 */
[----:B------:R-:W-:-:S04]  /*13fe0*/  FADD.FTZ R3, -R0, -RZ ;  /* 0x800000ff00037221 */ /* 0x000fc80000010100 */
[----:B------:R-:W-:-:S07]  /*13ff0*/  FFMA R40, R40, R3, R40 ;  /* 0x0000000328287223 */ /* 0x000fce0000000028 */
.L_x_418:
[----:B------:R-:W-:Y:S05]  /*14000*/  BSYNC B1 ;  /* 0x0000000000017941 */ /* 0x000fea0003800000 */
.L_x_416:
        /* <DEDUP_REMOVED lines=10> */
.L_x_420:
[----:B------:R-:W1:Y:S02]  /*140b0*/  MUFU.RCP R39, R54 ;  /* 0x0000003600277308 */ /* 0x000e640000001000 */
[----:B-1----:R-:W-:-:S04]  /*140c0*/  FFMA R0, R54, R39, -1 ;  /* 0xbf80000036007423 */ /* 0x002fc80000000027 */
[----:B------:R-:W-:-:S04]  /*140d0*/  FADD.FTZ R0, -R0, -RZ ;  /* 0x800000ff00007221 */ /* 0x000fc80000010100 */
[----:B------:R-:W-:-:S07]  /*140e0*/  FFMA R39, R39, R0, R39 ;  /* 0x0000000027277223 */ /* 0x000fce0000000027 */
.L_x_421:
[----:B------:R-:W-:Y:S05]  /*140f0*/  BSYNC B1 ;  /* 0x0000000000017941 */ /* 0x000fea0003800000 */
.L_x_419:
        /* <DEDUP_REMOVED lines=10> */
.L_x_423:
[----:B------:R-:W1:Y:S02]  /*141a0*/  MUFU.RCP R42, R63 ;  /* 0x0000003f002a7308 */ /* 0x000e640000001000 */
[----:B-1----:R-:W-:-:S04]  /*141b0*/  FFMA R0, R63, R42, -1 ;  /* 0xbf8000003f007423 */ /* 0x002fc8000000002a */
[----:B------:R-:W-:-:S04]  /*141c0*/  FADD.FTZ R3, -R0, -RZ ;  /* 0x800000ff00037221 */ /* 0x000fc80000010100 */
[----:B------:R-:W-:-:S07]  /*141d0*/  FFMA R42, R42, R3, R42 ;  /* 0x000000032a2a7223 */ /* 0x000fce000000002a */
.L_x_424:
[----:B------:R-:W-:Y:S05]  /*141e0*/  BSYNC B1 ;  /* 0x0000000000017941 */ /* 0x000fea0003800000 */
.L_x_422:
        /* <DEDUP_REMOVED lines=10> */
.L_x_426:
[----:B------:R-:W1:Y:S02]  /*14290*/  MUFU.RCP R41, R60 ;  /* 0x0000003c00297308 */ /* 0x000e640000001000 */
[----:B-1----:R-:W-:-:S04]  /*142a0*/  FFMA R0, R60, R41, -1 ;  /* 0xbf8000003c007423 */ /* 0x002fc80000000029 */
[----:B------:R-:W-:-:S04]  /*142b0*/  FADD.FTZ R0, -R0, -RZ ;  /* 0x800000ff00007221 */ /* 0x000fc80000010100 */
[----:B------:R-:W-:-:S07]  /*142c0*/  FFMA R41, R41, R0, R41 ;  /* 0x0000000029297223 */ /* 0x000fce0000000029 */
.L_x_427:
[----:B------:R-:W-:Y:S05]  /*142d0*/  BSYNC B1 ;  /* 0x0000000000017941 */ /* 0x000fea0003800000 */
.L_x_425:
        /* <DEDUP_REMOVED lines=10> */
.L_x_429:
[----:B------:R-:W1:Y:S02]  /*14380*/  MUFU.RCP R44, R57 ;  /* 0x00000039002c7308 */ /* 0x000e640000001000 */
[----:B-1----:R-:W-:-:S04]  /*14390*/  FFMA R0, R57, R44, -1 ;  /* 0xbf80000039007423 */ /* 0x002fc8000000002c */
[----:B------:R-:W-:-:S04]  /*143a0*/  FADD.FTZ R3, -R0, -RZ ;  /* 0x800000ff00037221 */ /* 0x000fc80000010100 */
[----:B------:R-:W-:-:S07]  /*143b0*/  FFMA R44, R44, R3, R44 ;  /* 0x000000032c2c7223 */ /* 0x000fce000000002c */
.L_x_430:
[----:B------:R-:W-:Y:S05]  /*143c0*/  BSYNC B1 ;  /* 0x0000000000017941 */ /* 0x000fea0003800000 */
.L_x_428:
        /* <DEDUP_REMOVED lines=10> */
.L_x_432:
[----:B------:R-:W1:Y:S02]  /*14470*/  MUFU.RCP R43, R62 ;  /* 0x0000003e002b7308 */ /* 0x000e640000001000 */
[----:B-1----:R-:W-:-:S04]  /*14480*/  FFMA R0, R62, R43, -1 ;  /* 0xbf8000003e007423 */ /* 0x002fc8000000002b */
[----:B------:R-:W-:-:S04]  /*14490*/  FADD.FTZ R0, -R0, -RZ ;  /* 0x800000ff00007221 */ /* 0x000fc80000010100 */
[----:B------:R-:W-:-:S07]  /*144a0*/  FFMA R43, R43, R0, R43 ;  /* 0x000000002b2b7223 */ /* 0x000fce000000002b */
.L_x_433:
[----:B------:R-:W-:Y:S05]  /*144b0*/  BSYNC B1 ;  /* 0x0000000000017941 */ /* 0x000fea0003800000 */
.L_x_431:
        /* <DEDUP_REMOVED lines=10> */
.L_x_435:
[----:B------:R-:W1:Y:S02]  /*14560*/  MUFU.RCP R46, R45 ;  /* 0x0000002d002e7308 */ /* 0x000e640000001000 */
[----:B-1----:R-:W-:-:S04]  /*14570*/  FFMA R0, R45, R46, -1 ;  /* 0xbf8000002d007423 */ /* 0x002fc8000000002e */
[----:B------:R-:W-:-:S04]  /*14580*/  FADD.FTZ R3, -R0, -RZ ;  /* 0x800000ff00037221 */ /* 0x000fc80000010100 */
[----:B------:R-:W-:-:S07]  /*14590*/  FFMA R46, R46, R3, R46 ;  /* 0x000000032e2e7223 */ /* 0x000fce000000002e */
.L_x_436:
[----:B------:R-:W-:Y:S05]  /*145a0*/  BSYNC B1 ;  /* 0x0000000000017941 */ /* 0x000fea0003800000 */
.L_x_434:
        /* <DEDUP_REMOVED lines=10> */
.L_x_438:
[----:B------:R-:W1:Y:S02]  /*14650*/  MUFU.RCP R45, R64 ;  /* 0x00000040002d7308 */ /* 0x000e640000001000 */
[----:B-1----:R-:W-:-:S04]  /*14660*/  FFMA R0, R64, R45, -1 ;  /* 0xbf80000040007423 */ /* 0x002fc8000000002d */
[----:B------:R-:W-:-:S04]  /*14670*/  FADD.FTZ R0, -R0, -RZ ;  /* 0x800000ff00007221 */ /* 0x000fc80000010100 */
[----:B------:R-:W-:-:S07]  /*14680*/  FFMA R45, R45, R0, R45 ;  /* 0x000000002d2d7223 */ /* 0x000fce000000002d */
.L_x_439:
[----:B------:R-:W-:Y:S05]  /*14690*/  BSYNC B1 ;  /* 0x0000000000017941 */ /* 0x000fea0003800000 */
.L_x_437:
        /* <DEDUP_REMOVED lines=10> */
.L_x_441:
[----:B------:R-:W1:Y:S02]  /*14740*/  MUFU.RCP R48, R49 ;  /* 0x0000003100307308 */ /* 0x000e640000001000 */
[----:B-1----:R-:W-:-:S04]  /*14750*/  FFMA R0, R49, R48, -1 ;  /* 0xbf80000031007423 */ /* 0x002fc80000000030 */
[----:B------:R-:W-:-:S04]  /*14760*/  FADD.FTZ R3, -R0, -RZ ;  /* 0x800000ff00037221 */ /* 0x000fc80000010100 */
[----:B------:R-:W-:-:S07]  /*14770*/  FFMA R48, R48, R3, R48 ;  /* 0x0000000330307223 */ /* 0x000fce0000000030 */
.L_x_442:
[----:B------:R-:W-:Y:S05]  /*14780*/  BSYNC B1 ;  /* 0x0000000000017941 */ /* 0x000fea0003800000 */
.L_x_440:
        /* <DEDUP_REMOVED lines=10> */
.L_x_444:
[----:B------:R-:W1:Y:S02]  /*14830*/  MUFU.RCP R50, R51 ;  /* 0x0000003300327308 */ /* 0x000e640000001000 */
[----:B-1----:R-:W-:-:S04]  /*14840*/  FFMA R0, R51, R50, -1 ;  /* 0xbf80000033007423 */ /* 0x002fc80000000032 */
[----:B------:R-:W-:-:S04]  /*14850*/  FADD.FTZ R3, -R0, -RZ ;  /* 0x800000ff00037221 */ /* 0x000fc80000010100 */
[----:B------:R-:W-:-:S07]  /*14860*/  FFMA R50, R50, R3, R50 ;  /* 0x0000000332327223 */ /* 0x000fce0000000032 */
.L_x_445:
[----:B------:R-:W-:Y:S05]  /*14870*/  BSYNC B1 ;  /* 0x0000000000017941 */ /* 0x000fea0003800000 */
.L_x_443:
        /* <DEDUP_REMOVED lines=10> */
.L_x_447:
[----:B------:R-:W1:Y:S02]  /*14920*/  MUFU.RCP R52, R53 ;  /* 0x0000003500347308 */ /* 0x000e640000001000 */
[----:B-1----:R-:W-:-:S04]  /*14930*/  FFMA R0, R53, R52, -1 ;  /* 0xbf80000035007423 */ /* 0x002fc80000000034 */
[----:B------:R-:W-:-:S04]  /*14940*/  FADD.FTZ R3, -R0, -RZ ;  /* 0x800000ff00037221 */ /* 0x000fc80000010100 */
[----:B------:R-:W-:-:S07]  /*14950*/  FFMA R52, R52, R3, R52 ;  /* 0x0000000334347223 */ /* 0x000fce0000000034 */
.L_x_448:
[----:B------:R-:W-:Y:S05]  /*14960*/  BSYNC B1 ;  /* 0x0000000000017941 */ /* 0x000fea0003800000 */
.L_x_446:
        /* <DEDUP_REMOVED lines=10> */
.L_x_450:
[----:B------:R-:W1:Y:S02]  /*14a10*/  MUFU.RCP R47, R66 ;  /* 0x00000042002f7308 */ /* 0x000e640000001000 */
[----:B-1----:R-:W-:-:S04]  /*14a20*/  FFMA R0, R66, R47, -1 ;  /* 0xbf80000042007423 */ /* 0x002fc8000000002f */
[----:B------:R-:W-:-:S04]  /*14a30*/  FADD.FTZ R0, -R0, -RZ ;  /* 0x800000ff00007221 */ /* 0x000fc80000010100 */
[----:B------:R-:W-:-:S07]  /*14a40*/  FFMA R47, R47, R0, R47 ;  /* 0x000000002f2f7223 */ /* 0x000fce000000002f */
.L_x_451:
[----:B------:R-:W-:Y:S05]  /*14a50*/  BSYNC B1 ;  /* 0x0000000000017941 */ /* 0x000fea0003800000 */
.L_x_449:
        /* <DEDUP_REMOVED lines=10> */
.L_x_453:
[----:B------:R-:W1:Y:S02]  /*14b00*/  MUFU.RCP R54, R55 ;  /* 0x0000003700367308 */ /* 0x000e640000001000 */
[----:B-1----:R-:W-:-:S04]  /*14b10*/  FFMA R0, R55, R54, -1 ;  /* 0xbf80000037007423 */ /* 0x002fc80000000036 */
[----:B------:R-:W-:-:S04]  /*14b20*/  FADD.FTZ R3, -R0, -RZ ;  /* 0x800000ff00037221 */ /* 0x000fc80000010100 */
[----:B------:R-:W-:-:S07]  /*14b30*/  FFMA R54, R54, R3, R54 ;  /* 0x0000000336367223 */ /* 0x000fce0000000036 */
.L_x_454:
[----:B------:R-:W-:Y:S05]  /*14b40*/  BSYNC B1 ;  /* 0x0000000000017941 */ /* 0x000fea0003800000 */
.L_x_452:
        /* <DEDUP_REMOVED lines=10> */
.L_x_456:
[----:B------:R-:W1:Y:S02]  /*14bf0*/  MUFU.RCP R49, R56 ;  /* 0x0000003800317308 */ /* 0x000e640000001000 */
[----:B-1----:R-:W-:-:S04]  /*14c00*/  FFMA R0, R56, R49, -1 ;  /* 0xbf80000038007423 */ /* 0x002fc80000000031 */
[----:B------:R-:W-:-:S04]  /*14c10*/  FADD.FTZ R0, -R0, -RZ ;  /* 0x800000ff00007221 */ /* 0x000fc80000010100 */
[----:B------:R-:W-:-:S07]  /*14c20*/  FFMA R49, R49, R0, R49 ;  /* 0x0000000031317223 */ /* 0x000fce0000000031 */
.L_x_457:
[----:B------:R-:W-:Y:S05]  /*14c30*/  BSYNC B1 ;  /* 0x0000000000017941 */ /* 0x000fea0003800000 */
.L_x_455:
        /* <DEDUP_REMOVED lines=9> */
.L_x_459:
[----:B------:R-:W1:Y:S02]  /*14cd0*/  MUFU.RCP R0, R65 ;  /* 0x0000004100007308 */ /* 0x000e640000001000 */
[----:B-1----:R-:W-:-:S04]  /*14ce0*/  FFMA R3, R65, R0, -1 ;  /* 0xbf80000041037423 */ /* 0x002fc80000000000 */
[----:B------:R-:W-:-:S04]  /*14cf0*/  FADD.FTZ R3, -R3, -RZ ;  /* 0x800000ff03037221 */ /* 0x000fc80000010100 */
[----:B------:R-:W-:-:S07]  /*14d00*/  FFMA R0, R0, R3, R0 ;  /* 0x0000000300007223 */ /* 0x000fce0000000000 */
.L_x_460:
[----:B------:R-:W-:Y:S05]  /*14d10*/  BSYNC B1 ;  /* 0x0000000000017941 */ /* 0x000fea0003800000 */
.L_x_458:
        /* <DEDUP_REMOVED lines=26> */
.L_x_461:
        /* <DEDUP_REMOVED lines=27> */
.L_x_463:
[----:B------:R-:W-:Y:S05]  /*15070*/  BSYNC B0 ;  /* 0x0000000000007941 */ /* 0x000fea0003800000 */
.L_x_462:
[----:B------:R-:W-:Y:S04]  /*15080*/  BSSY B0, `(.L_x_464) ;  /* 0x0000033000007945 */ /* 0x000fe80003800000 */
[----:B------:R-:W-:Y:S05]  /*15090*/  @P0 BRA `(.L_x_465) ;  /* 0x0000000000c40947 */ /* 0x000fea0003800000 */
[----:B------:R-:W-:-:S04]  /*150a0*/  MOV R0, UR50 ;  /* 0x0000003200007c02 */ /* 0x000fc80008000f00 */
[----:B------:R-:W-:-:S13]  /*150b0*/  ISETP.NE.AND P2, PT, R0, 0x3, PT ;  /* 0x000000030000780c */ /* 0x000fda0003f45270 */
[----:B------:R-:W-:Y:S05]  /*150c0*/  @!P2 BRA `(.L_x_466) ;  /* 0x000000000004a947 */ /* 0x000fea0003800000 */
[----:B------:R-:W-:Y:S01]  /*150d0*/  BPT.TRAP 0x1 ;  /* 0x000000040000795c */ /* 0x000fe20000300000 */
.L_x_466:
[----:B------:R-:W2:Y:S04]  /*150e0*/  LDL.LU R0, [R1+0xb8] ;  /* 0x0000b80001007983 */ /* 0x000ea80000300800 */
[----:B------:R-:W3:Y:S01]  /*150f0*/  LDL R3, [R1+0xb4] ;  /* 0x0000b40001037983 */ /* 0x000ee20000100800 */
[----:B------:R-:W-:Y:S01]  /*15100*/  BSSY B1, `(.L_x_467) ;  /* 0x0000005000017945 */ /* 0x000fe20003800000 */
[----:B--2---:R-:W-:Y:S02]  /*15110*/  SHF.L.U32 R0, R0, 0x1f, RZ ;  /* 0x0000001f00007819 */ /* 0x004fe400000006ff */
[----:B---3--:R-:W-:-:S04]  /*15120*/  LEA R3, R3, UR51, 0x3 ;  /* 0x0000003303037c11 */ /* 0x008fc8000f8e18ff */
[----:B------:R-:W1:Y:S02]  /*15130*/  SYNCS.PHASECHK.TRANS64.TRYWAIT P0, [R3+URZ+0x80], R0 ;  /* 0x00008000030075a7 */ /* 0x000e64000800017f */
[----:B-1----:R-:W-:Y:S05]  /*15140*/  @!P0 BRA `(.L_x_468) ;  /* 0x0000005c007c8947 */ /* 0x002fea0003800000 */
.L_x_633:
[----:B------:R-:W-:Y:S05]  /*15150*/  BSYNC B1 ;  /* 0x0000000000017941 */ /* 0x000fea0003800000 */
.L_x_467:
[----:B------:R-:W-:Y:S04]  /*15160*/  BSSY B1, `(.L_x_469) ;  /* 0x0000012000017945 */ /* 0x000fe80003800000 */
[----:B------:R-:W-:Y:S05]  /*15170*/  @P1 BRA `(.L_x_470) ;  /* 0x0000000000401947 */ /* 0x000fea0003800000 */
[----:B------:R-:W1:Y:S02]  /*15180*/  LDL.LU R4, [R1+0xb4] ;  /* 0x0000b40001047983 */ /* 0x000e640000300800 */
[----:B-1----:R-:W-:-:S04]  /*15190*/  LEA R0, R4, R12, 0xc ;  /* 0x0000000c04007211 */ /* 0x002fc800078e60ff */
[----:B------:R-:W-:Y:S01]  /*151a0*/  IADD3 R4, R0, UR51, RZ ;  /* 0x0000003300047c10 */ /* 0x000fe2000fffe0ff */
        /* <DEDUP_REMOVED lines=13> */
.L_x_470:
[----:B------:R-:W-:Y:S05]  /*15280*/  BSYNC B1 ;  /* 0x0000000000017941 */ /* 0x000fea0003800000 */
.L_x_469:
        /* <DEDUP_REMOVED lines=8> */
.L_x_471:
[----:B-1----:R-:W1:Y:S01]  /*15310*/  S2R R3, SR_CgaCtaId ;  /* 0x0000000000037919 */ /* 0x002e620000008800 */
[C---:B------:R-:W-:Y:S02]  /*15320*/  LEA R0, R14.reuse, UR51, 0x3 ;  /* 0x000000330e007c11 */ /* 0x040fe4000f8e18ff */
[----:B------:R-:W-:Y:S02]  /*15330*/  IADD3 R14, R14, 0x1, RZ ;  /* 0x000000010e0e7810 */ /* 0x000fe40007ffe0ff */
[----:B------:R-:W-:Y:S02]  /*15340*/  IADD3 R0, R0, 0xa0, RZ ;  /* 0x000000a000007810 */ /* 0x000fe40007ffe0ff */
[----:B------:R-:W-:-:S04]  /*15350*/  ISETP.NE.AND P0, PT, R14, 0x4, PT ;  /* 0x000000040e00780c */ /* 0x000fc80003f05270 */
[----:B------:R-:W-:Y:S02]  /*15360*/  SEL R14, R14, RZ, P0 ;  /* 0x000000ff0e0e7207 */ /* 0x000fe40000000000 */
[----:B-1----:R-:W-:-:S04]  /*15370*/  PRMT R0, R3, 0x654, R0 ;  /* 0x0000065403007816 */ /* 0x002fc80000000000 */
[----:B--2---:R1:W-:Y:S02]  /*15380*/  SYNCS.ARRIVE.TRANS64.RED.A1T0 RZ, [R0+URZ], RZ ;  /* 0x000000ff00ff79a7 */ /* 0x0043e4000810043f */
[----:B-1----:R-:W-:-:S04]  /*15390*/  SEL R0, RZ, 0x1, P0 ;  /* 0x00000001ff007807 */ /* 0x002fc80000000000 */
[----:B------:R-:W-:-:S07]  /*153a0*/  LOP3.LUT R13, R13, R0, RZ, 0x3c, !PT ;  /* 0x000000000d0d7212 */ /* 0x000fce00078e3cff */
.L_x_465:
[----:B------:R-:W-:Y:S05]  /*153b0*/  BSYNC B0 ;  /* 0x0000000000007941 */ /* 0x000fea0003800000 */
.L_x_464:
[----:B------:R-:W2:Y:S04]  /*153c0*/  LDL.LU R3, [R1+0x74] ;  /* 0x0000740001037983 */ /* 0x000ea80000300800 */
[----:B------:R-:W3:Y:S04]  /*153d0*/  LDL.LU R15, [R1+0x78] ;  /* 0x00007800010f7983 */ /* 0x000ee80000300800 */
[----:B------:R-:W4:Y:S04]  /*153e0*/  LDL.LU R19, [R1+0x7c] ;  /* 0x00007c0001137983 */ /* 0x000f280000300800 */
[----:B------:R-:W5:Y:S04]  /*153f0*/  LDL.LU R26, [R1+0x80] ;  /* 0x00008000011a7983 */ /* 0x000f680000300800 */
[----:B------:R-:W4:Y:S04]  /*15400*/  LDL.LU R25, [R1+0x84] ;  /* 0x0000840001197983 */ /* 0x000f280000300800 */
[----:B------:R-:W5:Y:S04]  /*15410*/  LDL.LU R20, [R1+0x88] ;  /* 0x0000880001147983 */ /* 0x000f680000300800 */
[----:B------:R-:W5:Y:S04]  /*15420*/  LDL.LU R24, [R1+0x8c] ;  /* 0x00008c0001187983 */ /* 0x000f680000300800 */
[----:B------:R-:W5:Y:S01]  /*15430*/  LDL.LU R21, [R1+0x90] ;  /* 0x0000900001157983 */ /* 0x000f620000300800 */
[----:B------:R-:W-:-:S03]  /*15440*/  F2FP.F16.E4M3.UNPACK_B R0, R6 ;  /* 0x00000006ff00723e */ /* 0x000fc600020006ff */
[----:B------:R-:W5:Y:S02]  /*15450*/  LDL.LU R23, [R1+0x94] ;  /* 0x0000940001177983 */ /* 0x000f640000300800 */
[----:B------:R-:W-:Y:S02]  /*15460*/  HADD2.F32 R11, -RZ, R0.H1_H1 ;  /* 0x30000000ff0b7230 */ /* 0x000fe40000004100 */
[----:B------:R-:W5:Y:S04]  /*15470*/  LDL.LU R22, [R1+0x98] ;  /* 0x0000980001167983 */ /* 0x000f680000300800 */
[----:B------:R-:W5:Y:S04]  /*15480*/  LDL.LU R27, [R1+0x9c] ;  /* 0x00009c00011b7983 */ /* 0x000f680000300800 */
[----:B------:R-:W5:Y:S01]  /*15490*/  LDL.LU R31, [R1+0xa0] ;  /* 0x0000a000011f7983 */ /* 0x000f620000300800 */
[----:B------:R-:W-:-:S02]  /*154a0*/  F2FP.F16.E4M3.UNPACK_B R4, R7 ;  /* 0x00000007ff04723e */ /* 0x000fc400020006ff */
[----:B------:R-:W-:Y:S02]  /*154b0*/  MOV R52, 0x3bbb989d ;  /* 0x3bbb989d00347802 */ /* 0x000fe40000000f00 */
[----:B------:R-:W-:Y:S01]  /*154c0*/  MOV R54, 0x437c0000 ;  /* 0x437c000000367802 */ /* 0x000fe20000000f00 */
[----:B------:R-:W-:Y:S01]  /*154d0*/  BSSY B1, `(.L_x_472) ;  /* 0x00000c7000017945 */ /* 0x000fe20003800000 */
[C---:B--2---:R-:W-:Y:S01]  /*154e0*/  FMUL R5, R2.reuse, R3 ;  /* 0x0000000302057220 */ /* 0x044fe20000400000 */
[----:B------:R-:W-:Y:S02]  /*154f0*/  HADD2.F32 R3, -RZ, R0.H0_H0 ;  /* 0x20000000ff037230 */ /* 0x000fe40000004100 */
[----:B---3--:R-:W-:-:S04]  /*15500*/  FMUL R18, R2, R15 ;  /* 0x0000000f02127220 */ /* 0x008fc80000400000 */
[----:B------:R-:W-:Y:S01]  /*15510*/  FFMA R11, R16, R11, R18 ;  /* 0x0000000b100b7223 */ /* 0x000fe20000000012 */
[----:B----4-:R-:W-:Y:S02]  /*15520*/  FMUL R18, R2, R25 ;  /* 0x0000001902127220 */ /* 0x010fe40000400000 */
[----:B------:R-:W2:Y:S04]  /*15530*/  LDL.LU R25, [R1+0xa4] ;  /* 0x0000a40001197983 */ /* 0x000ea80000300800 */
[----:B------:R-:W3:Y:S04]  /*15540*/  LDL.LU R40, [R1+0xa8] ;  /* 0x0000a80001287983 */ /* 0x000ee80000300800 */
[----:B------:R-:W4:Y:S04]  /*15550*/  LDL.LU R44, [R1+0xac] ;  /* 0x0000ac00012c7983 */ /* 0x000f280000300800 */
[----:B------:R-:W4:Y:S01]  /*15560*/  LDL.LU R45, [R1+0xb0] ;  /* 0x0000b000012d7983 */ /* 0x000f220000300800 */
[----:B------:R-:W-:Y:S01]  /*15570*/  F2FP.F16.E4M3.UNPACK_B R0, R6.H1 ;  /* 0x00000006ff00723e */ /* 0x000fe200030006ff */
[----:B------:R-:W-:Y:S01]  /*15580*/  FFMA R6, R16, R3, R5 ;  /* 0x0000000310067223 */ /* 0x000fe20000000005 */
[----:B------:R-:W-:-:S02]  /*15590*/  HADD2.F32 R17, -RZ, R4.H0_H0 ;  /* 0x20000004ff117230 */ /* 0x000fc40000004100 */
[----:B------:R-:W-:Y:S02]  /*155a0*/  HADD2.F32 R5, -RZ, R4.H1_H1 ;  /* 0x30000004ff057230 */ /* 0x000fe40000004100 */
[C---:B-----5:R-:W-:Y:S01]  /*155b0*/  FMUL R4, R2.reuse, R26 ;  /* 0x0000001a02047220 */ /* 0x060fe20000400000 */
[--C-:B------:R-:W-:Y:S02]  /*155c0*/  HADD2.F32 R15, -RZ, R0.reuse.H1_H1 ;  /* 0x30000000ff0f7230 */ /* 0x100fe40000004100 */
[C---:B------:R-:W-:Y:S01]  /*155d0*/  FMUL R19, R2.reuse, R19 ;  /* 0x0000001302137220 */ /* 0x040fe20000400000 */
[----:B------:R-:W-:Y:S01]  /*155e0*/  HADD2.F32 R3, -RZ, R0.H0_H0 ;  /* 0x20000000ff037230 */ /* 0x000fe20000004100 */
[----:B------:R-:W-:Y:S01]  /*155f0*/  F2FP.F16.E4M3.UNPACK_B R0, R7.H1 ;  /* 0x00000007ff00723e */ /* 0x000fe200030006ff */
[----:B------:R-:W-:Y:S01]  /*15600*/  FMUL R20, R2, R20 ;  /* 0x0000001402147220 */ /* 0x000fe20000400000 */
[----:B------:R-:W-:Y:S01]  /*15610*/  FFMA R15, R16, R15, R4 ;  /* 0x0000000f100f7223 */ /* 0x000fe20000000004 */
[----:B------:R-:W-:Y:S01]  /*15620*/  FFMA.SAT R4, -R6, R52, 0.5 ;  /* 0x3f00000006047423 */ /* 0x000fe20000002134 */
[C---:B------:R-:W-:Y:S01]  /*15630*/  FFMA R7, R16.reuse, R3, R19 ;  /* 0x0000000310077223 */ /* 0x040fe20000000013 */
[C---:B------:R-:W-:Y:S01]  /*15640*/  FFMA R17, R16.reuse, R17, R18 ;  /* 0x0000001110117223 */ /* 0x040fe20000000012 */
[----:B------:R-:W-:Y:S01]  /*15650*/  FFMA R18, R16, R5, R20 ;  /* 0x0000000510127223 */ /* 0x000fe20000000014 */
[----:B------:R-:W-:-:S02]  /*15660*/  HADD2.F32 R19, -RZ, R0.H0_H0 ;  /* 0x20000000ff137230 */ /* 0x000fc40000004100 */
[C---:B------:R-:W-:Y:S01]  /*15670*/  FMUL R20, R2.reuse, R21 ;  /* 0x0000001502147220 */ /* 0x040fe20000400000 */
[----:B------:R-:W-:Y:S01]  /*15680*/  HADD2.F32 R3, -RZ, R0.H1_H1 ;  /* 0x30000000ff037230 */ /* 0x000fe20000004100 */
[----:B------:R-:W-:Y:S01]  /*15690*/  F2FP.F16.E4M3.UNPACK_B R0, R8 ;  /* 0x00000008ff00723e */ /* 0x000fe200020006ff */
[----:B------:R-:W-:Y:S01]  /*156a0*/  FMUL R5, R2, R24 ;  /* 0x0000001802057220 */ /* 0x000fe20000400000 */
[----:B------:R-:W-:Y:S01]  /*156b0*/  FFMA.RM R26, R4, R54, 12582913 ;  /* 0x4b400001041a7423 */ /* 0x000fe20000004036 */
[----:B------:R-:W-:Y:S01]  /*156c0*/  FMUL R4, R2, R22 ;  /* 0x0000001602047220 */ /* 0x000fe20000400000 */
[----:B------:R-:W-:Y:S01]  /*156d0*/  FFMA.SAT R22, -R11, R52, 0.5 ;  /* 0x3f0000000b167423 */ /* 0x000fe20000002134 */
[C---:B------:R-:W-:Y:S01]  /*156e0*/  FFMA R20, R16.reuse, R3, R20 ;  /* 0x0000000310147223 */ /* 0x040fe20000000014 */
[----:B------:R-:W-:Y:S01]  /*156f0*/  FFMA R19, R16, R19, R5 ;  /* 0x0000001310137223 */ /* 0x000fe20000000005 */
[--C-:B------:R-:W-:Y:S02]  /*15700*/  HADD2.F32 R3, -RZ, R0.reuse.H0_H0 ;  /* 0x20000000ff037230 */ /* 0x100fe40000004100 */
[----:B------:R-:W-:Y:S01]  /*15710*/  FMUL R5, R2, R23 ;  /* 0x0000001702057220 */ /* 0x000fe20000400000 */
[----:B------:R-:W-:Y:S01]  /*15720*/  HADD2.F32 R21, -RZ, R0.H1_H1 ;  /* 0x30000000ff157230 */ /* 0x000fe20000004100 */
[----:B------:R-:W-:Y:S01]  /*15730*/  F2FP.F16.E4M3.UNPACK_B R0, R8.H1 ;  /* 0x00000008ff00723e */ /* 0x000fe200030006ff */
[----:B------:R-:W-:Y:S01]  /*15740*/  FFMA.RM R28, R22, R54, 12582913 ;  /* 0x4b400001161c7423 */ /* 0x000fe20000004036 */
[----:B------:R-:W-:Y:S01]  /*15750*/  FFMA R8, R16, R3, R5 ;  /* 0x0000000310087223 */ /* 0x000fe20000000005 */
[----:B------:R-:W-:Y:S01]  /*15760*/  FFMA.SAT R24, -R7, R52, 0.5 ;  /* 0x3f00000007187423 */ /* 0x000fe20000002134 */
[----:B------:R-:W-:Y:S01]  /*15770*/  FMUL R5, R2, R27 ;  /* 0x0000001b02057220 */ /* 0x000fe20000400000 */
[----:B------:R-:W-:-:S02]  /*15780*/  HADD2.F32 R3, -RZ, R0.H0_H0 ;  /* 0x20000000ff037230 */ /* 0x000fc40000004100 */
[----:B------:R-:W-:Y:S01]  /*15790*/  FADD R22, R28, -12583039 ;  /* 0xcb40007f1c167421 */ /* 0x000fe20000000000 */
[----:B------:R-:W-:Y:S01]  /*157a0*/  FADD R23, R26, -12583039 ;  /* 0xcb40007f1a177421 */ /* 0x000fe20000000000 */
[----:B------:R-:W-:Y:S02]  /*157b0*/  FFMA.RM R30, R24, R54, 12582913 ;  /* 0x4b400001181e7423 */ /* 0x000fe40000004036 */
[----:B------:R-:W-:Y:S01]  /*157c0*/  FFMA R24, -R11, 1.4426950216293334961, -R22 ;  /* 0x3fb8aa3b0b187823 */ /* 0x000fe20000000916 */
[----:B------:R-:W-:Y:S01]  /*157d0*/  FFMA R22, R16, R3, R5 ;  /* 0x0000000310167223 */ /* 0x000fe20000000005 */
[-C--:B------:R-:W-:Y:S01]  /*157e0*/  FFMA.SAT R5, -R17, R52.reuse, 0.5 ;  /* 0x3f00000011057423 */ /* 0x080fe20000002134 */
[----:B------:R-:W-:Y:S01]  /*157f0*/  FFMA R23, -R6, 1.4426950216293334961, -R23 ;  /* 0x3fb8aa3b06177823 */ /* 0x000fe20000000917 */
[----:B------:R-:W-:Y:S01]  /*15800*/  FFMA.SAT R3, -R15, R52, 0.5 ;  /* 0x3f0000000f037423 */ /* 0x000fe20000002134 */
[----:B------:R-:W-:Y:S01]  /*15810*/  FADD R32, R30, -12583039 ;  /* 0xcb40007f1e207421 */ /* 0x000fe20000000000 */
[----:B------:R-:W-:Y:S01]  /*15820*/  FFMA R24, -R11, 1.925963033500011079e-08, R24 ;  /* 0x32a570600b187823 */ /* 0x000fe20000000118 */
[----:B------:R-:W-:Y:S01]  /*15830*/  FFMA R21, R16, R21, R4 ;  /* 0x0000001510157223 */ /* 0x000fe20000000004 */
[----:B------:R-:W-:Y:S01]  /*15840*/  FFMA.RM R36, R5, R54, 12582913 ;  /* 0x4b40000105247423 */ /* 0x000fe20000004036 */
[----:B------:R-:W-:Y:S01]  /*15850*/  FFMA R4, -R6, 1.925963033500011079e-08, R23 ;  /* 0x32a5706006047823 */ /* 0x000fe20000000117 */
[----:B------:R-:W-:-:S02]  /*15860*/  HADD2.F32 R23, -RZ, R0.H1_H1 ;  /* 0x30000000ff177230 */ /* 0x000fc40000004100 */
[----:B------:R-:W-:Y:S01]  /*15870*/  FFMA.RM R34, R3, R54, 12582913 ;  /* 0x4b40000103227423 */ /* 0x000fe20000004036 */
[C---:B------:R-:W-:Y:S01]  /*15880*/  FFMA R32, -R7.reuse, 1.4426950216293334961, -R32 ;  /* 0x3fb8aa3b07207823 */ /* 0x040fe20000000920 */
[----:B------:R1:W5:Y:S01]  /*15890*/  MUFU.EX2 R29, R24 ;  /* 0x00000018001d7308 */ /* 0x0003620000000800 */
[----:B------:R-:W-:Y:S01]  /*158a0*/  FMUL R3, R2, R31 ;  /* 0x0000001f02037220 */ /* 0x000fe20000400000 */
[----:B------:R-:W-:Y:S01]  /*158b0*/  F2FP.F16.E4M3.UNPACK_B R0, R9 ;  /* 0x00000009ff00723e */ /* 0x000fe200020006ff */
[----:B------:R-:W-:Y:S01]  /*158c0*/  FFMA.SAT R5, -R18, R52, 0.5 ;  /* 0x3f00000012057423 */ /* 0x000fe20000002134 */
[----:B------:R-:W-:Y:S01]  /*158d0*/  FFMA R32, -R7, 1.925963033500011079e-08, R32 ;  /* 0x32a5706007207823 */ /* 0x000fe20000000120 */
[----:B------:R-:W-:Y:S01]  /*158e0*/  FFMA R23, R16, R23, R3 ;  /* 0x0000001710177223 */ /* 0x000fe20000000003 */
[----:B-1----:R-:W-:Y:S02]  /*158f0*/  FADD R24, R36, -12583039 ;  /* 0xcb40007f24187421 */ /* 0x002fe40000000000 */
[----:B------:R1:W-:Y:S01]  /*15900*/  MUFU.EX2 R27, R4 ;  /* 0x00000004001b7308 */ /* 0x0003e20000000800 */
[----:B------:R-:W-:-:S02]  /*15910*/  HADD2.F32 R3, -RZ, R0.H0_H0 ;  /* 0x20000000ff037230 */ /* 0x000fc40000004100 */
[----:B------:R-:W-:Y:S01]  /*15920*/  FFMA.RM R38, R5, R54, 12582913 ;  /* 0x4b40000105267423 */ /* 0x000fe20000004036 */
[----:B------:R-:W-:Y:S01]  /*15930*/  FFMA R24, -R17, 1.4426950216293334961, -R24 ;  /* 0x3fb8aa3b11187823 */ /* 0x000fe20000000918 */
[-C--:B------:R-:W-:Y:S01]  /*15940*/  FFMA.SAT R37, -R19, R52.reuse, 0.5 ;  /* 0x3f00000013257423 */ /* 0x080fe20000002134 */
[----:B------:R-:W-:Y:S01]  /*15950*/  FFMA.SAT R39, -R20, R52, 0.5 ;  /* 0x3f00000014277423 */ /* 0x000fe20000002134 */
[----:B-1----:R-:W-:Y:S01]  /*15960*/  FADD R4, R34, -12583039 ;  /* 0xcb40007f22047421 */ /* 0x002fe20000000000 */
[----:B------:R1:W5:Y:S03]  /*15970*/  MUFU.EX2 R33, R32 ;  /* 0x0000002000217308 */ /* 0x0003660000000800 */
[----:B------:R-:W-:Y:S01]  /*15980*/  FFMA R4, -R15, 1.4426950216293334961, -R4 ;  /* 0x3fb8aa3b0f047823 */ /* 0x000fe20000000904 */
[----:B------:R-:W-:Y:S01]  /*15990*/  FADD R31, R38, -12583039 ;  /* 0xcb40007f261f7421 */ /* 0x000fe20000000000 */
[----:B-1----:R-:W-:-:S02]  /*159a0*/  FFMA.RM R32, R37, R54, 12582913 ;  /* 0x4b40000125207423 */ /* 0x002fc40000004036 */
[----:B------:R-:W-:Y:S01]  /*159b0*/  FFMA R4, -R15, 1.925963033500011079e-08, R4 ;  /* 0x32a570600f047823 */ /* 0x000fe20000000104 */
[----:B------:R-:W-:Y:S01]  /*159c0*/  FFMA R31, -R18, 1.4426950216293334961, -R31 ;  /* 0x3fb8aa3b121f7823 */ /* 0x000fe2000000091f */
[----:B------:R-:W-:Y:S02]  /*159d0*/  FFMA.SAT R41, -R8, R52, 0.5 ;  /* 0x3f00000008297423 */ /* 0x000fe40000002134 */
[----:B------:R-:W1:Y:S01]  /*159e0*/  MUFU.EX2 R35, R4 ;  /* 0x0000000400237308 */ /* 0x000e620000000800 */
[----:B------:R-:W-:Y:S01]  /*159f0*/  FFMA R31, -R18, 1.925963033500011079e-08, R31 ;  /* 0x32a57060121f7823 */ /* 0x000fe2000000011f */
[----:B------:R-:W-:Y:S01]  /*15a00*/  FFMA.RM R42, R41, R54, 12582913 ;  /* 0x4b400001292a7423 */ /* 0x000fe20000004036 */
[-C--:B------:R-:W-:Y:S01]  /*15a10*/  FFMA.SAT R43, -R21, R52.reuse, 0.5 ;  /* 0x3f000000152b7423 */ /* 0x080fe20000002134 */
[----:B------:R-:W-:Y:S01]  /*15a20*/  SHF.L.U32 R26, R26, 0x17, RZ ;  /* 0x000000171a1a7819 */ /* 0x000fe200000006ff */
[----:B------:R-:W-:Y:S01]  /*15a30*/  FFMA.SAT R47, -R23, R52, 0.5 ;  /* 0x3f000000172f7423 */ /* 0x000fe20000002134 */
[----:B------:R-:W-:-:S02]  /*15a40*/  SHF.L.U32 R28, R28, 0x17, RZ ;  /* 0x000000171c1c7819 */ /* 0x000fc400000006ff */
[----:B------:R-:W-:Y:S01]  /*15a50*/  SHF.L.U32 R30, R30, 0x17, RZ ;  /* 0x000000171e1e7819 */ /* 0x000fe200000006ff */
[----:B------:R-:W-:Y:S02]  /*15a60*/  FFMA.RM R47, R47, R54, 12582913 ;  /* 0x4b4000012f2f7423 */ /* 0x000fe40000004036 */
[----:B-----5:R-:W-:Y:S02]  /*15a70*/  FFMA R53, R28, R29, 1 ;  /* 0x3f8000001c357423 */ /* 0x020fe4000000001d */
[----:B------:R-:W-:Y:S01]  /*15a80*/  FFMA R55, R30, R33, 1 ;  /* 0x3f8000001e377423 */ /* 0x000fe20000000021 */
[----:B------:R-:W-:Y:S02]  /*15a90*/  SHF.L.U32 R38, R38, 0x17, RZ ;  /* 0x0000001726267819 */ /* 0x000fe400000006ff */
[----:B------:R-:W-:Y:S02]  /*15aa0*/  SHF.L.U32 R34, R34, 0x17, RZ ;  /* 0x0000001722227819 */ /* 0x000fe400000006ff */
[----:B------:R-:W-:-:S03]  /*15ab0*/  SHF.L.U32 R36, R36, 0x17, RZ ;  /* 0x0000001724247819 */ /* 0x000fc600000006ff */
[----:B-1----:R-:W-:Y:S01]  /*15ac0*/  FFMA R35, R34, R35, 1 ;  /* 0x3f80000022237423 */ /* 0x002fe20000000023 */
[----:B--2---:R-:W-:Y:S01]  /*15ad0*/  FMUL R5, R2, R25 ;  /* 0x0000001902057220 */ /* 0x004fe20000400000 */
[----:B------:R-:W-:-:S03]  /*15ae0*/  FFMA R25, -R17, 1.925963033500011079e-08, R24 ;  /* 0x32a5706011197823 */ /* 0x000fc60000000118 */
[----:B------:R-:W-:Y:S01]  /*15af0*/  FFMA R24, R16, R3, R5 ;  /* 0x0000000310187223 */ /* 0x000fe20000000005 */
[----:B---3--:R-:W-:Y:S01]  /*15b00*/  FMUL R5, R2, R40 ;  /* 0x0000002802057220 */ /* 0x008fe20000400000 */
[----:B------:R-:W-:Y:S02]  /*15b10*/  HADD2.F32 R3, -RZ, R0.H1_H1 ;  /* 0x30000000ff037230 */ /* 0x000fe40000004100 */
[----:B------:R-:W-:Y:S01]  /*15b20*/  FFMA.RM R40, R39, R54, 12582913 ;  /* 0x4b40000127287423 */ /* 0x000fe20000004036 */
[----:B------:R-:W-:Y:S01]  /*15b30*/  FADD R0, R32, -12583039 ;  /* 0xcb40007f20007421 */ /* 0x000fe20000000000 */
[----:B------:R1:W-:Y:S03]  /*15b40*/  MUFU.EX2 R37, R25 ;  /* 0x0000001900257308 */ /* 0x0003e60000000800 */
[----:B------:R-:W-:Y:S01]  /*15b50*/  FFMA R4, -R19, 1.4426950216293334961, -R0 ;  /* 0x3fb8aa3b13047823 */ /* 0x000fe20000000900 */
[----:B------:R-:W-:Y:S01]  /*15b60*/  F2FP.F16.E4M3.UNPACK_B R0, R9.H1 ;  /* 0x00000009ff00723e */ /* 0x000fe200030006ff */
[----:B------:R-:W-:Y:S01]  /*15b70*/  FFMA R9, R16, R3, R5 ;  /* 0x0000000310097223 */ /* 0x000fe20000000005 */
[----:B-1----:R-:W-:-:S02]  /*15b80*/  FADD R25, R40, -12583039 ;  /* 0xcb40007f28197421 */ /* 0x002fc40000000000 */
[----:B------:R1:W2:Y:S02]  /*15b90*/  MUFU.EX2 R39, R31 ;  /* 0x0000001f00277308 */ /* 0x0002a40000000800 */
[----:B------:R-:W-:Y:S01]  /*15ba0*/  FFMA R3, -R20, 1.4426950216293334961, -R25 ;  /* 0x3fb8aa3b14037823 */ /* 0x000fe20000000919 */
[----:B------:R-:W-:-:S03]  /*15bb0*/  HADD2.F32 R25, -RZ, R0.H0_H0 ;  /* 0x20000000ff197230 */ /* 0x000fc60000004100 */
[----:B------:R-:W-:Y:S01]  /*15bc0*/  FFMA R41, -R20, 1.925963033500011079e-08, R3 ;  /* 0x32a5706014297823 */ /* 0x000fe20000000103 */
[----:B----4-:R-:W-:Y:S01]  /*15bd0*/  FMUL R3, R2, R44 ;  /* 0x0000002c02037220 */ /* 0x010fe20000400000 */
[----:B-1----:R-:W-:Y:S01]  /*15be0*/  FADD R31, R42, -12583039 ;  /* 0xcb40007f2a1f7421 */ /* 0x002fe20000000000 */
[----:B------:R-:W-:Y:S01]  /*15bf0*/  FFMA.RM R44, R43, R54, 12582913 ;  /* 0x4b4000012b2c7423 */ /* 0x000fe20000004036 */
[----:B------:R-:W-:Y:S01]  /*15c00*/  FFMA R4, -R19, 1.925963033500011079e-08, R4 ;  /* 0x32a5706013047823 */ /* 0x000fe20000000104 */
[----:B------:R-:W-:Y:S01]  /*15c10*/  FFMA R25, R16, R25, R3 ;  /* 0x0000001910197223 */ /* 0x000fe20000000003 */
[----:B------:R-:W-:Y:S01]  /*15c20*/  FFMA R31, -R8, 1.4426950216293334961, -R31 ;  /* 0x3fb8aa3b081f7823 */ /* 0x000fe2000000091f */
[-C--:B------:R-:W-:Y:S01]  /*15c30*/  FFMA.SAT R3, -R22, R52.reuse, 0.5 ;  /* 0x3f00000016037423 */ /* 0x080fe20000002134 */
[----:B------:R-:W-:Y:S01]  /*15c40*/  FADD R46, R44, -12583039 ;  /* 0xcb40007f2c2e7421 */ /* 0x000fe20000000000 */
[----:B------:R1:W3:Y:S01]  /*15c50*/  MUFU.EX2 R5, R4 ;  /* 0x0000000400057308 */ /* 0x0002e20000000800 */
[----:B------:R-:W-:-:S02]  /*15c60*/  FFMA.SAT R49, -R9, R52, 0.5 ;  /* 0x3f00000009317423 */ /* 0x000fc40000002134 */
[----:B------:R-:W-:Y:S01]  /*15c70*/  FFMA R46, -R21, 1.4426950216293334961, -R46 ;  /* 0x3fb8aa3b152e7823 */ /* 0x000fe2000000092e */
[----:B-1----:R-:W-:Y:S01]  /*15c80*/  FFMA R4, -R8, 1.925963033500011079e-08, R31 ;  /* 0x32a5706008047823 */ /* 0x002fe2000000011f */
[----:B------:R-:W-:Y:S02]  /*15c90*/  HADD2.F32 R31, -RZ, R0.H1_H1 ;  /* 0x30000000ff1f7230 */ /* 0x000fe40000004100 */
[----:B------:R-:W-:Y:S01]  /*15ca0*/  FFMA.RM R0, R3, R54, 12582913 ;  /* 0x4b40000103007423 */ /* 0x000fe20000004036 */
[----:B------:R-:W-:Y:S01]  /*15cb0*/  FMUL R3, R2, R45 ;  /* 0x0000002d02037220 */ /* 0x000fe20000400000 */
[----:B------:R-:W-:Y:S01]  /*15cc0*/  FFMA R46, -R21, 1.925963033500011079e-08, R46 ;  /* 0x32a57060152e7823 */ /* 0x000fe2000000012e */
[----:B------:R-:W-:Y:S01]  /*15cd0*/  FFMA.SAT R48, -R24, R52, 0.5 ;  /* 0x3f00000018307423 */ /* 0x000fe20000002134 */
[----:B------:R-:W-:Y:S01]  /*15ce0*/  FFMA.RM R50, R49, R54, 12582913 ;  /* 0x4b40000131327423 */ /* 0x000fe20000004036 */
[----:B------:R-:W-:Y:S01]  /*15cf0*/  FFMA R31, R16, R31, R3 ;  /* 0x0000001f101f7223 */ /* 0x000fe20000000003 */
[----:B------:R-:W-:Y:S01]  /*15d00*/  FFMA.SAT R51, -R25, R52, 0.5 ;  /* 0x3f00000019337423 */ /* 0x000fe20000002134 */
[----:B------:R1:W-:Y:S01]  /*15d10*/  MUFU.EX2 R3, R46 ;  /* 0x0000002e00037308 */ /* 0x0003e20000000800 */
[----:B------:R-:W-:Y:S01]  /*15d20*/  FFMA.RM R48, R48, R54, 12582913 ;  /* 0x4b40000130307423 */ /* 0x000fe20000004036 */
[----:B------:R-:W-:Y:S01]  /*15d30*/  FFMA.SAT R52, -R31, R52, 0.5 ;  /* 0x3f0000001f347423 */ /* 0x000fe20000002134 */
[-C--:B------:R-:W-:Y:S01]  /*15d40*/  FFMA.RM R51, R51, R54.reuse, 12582913 ;  /* 0x4b40000133337423 */ /* 0x080fe20000004036 */
[----:B------:R-:W-:Y:S01]  /*15d50*/  FADD R45, R0, -12583039 ;  /* 0xcb40007f002d7421 */ /* 0x000fe20000000000 */
[----:B-1----:R-:W-:Y:S01]  /*15d60*/  FFMA R46, R26, R27, 1 ;  /* 0x3f8000001a2e7423 */ /* 0x002fe2000000001b */
[----:B------:R-:W-:Y:S01]  /*15d70*/  FADD R26, R50, -12583039 ;  /* 0xcb40007f321a7421 */ /* 0x000fe20000000000 */
[----:B------:R-:W-:Y:S01]  /*15d80*/  FFMA.RM R52, R52, R54, 12582913 ;  /* 0x4b40000134347423 */ /* 0x000fe20000004036 */
[----:B------:R1:W-:Y:S01]  /*15d90*/  MUFU.EX2 R43, R4 ;  /* 0x00000004002b7308 */ /* 0x0003e20000000800 */
[----:B------:R-:W-:Y:S01]  /*15da0*/  FADD R49, R48, -12583039 ;  /* 0xcb40007f30317421 */ /* 0x000fe20000000000 */
[----:B------:R-:W-:Y:S01]  /*15db0*/  FFMA R26, -R9, 1.4426950216293334961, -R26 ;  /* 0x3fb8aa3b091a7823 */ /* 0x000fe2000000091a */
[----:B------:R-:W-:Y:S01]  /*15dc0*/  FADD R28, R51, -12583039 ;  /* 0xcb40007f331c7421 */ /* 0x000fe20000000000 */
[----:B------:R-:W-:Y:S01]  /*15dd0*/  FADD R30, R52, -12583039 ;  /* 0xcb40007f341e7421 */ /* 0x000fe20000000000 */
[----:B------:R-:W-:Y:S01]  /*15de0*/  FFMA R45, -R22, 1.4426950216293334961, -R45 ;  /* 0x3fb8aa3b162d7823 */ /* 0x000fe2000000092d */
[----:B------:R-:W-:Y:S01]  /*15df0*/  FFMA R49, -R24, 1.4426950216293334961, -R49 ;  /* 0x3fb8aa3b18317823 */ /* 0x000fe20000000931 */
[----:B-1----:R-:W-:Y:S01]  /*15e00*/  FADD R4, R47, -12583039 ;  /* 0xcb40007f2f047421 */ /* 0x002fe20000000000 */
[----:B------:R-:W-:Y:S01]  /*15e10*/  FFMA R26, -R9, 1.925963033500011079e-08, R26 ;  /* 0x32a57060091a7823 */ /* 0x000fe2000000011a */
[----:B------:R-:W-:-:S02]  /*15e20*/  FFMA R28, -R25, 1.4426950216293334961, -R28 ;  /* 0x3fb8aa3b191c7823 */ /* 0x000fc4000000091c */
[----:B------:R-:W-:Y:S01]  /*15e30*/  FFMA R4, -R23, 1.4426950216293334961, -R4 ;  /* 0x3fb8aa3b17047823 */ /* 0x000fe20000000904 */
[----:B------:R-:W-:Y:S01]  /*15e40*/  FFMA R30, -R31, 1.4426950216293334961, -R30 ;  /* 0x3fb8aa3b1f1e7823 */ /* 0x000fe2000000091e */
[----:B------:R-:W-:Y:S01]  /*15e50*/  FFMA R45, -R22, 1.925963033500011079e-08, R45 ;  /* 0x32a57060162d7823 */ /* 0x000fe2000000012d */
[----:B------:R-:W-:Y:S01]  /*15e60*/  FFMA R49, -R24, 1.925963033500011079e-08, R49 ;  /* 0x32a5706018317823 */ /* 0x000fe20000000131 */
[----:B------:R1:W-:Y:S01]  /*15e70*/  MUFU.EX2 R27, R26 ;  /* 0x0000001a001b7308 */ /* 0x0003e20000000800 */
[----:B------:R-:W-:Y:S01]  /*15e80*/  FFMA R4, -R23, 1.925963033500011079e-08, R4 ;  /* 0x32a5706017047823 */ /* 0x000fe20000000104 */
[----:B------:R-:W-:Y:S01]  /*15e90*/  FFMA R28, -R25, 1.925963033500011079e-08, R28 ;  /* 0x32a57060191c7823 */ /* 0x000fe2000000011c */
[----:B------:R-:W-:Y:S01]  /*15ea0*/  SHF.L.U32 R32, R32, 0x17, RZ ;  /* 0x0000001720207819 */ /* 0x000fe200000006ff */
[----:B------:R-:W-:Y:S01]  /*15eb0*/  FFMA R30, -R31, 1.925963033500011079e-08, R30 ;  /* 0x32a570601f1e7823 */ /* 0x000fe2000000011e */
[----:B--2---:R-:W-:Y:S01]  /*15ec0*/  FFMA R54, R38, R39, 1 ;  /* 0x3f80000026367423 */ /* 0x004fe20000000027 */
[----:B-1----:R-:W-:-:S02]  /*15ed0*/  IADD3 R26, R46, 0x1800000, RZ ;  /* 0x018000002e1a7810 */ /* 0x002fc40007ffe0ff */
[----:B------:R-:W1:Y:S01]  /*15ee0*/  MUFU.EX2 R41, R41 ;  /* 0x0000002900297308 */ /* 0x000e620000000800 */
[----:B---3--:R-:W-:Y:S01]  /*15ef0*/  FFMA R39, R32, R5, 1 ;  /* 0x3f80000020277423 */ /* 0x008fe20000000005 */
[----:B------:R-:W-:-:S06]  /*15f00*/  LOP3.LUT R26, R26, 0x7f800000, RZ, 0xc0, !PT ;  /* 0x7f8000001a1a7812 */ /* 0x000fcc00078ec0ff */
[----:B------:R-:W2:Y:S01]  /*15f10*/  MUFU.EX2 R45, R45 ;  /* 0x0000002d002d7308 */ /* 0x000ea20000000800 */
[----:B------:R-:W-:-:S07]  /*15f20*/  ISETP.GT.U32.AND P0, PT, R26, 0x1ffffff, PT ;  /* 0x01ffffff1a00780c */ /* 0x000fce0003f04070 */
[----:B------:R-:W3:Y:S08]  /*15f30*/  MUFU.EX2 R49, R49 ;  /* 0x0000003100317308 */ /* 0x000ef00000000800 */
[----:B------:R-:W4:Y:S08]  /*15f40*/  MUFU.EX2 R4, R4 ;  /* 0x0000000400047308 */ /* 0x000f300000000800 */
        /* <DEDUP_REMOVED lines=11> */
[----:B-1----:R-:W-:Y:S01]  /*16000*/  FFMA R56, R40, R41, 1 ;  /* 0x3f80000028387423 */ /* 0x002fe20000000029 */
[----:B--2---:R-:W-:Y:S01]  /*16010*/  FFMA R60, R0, R45, 1 ;  /* 0x3f800000003c7423 */ /* 0x004fe2000000002d */
[----:B---3--:R-:W-:Y:S01]  /*16020*/  FFMA R48, R48, R49, 1 ;  /* 0x3f80000030307423 */ /* 0x008fe20000000031 */
[----:B------:R-:W-:Y:S01]  /*16030*/  FFMA R37, R36, R37, 1 ;  /* 0x3f80000024257423 */ /* 0x000fe20000000025 */
[----:B------:R-:W-:Y:S01]  /*16040*/  FFMA R58, R42, R43, 1 ;  /* 0x3f8000002a3a7423 */ /* 0x000fe2000000002b */
[----:B------:R-:W-:Y:S01]  /*16050*/  FFMA R41, R44, R3, 1 ;  /* 0x3f8000002c297423 */ /* 0x000fe20000000003 */
[----:B----4-:R-:W-:Y:S01]  /*16060*/  FFMA R47, R47, R4, 1 ;  /* 0x3f8000002f2f7423 */ /* 0x010fe20000000004 */
[----:B------:R-:W-:Y:S01]  /*16070*/  FFMA R45, R50, R27, 1 ;  /* 0x3f800000322d7423 */ /* 0x000fe2000000001b */
[----:B-----5:R-:W-:Y:S01]  /*16080*/  FFMA R51, R51, R28, 1 ;  /* 0x3f80000033337423 */ /* 0x020fe2000000001c */
[----:B------:R-:W-:Y:S01]  /*16090*/  FFMA R49, R52, R5, 1 ;  /* 0x3f80000034317423 */ /* 0x000fe20000000005 */
[----:B------:R-:W-:Y:S06]  /*160a0*/  @P0 BRA `(.L_x_473) ;  /* 0x0000000000140947 */ /* 0x000fec0003800000 */
[----:B------:R-:W-:Y:S02]  /*160b0*/  MOV R0, R46 ;  /* 0x0000002e00007202 */ /* 0x000fe40000000f00 */
[----:B------:R-:W-:-:S07]  /*160c0*/  MOV R4, 0x160e0 ;  /* 0x000160e000047802 */ /* 0x000fce0000000f00 */
[----:B------:R-:W-:Y:S05]  /*160d0*/  CALL.REL.NOINC `($__internal_0_$__cuda_sm20_rcp_rn_f32_slowpath) ;  /* 0x0000005400a07944 */ /* 0x000fea0003c00000 */
[----:B------:R-:W-:Y:S01]  /*160e0*/  MOV R33, R0 ;  /* 0x0000000000217202 */ /* 0x000fe20000000f00 */
[----:B------:R-:W-:Y:S06]  /*160f0*/  BRA `(.L_x_474) ;  /* 0x0000000000107947 */ /* 0x000fec0003800000 */
.L_x_473:
[----:B------:R-:W1:Y:S02]  /*16100*/  MUFU.RCP R33, R46 ;  /* 0x0000002e00217308 */ /* 0x000e640000001000 */
[----:B-1----:R-:W-:-:S04]  /*16110*/  FFMA R0, R46, R33, -1 ;  /* 0xbf8000002e007423 */ /* 0x002fc80000000021 */
[----:B------:R-:W-:-:S04]  /*16120*/  FADD.FTZ R0, -R0, -RZ ;  /* 0x800000ff00007221 */ /* 0x000fc80000010100 */
[----:B------:R-:W-:-:S07]  /*16130*/  FFMA R33, R33, R0, R33 ;  /* 0x0000000021217223 */ /* 0x000fce0000000021 */
.L_x_474:
[----:B------:R-:W-:Y:S05]  /*16140*/  BSYNC B1 ;  /* 0x0000000000017941 */ /* 0x000fea0003800000 */
.L_x_472:
        /* <DEDUP_REMOVED lines=10> */
.L_x_476:
[----:B------:R-:W1:Y:S02]  /*161f0*/  MUFU.RCP R34, R53 ;  /* 0x0000003500227308 */ /* 0x000e640000001000 */
[----:B-1----:R-:W-:-:S04]  /*16200*/  FFMA R0, R53, R34, -1 ;  /* 0xbf80000035007423 */ /* 0x002fc80000000022 */
[----:B------:R-:W-:-:S04]  /*16210*/  FADD.FTZ R3, -R0, -RZ ;  /* 0x800000ff00037221 */ /* 0x000fc80000010100 */
[----:B------:R-:W-:-:S07]  /*16220*/  FFMA R34, R34, R3, R34 ;  /* 0x0000000322227223 */ /* 0x000fce0000000022 */
.L_x_477:
[----:B------:R-:W-:Y:S05]  /*16230*/  BSYNC B1 ;  /* 0x0000000000017941 */ /* 0x000fea0003800000 */
.L_x_475:
        /* <DEDUP_REMOVED lines=10> */
.L_x_479:
[----:B------:R-:W1:Y:S02]  /*162e0*/  MUFU.RCP R36, R55 ;  /* 0x0000003700247308 */ /* 0x000e640000001000 */
[----:B-1----:R-:W-:-:S04]  /*162f0*/  FFMA R0, R55, R36, -1 ;  /* 0xbf80000037007423 */ /* 0x002fc80000000024 */
[----:B------:R-:W-:-:S04]  /*16300*/  FADD.FTZ R3, -R0, -RZ ;  /* 0x800000ff00037221 */ /* 0x000fc80000010100 */
[----:B------:R-:W-:-:S07]  /*16310*/  FFMA R36, R36, R3, R36 ;  /* 0x0000000324247223 */ /* 0x000fce0000000024 */
.L_x_480:
[----:B------:R-:W-:Y:S05]  /*16320*/  BSYNC B1 ;  /* 0x0000000000017941 */ /* 0x000fea0003800000 */
.L_x_478:
        /* <DEDUP_REMOVED lines=10> */
.L_x_482:
[----:B------:R-:W1:Y:S02]  /*163d0*/  MUFU.RCP R38, R35 ;  /* 0x0000002300267308 */ /* 0x000e640000001000 */
[----:B-1----:R-:W-:-:S04]  /*163e0*/  FFMA R0, R35, R38, -1 ;  /* 0xbf80000023007423 */ /* 0x002fc80000000026 */
[----:B------:R-:W-:-:S04]  /*163f0*/  FADD.FTZ R3, -R0, -RZ ;  /* 0x800000ff00037221 */ /* 0x000fc80000010100 */
[----:B------:R-:W-:-:S07]  /*16400*/  FFMA R38, R38, R3, R38 ;  /* 0x0000000326267223 */ /* 0x000fce0000000026 */
.L_x_483:
[----:B------:R-:W-:Y:S05]  /*16410*/  BSYNC B1 ;  /* 0x0000000000017941 */ /* 0x000fea0003800000 */
.L_x_481:
        /* <DEDUP_REMOVED lines=10> */
.L_x_485:
[----:B------:R-:W1:Y:S02]  /*164c0*/  MUFU.RCP R40, R37 ;  /* 0x0000002500287308 */ /* 0x000e640000001000 */
[----:B-1----:R-:W-:-:S04]  /*164d0*/  FFMA R0, R37, R40, -1 ;  /* 0xbf80000025007423 */ /* 0x002fc80000000028 */
[----:B------:R-:W-:-:S04]  /*164e0*/  FADD.FTZ R3, -R0, -RZ ;  /* 0x800000ff00037221 */ /* 0x000fc80000010100 */
[----:B------:R-:W-:-:S07]  /*164f0*/  FFMA R40, R40, R3, R40 ;  /* 0x0000000328287223 */ /* 0x000fce0000000028 */
.L_x_486:
[----:B------:R-:W-:Y:S05]  /*16500*/  BSYNC B1 ;  /* 0x0000000000017941 */ /* 0x000fea0003800000 */
.L_x_484:
        /* <DEDUP_REMOVED lines=10> */
.L_x_488:
[----:B------:R-:W1:Y:S02]  /*165b0*/  MUFU.RCP R35, R54 ;  /* 0x0000003600237308 */ /* 0x000e640000001000 */
[----:B-1----:R-:W-:-:S04]  /*165c0*/  FFMA R0, R54, R35, -1 ;  /* 0xbf80000036007423 */ /* 0x002fc80000000023 */
[----:B------:R-:W-:-:S04]  /*165d0*/  FADD.FTZ R0, -R0, -RZ ;  /* 0x800000ff00007221 */ /* 0x000fc80000010100 */
[----:B------:R-:W-:-:S07]  /*165e0*/  FFMA R35, R35, R0, R35 ;  /* 0x0000000023237223 */ /* 0x000fce0000000023 */
.L_x_489:
[----:B------:R-:W-:Y:S05]  /*165f0*/  BSYNC B1 ;  /* 0x0000000000017941 */ /* 0x000fea0003800000 */
.L_x_487:
        /* <DEDUP_REMOVED lines=10> */
.L_x_491:
[----:B------:R-:W1:Y:S02]  /*166a0*/  MUFU.RCP R42, R39 ;  /* 0x00000027002a7308 */ /* 0x000e640000001000 */
[----:B-1----:R-:W-:-:S04]  /*166b0*/  FFMA R0, R39, R42, -1 ;  /* 0xbf80000027007423 */ /* 0x002fc8000000002a */
[----:B------:R-:W-:-:S04]  /*166c0*/  FADD.FTZ R3, -R0, -RZ ;  /* 0x800000ff00037221 */ /* 0x000fc80000010100 */
[----:B------:R-:W-:-:S07]  /*166d0*/  FFMA R42, R42, R3, R42 ;  /* 0x000000032a2a7223 */ /* 0x000fce000000002a */
.L_x_492:
[----:B------:R-:W-:Y:S05]  /*166e0*/  BSYNC B1 ;  /* 0x0000000000017941 */ /* 0x000fea0003800000 */
.L_x_490:
        /* <DEDUP_REMOVED lines=10> */
.L_x_494:
[----:B------:R-:W1:Y:S02]  /*16790*/  MUFU.RCP R37, R56 ;  /* 0x0000003800257308 */ /* 0x000e640000001000 */
[----:B-1----:R-:W-:-:S04]  /*167a0*/  FFMA R0, R56, R37, -1 ;  /* 0xbf80000038007423 */ /* 0x002fc80000000025 */
[----:B------:R-:W-:-:S04]  /*167b0*/  FADD.FTZ R0, -R0, -RZ ;  /* 0x800000ff00007221 */ /* 0x000fc80000010100 */
[----:B------:R-:W-:-:S07]  /*167c0*/  FFMA R37, R37, R0, R37 ;  /* 0x0000000025257223 */ /* 0x000fce0000000025 */
.L_x_495:
[----:B------:R-:W-:Y:S05]  /*167d0*/  BSYNC B1 ;  /* 0x0000000000017941 */ /* 0x000fea0003800000 */
.L_x_493:
        /* <DEDUP_REMOVED lines=10> */
.L_x_497:
[----:B------:R-:W1:Y:S02]  /*16880*/  MUFU.RCP R39, R58 ;  /* 0x0000003a00277308 */ /* 0x000e640000001000 */
[----:B-1----:R-:W-:-:S04]  /*16890*/  FFMA R0, R58, R39, -1 ;  /* 0xbf8000003a007423 */ /* 0x002fc80000000027 */
[----:B------:R-:W-:-:S04]  /*168a0*/  FADD.FTZ R0, -R0, -RZ ;  /* 0x800000ff00007221 */ /* 0x000fc80000010100 */
[----:B------:R-:W-:-:S07]  /*168b0*/  FFMA R39, R39, R0, R39 ;  /* 0x0000000027277223 */ /* 0x000fce0000000027 */
.L_x_498:
[----:B------:R-:W-:Y:S05]  /*168c0*/  BSYNC B1 ;  /* 0x0000000000017941 */ /* 0x000fea0003800000 */
.L_x_496:
        /* <DEDUP_REMOVED lines=10> */
.L_x_500:
[----:B------:R-:W1:Y:S02]  /*16970*/  MUFU.RCP R44, R41 ;  /* 0x00000029002c7308 */ /* 0x000e640000001000 */
[----:B-1----:R-:W-:-:S04]  /*16980*/  FFMA R0, R41, R44, -1 ;  /* 0xbf80000029007423 */ /* 0x002fc8000000002c */
[----:B------:R-:W-:-:S04]  /*16990*/  FADD.FTZ R3, -R0, -RZ ;  /* 0x800000ff00037221 */ /* 0x000fc80000010100 */
[----:B------:R-:W-:-:S07]  /*169a0*/  FFMA R44, R44, R3, R44 ;  /* 0x000000032c2c7223 */ /* 0x000fce000000002c */
.L_x_501:
[----:B------:R-:W-:Y:S05]  /*169b0*/  BSYNC B1 ;  /* 0x0000000000017941 */ /* 0x000fea0003800000 */
.L_x_499:
        /* <DEDUP_REMOVED lines=10> */
.L_x_503:
[----:B------:R-:W1:Y:S02]  /*16a60*/  MUFU.RCP R41, R60 ;  /* 0x0000003c00297308 */ /* 0x000e640000001000 */
[----:B-1----:R-:W-:-:S04]  /*16a70*/  FFMA R0, R60, R41, -1 ;  /* 0xbf8000003c007423 */ /* 0x002fc80000000029 */
[----:B------:R-:W-:-:S04]  /*16a80*/  FADD.FTZ R0, -R0, -RZ ;  /* 0x800000ff00007221 */ /* 0x000fc80000010100 */
[----:B------:R-:W-:-:S07]  /*16a90*/  FFMA R41, R41, R0, R41 ;  /* 0x0000000029297223 */ /* 0x000fce0000000029 */
.L_x_504:
[----:B------:R-:W-:Y:S05]  /*16aa0*/  BSYNC B1 ;  /* 0x0000000000017941 */ /* 0x000fea0003800000 */
.L_x_502:
        /* <DEDUP_REMOVED lines=10> */
.L_x_506:
[----:B------:R-:W1:Y:S02]  /*16b50*/  MUFU.RCP R46, R47 ;  /* 0x0000002f002e7308 */ /* 0x000e640000001000 */
[----:B-1----:R-:W-:-:S04]  /*16b60*/  FFMA R0, R47, R46, -1 ;  /* 0xbf8000002f007423 */ /* 0x002fc8000000002e */
[----:B------:R-:W-:-:S04]  /*16b70*/  FADD.FTZ R3, -R0, -RZ ;  /* 0x800000ff00037221 */ /* 0x000fc80000010100 */
[----:B------:R-:W-:-:S07]  /*16b80*/  FFMA R46, R46, R3, R46 ;  /* 0x000000032e2e7223 */ /* 0x000fce000000002e */
.L_x_507:
[----:B------:R-:W-:Y:S05]  /*16b90*/  BSYNC B1 ;  /* 0x0000000000017941 */ /* 0x000fea0003800000 */
.L_x_505:
        /* <DEDUP_REMOVED lines=10> */
.L_x_509:
[----:B------:R-:W1:Y:S02]  /*16c40*/  MUFU.RCP R43, R48 ;  /* 0x00000030002b7308 */ /* 0x000e640000001000 */
[----:B-1----:R-:W-:-:S04]  /*16c50*/  FFMA R0, R48, R43, -1 ;  /* 0xbf80000030007423 */ /* 0x002fc8000000002b */
[----:B------:R-:W-:-:S04]  /*16c60*/  FADD.FTZ R0, -R0, -RZ ;  /* 0x800000ff00007221 */ /* 0x000fc80000010100 */
[----:B------:R-:W-:-:S07]  /*16c70*/  FFMA R43, R43, R0, R43 ;  /* 0x000000002b2b7223 */ /* 0x000fce000000002b */
.L_x_510:
[----:B------:R-:W-:Y:S05]  /*16c80*/  BSYNC B1 ;  /* 0x0000000000017941 */ /* 0x000fea0003800000 */
.L_x_508:
        /* <DEDUP_REMOVED lines=10> */
.L_x_512:
[----:B------:R-:W1:Y:S02]  /*16d30*/  MUFU.RCP R48, R45 ;  /* 0x0000002d00307308 */ /* 0x000e640000001000 */
[----:B-1----:R-:W-:-:S04]  /*16d40*/  FFMA R0, R45, R48, -1 ;  /* 0xbf8000002d007423 */ /* 0x002fc80000000030 */
[----:B------:R-:W-:-:S04]  /*16d50*/  FADD.FTZ R3, -R0, -RZ ;  /* 0x800000ff00037221 */ /* 0x000fc80000010100 */
[----:B------:R-:W-:-:S07]  /*16d60*/  FFMA R48, R48, R3, R48 ;  /* 0x0000000330307223 */ /* 0x000fce0000000030 */
.L_x_513:
[----:B------:R-:W-:Y:S05]  /*16d70*/  BSYNC B1 ;  /* 0x0000000000017941 */ /* 0x000fea0003800000 */
.L_x_511:
        /* <DEDUP_REMOVED lines=10> */
.L_x_515:
[----:B------:R-:W1:Y:S02]  /*16e20*/  MUFU.RCP R50, R51 ;  /* 0x0000003300327308 */ /* 0x000e640000001000 */
[----:B-1----:R-:W-:-:S04]  /*16e30*/  FFMA R0, R51, R50, -1 ;  /* 0xbf80000033007423 */ /* 0x002fc80000000032 */
[----:B------:R-:W-:-:S04]  /*16e40*/  FADD.FTZ R3, -R0, -RZ ;  /* 0x800000ff00037221 */ /* 0x000fc80000010100 */
[----:B------:R-:W-:-:S07]  /*16e50*/  FFMA R50, R50, R3, R50 ;  /* 0x0000000332327223 */ /* 0x000fce0000000032 */
.L_x_516:
[----:B------:R-:W-:Y:S05]  /*16e60*/  BSYNC B1 ;  /* 0x0000000000017941 */ /* 0x000fea0003800000 */
.L_x_514:
        /* <DEDUP_REMOVED lines=9> */
.L_x_518:
[----:B------:R-:W1:Y:S02]  /*16f00*/  MUFU.RCP R0, R49 ;  /* 0x0000003100007308 */ /* 0x000e640000001000 */
[----:B-1----:R-:W-:-:S04]  /*16f10*/  FFMA R3, R49, R0, -1 ;  /* 0xbf80000031037423 */ /* 0x002fc80000000000 */
[----:B------:R-:W-:-:S04]  /*16f20*/  FADD.FTZ R3, -R3, -RZ ;  /* 0x800000ff03037221 */ /* 0x000fc80000010100 */
[----:B------:R-:W-:-:S07]  /*16f30*/  FFMA R0, R0, R3, R0 ;  /* 0x0000000300007223 */ /* 0x000fce0000000000 */
.L_x_519:
[----:B------:R-:W-:Y:S05]  /*16f40*/  BSYNC B1 ;  /* 0x0000000000017941 */ /* 0x000fea0003800000 */
.L_x_517:
        /* <DEDUP_REMOVED lines=26> */
.L_x_520:
[----:B------:R-:W2:Y:S01]  /*170f0*/  LDL.LU R25, [R1+0xc4] ;  /* 0x0000c40001197983 */ /* 0x000ea20000300800 */
        /* <DEDUP_REMOVED lines=16> */
[----:B---3--:R-:W3:Y:S02]  /*17200*/  FENCE.VIEW.ASYNC.S ;  /* 0x00000000000073c6 */ /* 0x008ee40000000000 */
[----:B---3--:R-:W-:Y:S01]  /*17210*/  BAR.SYNC.DEFER_BLOCKING 0x1, 0x100 ;  /* 0x0044000000007b1d */ /* 0x008fe20000010000 */
[----:B--2---:R-:W-:-:S05]  /*17220*/  IADD3 R25, P0, R25, UR56, RZ ;  /* 0x0000003819197c10 */ /* 0x004fca000ff1e0ff */
[----:B------:R1:W-:Y:S01]  /*17230*/  STL [R1+0xc4], R25 ;  /* 0x0000c41901007387 */ /* 0x0003e20000100800 */
[----:B------:R-:W-:Y:S07]  /*17240*/  @P5 BRA `(.L_x_522) ;  /* 0x0000000000205947 */ /* 0x000fee0003800000 */
[----:B------:R-:W-:Y:S02]  /*17250*/  UIADD3 UR8, UP0, UR60, 0x4f0, URZ ;  /* 0x000004f03c087890 */ /* 0x000fe4000ff1e03f */
[----:B------:R-:W-:Y:S02]  /*17260*/  UIADD3 UR6, UR46, 0x80, URZ ;  /* 0x000000802e067890 */ /* 0x000fe4000fffe03f */
[----:B------:R-:W-:Y:S02]  /*17270*/  UIADD3 UR5, UR45, 0x60, URZ ;  /* 0x000000602d057890 */ /* 0x000fe4000fffe03f */
[----:B------:R-:W-:Y:S02]  /*17280*/  UIADD3 UR4, UR51, 0x5100, URZ ;  /* 0x0000510033047890 */ /* 0x000fe4000fffe03f */
[----:B------:R-:W-:Y:S01]  /*17290*/  UIADD3.X UR9, URZ, UR61, URZ, UP0, !UPT ;  /* 0x0000003d3f097290 */ /* 0x000fe200087fe43f */
[----:B------:R-:W-:-:S08]  /*172a0*/  UMOV UR7, UR47 ;  /* 0x0000002f00077c82 */ /* 0x000fd00008000000 */
[----:B------:R2:W-:Y:S02]  /*172b0*/  UTMASTG.3D [UR4], [UR8] ;  /* 0x00000004080073b5 */ /* 0x0005e40008010000 */
[----:B--2---:R0:W-:Y:S02]  /*172c0*/  UTMACMDFLUSH ;  /* 0x00000000000079b7 */ /* 0x0041e40000000000 */
.L_x_522:
[----:B------:R-:W-:Y:S05]  /*172d0*/  BSYNC B0 ;  /* 0x0000000000007941 */ /* 0x000fea0003800000 */
.L_x_521:
[----:B------:R-:W2:Y:S01]  /*172e0*/  LDL.LU R27, [R1+0xc8] ;  /* 0x0000c800011b7983 */ /* 0x000ea20000300800 */
[----:B------:R-:W-:Y:S01]  /*172f0*/  ULDC.64 UR4, c[0x0][0x8f8] ;  /* 0x00023e0000047ab9 */ /* 0x000fe20000000a00 */
[----:B------:R-:W-:Y:S01]  /*17300*/  UMOV UR45, 0xffffffff ;  /* 0xffffffff002d7882 */ /* 0x000fe20000000000 */
[----:B------:R-:W-:Y:S01]  /*17310*/  UMOV UR47, 0xffffffff ;  /* 0xffffffff002f7882 */ /* 0x000fe20000000000 */
[----:B------:R-:W-:Y:S02]  /*17320*/  PRMT R0, RZ, 0x7610, R0 ;  /* 0x00007610ff007816 */ /* 0x000fe40000000000 */
[----:B------:R-:W-:Y:S02]  /*17330*/  MOV R5, 0xffffffff ;  /* 0xffffffff00057802 */ /* 0x000fe40000000f00 */
[----:B--2---:R-:W-:Y:S02]  /*17340*/  IADD3.X R27, R27, UR38, RZ, P0, !PT ;  /* 0x000000261b1b7c10 */ /* 0x004fe400087fe4ff */
[----:B------:R-:W-:-:S03]  /*17350*/  ISETP.GE.U32.AND P0, PT, R25, UR4, PT ;  /* 0x0000000419007c0c */ /* 0x000fc6000bf06070 */
[----:B------:R2:W-:Y:S01]  /*17360*/  STL [R1+0xc8], R27 ;  /* 0x0000c81b01007387 */ /* 0x0005e20000100800 */
[----:B------:R-:W-:-:S13]  /*17370*/  ISETP.GE.U32.AND.EX P0, PT, R27, UR5, PT, P0 ;  /* 0x000000051b007c0c */ /* 0x000fda000bf06100 */
[----:B--2---:R-:W-:Y:S05]  /*17380*/  @P0 BRA `(.L_x_523) ;  /* 0x0000000400780947 */ /* 0x004fea0003800000 */
[----:B------:R-:W2:Y:S01]  /*17390*/  S2R R17, SR_CTAID.X ;  /* 0x0000000000117919 */ /* 0x000ea20000002500 */
[----:B-1----:R-:W1:Y:S01]  /*173a0*/  LDC.64 R10, c[0x0][0x8d0] ;  /* 0x00023400ff0a7b82 */ /* 0x002e620000000a00 */
[----:B------:R-:W-:Y:S01]  /*173b0*/  ULDC UR4, c[0x0][0x150] ;  /* 0x0000540000047ab9 */ /* 0x000fe20000000800 */
[----:B------:R-:W-:Y:S01]  /*173c0*/  MOV R8, R25 ;  /* 0x0000001900087202 */ /* 0x000fe20000000f00 */
[----:B------:R-:W3:Y:S01]  /*173d0*/  S2R R23, SR_CTAID.Y ;  /* 0x0000000000177919 */ /* 0x000ee20000002600 */
[----:B------:R-:W-:-:S04]  /*173e0*/  MOV R9, R27 ;  /* 0x0000001b00097202 */ /* 0x000fc80000000f00 */
[----:B------:R-:W4:Y:S08]  /*173f0*/  LDC R24, c[0x0][0x144] ;  /* 0x00005100ff187b82 */ /* 0x000f300000000800 */
[----:B------:R-:W3:Y:S08]  /*17400*/  LDC R12, c[0x0][0x8d8] ;  /* 0x00023600ff0c7b82 */ /* 0x000ef00000000800 */
[----:B------:R-:W3:Y:S01]  /*17410*/  LDC.64 R18, c[0x0][0x8c8] ;  /* 0x00023200ff127b82 */ /* 0x000ee20000000a00 */
[----:B-1----:R-:W-:-:S04]  /*17420*/  ISETP.NE.U32.AND P0, PT, R10, RZ, PT ;  /* 0x000000ff0a00720c */ /* 0x002fc80003f05070 */
[----:B------:R-:W-:Y:S02]  /*17430*/  ISETP.NE.AND.EX P0, PT, R11, RZ, PT, P0 ;  /* 0x000000ff0b00720c */ /* 0x000fe40003f05300 */
[----:B--2---:R-:W-:-:S05]  /*17440*/  I2FP.F32.U32 R0, R17 ;  /* 0x0000001100007245 */ /* 0x004fca0000201000 */
[----:B------:R-:W-:-:S04]  /*17450*/  FMUL R0, R0, UR4 ;  /* 0x0000000400007c20 */ /* 0x000fc80008400000 */
[----:B------:R1:W2:Y:S02]  /*17460*/  F2I.U32.TRUNC.NTZ R22, R0 ;  /* 0x0000000000167305 */ /* 0x0002a4000020f000 */
[----:B----4-:R-:W-:Y:S05]  /*17470*/  @!P0 BRA `(.L_x_524) ;  /* 0x0000000000288947 */ /* 0x010fea0003800000 */
[----:B-1----:R-:W1:Y:S02]  /*17480*/  LDC R0, c[0x0][0x8dc] ;  /* 0x00023700ff007b82 */ /* 0x002e640000000800 */
[----:B-1----:R-:W-:-:S04]  /*17490*/  IADD3 R3, P0, R25, R0, RZ ;  /* 0x0000000019037210 */ /* 0x002fc80007f1e0ff */
        /* <DEDUP_REMOVED lines=8> */
.L_x_524:
[-CC-:B---3--:R-:W-:Y:S01]  /*17520*/  SHF.R.U64 R29, R8, R12.reuse, R9.reuse ;  /* 0x0000000c081d7219 */ /* 0x188fe20000001209 */
[----:B------:R-:W3:Y:S01]  /*17530*/  LDC.64 R20, c[0x0][0x8e8] ;  /* 0x00023a00ff147b82 */ /* 0x000ee20000000a00 */
[----:B-1----:R-:W-:Y:S01]  /*17540*/  SHF.R.U32.HI R0, RZ, R12, R9 ;  /* 0x0000000cff007219 */ /* 0x002fe20000011609 */
[----:B------:R-:W-:Y:S01]  /*17550*/  ULDC UR4, c[0x0][0x154] ;  /* 0x0000550000047ab9 */ /* 0x000fe20000000800 */
[----:B------:R-:W-:Y:S02]  /*17560*/  IADD3 R3, P0, RZ, -R29, RZ ;  /* 0x8000001dff037210 */ /* 0x000fe40007f1e0ff */
[----:B------:R-:W-:Y:S02]  /*17570*/  MOV R4, R25 ;  /* 0x0000001900047202 */ /* 0x000fe40000000f00 */
[----:B------:R-:W-:Y:S01]  /*17580*/  IADD3.X R5, RZ, ~R0, RZ, P0, !PT ;  /* 0x80000000ff057210 */ /* 0x000fe200007fe4ff */
[----:B------:R-:W1:Y:S01]  /*17590*/  LDC R6, c[0x0][0x8c0] ;  /* 0x00023000ff067b82 */ /* 0x000e620000000800 */
[----:B--2---:R-:W-:-:S02]  /*175a0*/  IADD3 R22, -R22, RZ, RZ ;  /* 0x000000ff16167210 */ /* 0x004fc40007ffe1ff */
[----:B------:R-:W-:Y:S01]  /*175b0*/  MOV R7, 0x1 ;  /* 0x0000000100077802 */ /* 0x000fe20000000f00 */
[----:B------:R-:W-:Y:S01]  /*175c0*/  IMAD R0, R5, R18, RZ ;  /* 0x0000001205007224 */ /* 0x000fe200078e02ff */
[----:B------:R-:W-:Y:S01]  /*175d0*/  MOV R5, R27 ;  /* 0x0000001b00057202 */ /* 0x000fe20000000f00 */
[----:B------:R-:W-:Y:S02]  /*175e0*/  IMAD R24, R24, R22, R17 ;  /* 0x0000001618187224 */ /* 0x000fe400078e0211 */
[----:B------:R-:W2:Y:S01]  /*175f0*/  LDC R8, c[0x0][0x8b0] ;  /* 0x00022c00ff087b82 */ /* 0x000ea20000000800 */
[----:B------:R-:W-:-:S04]  /*17600*/  IMAD.WIDE.U32 R4, R3, R18, R4 ;  /* 0x0000001203047225 */ /* 0x000fc800078e0004 */
[----:B------:R-:W-:Y:S01]  /*17610*/  IMAD R3, R3, R19, R0 ;  /* 0x0000001303037224 */ /* 0x000fe200078e0200 */
[----:B------:R-:W-:Y:S02]  /*17620*/  I2FP.F32.U32 R0, R23 ;  /* 0x0000001700007245 */ /* 0x000fe40000201000 */
[----:B------:R-:W4:Y:S01]  /*17630*/  LDC R26, c[0x0][0x900] ;  /* 0x00024000ff1a7b82 */ /* 0x000f220000000800 */
[----:B---3--:R-:W-:Y:S02]  /*17640*/  ISETP.NE.U32.AND P0, PT, R20, RZ, PT ;  /* 0x000000ff1400720c */ /* 0x008fe40003f05070 */
[----:B------:R-:W-:Y:S01]  /*17650*/  IADD3 R3, R5, R3, RZ ;  /* 0x0000000305037210 */ /* 0x000fe20007ffe0ff */
[----:B------:R-:W-:Y:S01]  /*17660*/  FMUL R0, R0, UR4 ;  /* 0x0000000400007c20 */ /* 0x000fe20008400000 */
[----:B------:R-:W-:Y:S02]  /*17670*/  ISETP.NE.AND.EX P0, PT, R21, RZ, PT, P0 ;  /* 0x000000ff1500720c */ /* 0x000fe40003f05300 */
[----:B------:R-:W-:Y:S01]  /*17680*/  MOV R5, 0xffffffff ;  /* 0xffffffff00057802 */ /* 0x000fe20000000f00 */
[----:B------:R-:W3:Y:S01]  /*17690*/  LDC R22, c[0x0][0x148] ;  /* 0x00005200ff167b82 */ /* 0x000ee20000000800 */
[-CC-:B-1----:R-:W-:Y:S01]  /*176a0*/  SHF.R.U64 R12, R4, R6.reuse, R3.reuse ;  /* 0x00000006040c7219 */ /* 0x182fe20000001203 */
[----:B------:R1:W1:Y:S01]  /*176b0*/  F2I.U32.TRUNC.NTZ R15, R0 ;  /* 0x00000000000f7305 */ /* 0x000262000020f000 */
[----:B------:R-:W-:-:S05]  /*176c0*/  SHF.R.U32.HI R3, RZ, R6, R3 ;  /* 0x00000006ff037219 */ /* 0x000fca0000011603 */
[----:B------:R-:W1:Y:S01]  /*176d0*/  LDC R17, c[0x0][0x8a8] ;  /* 0x00022a00ff117b82 */ /* 0x000e620000000800 */
[-CC-:B--2---:R-:W-:Y:S02]  /*176e0*/  SHF.R.U64 R10, R12, R8.reuse, R3.reuse ;  /* 0x000000080c0a7219 */ /* 0x184fe40000001203 */
[----:B------:R-:W-:-:S05]  /*176f0*/  SHF.R.U32.HI R3, RZ, R8, R3 ;  /* 0x00000008ff037219 */ /* 0x000fca0000011603 */
[----:B------:R-:W2:Y:S01]  /*17700*/  LDC R25, c[0x0][0x8f0] ;  /* 0x00023c00ff197b82 */ /* 0x000ea20000000800 */
[-C--:B----4-:R-:W-:Y:S02]  /*17710*/  SHF.L.U32 R4, R5, R26.reuse, RZ ;  /* 0x0000001a05047219 */ /* 0x090fe400000006ff */
[-CC-:B------:R-:W-:Y:S02]  /*17720*/  SHF.R.U64 R18, R10, R26.reuse, R3.reuse ;  /* 0x0000001a0a127219 */ /* 0x180fe40000001203 */
[----:B------:R-:W-:Y:S02]  /*17730*/  SHF.R.U32.HI R5, RZ, R26, R3 ;  /* 0x0000001aff057219 */ /* 0x000fe40000011603 */
[----:B------:R-:W-:Y:S01]  /*17740*/  LOP3.LUT R19, RZ, R4, RZ, 0x33, !PT ;  /* 0x00000004ff137212 */ /* 0x000fe200078e33ff */
[----:B------:R-:W4:Y:S01]  /*17750*/  LDC R27, c[0x0][0x8e0] ;  /* 0x00023800ff1b7b82 */ /* 0x000f220000000800 */
[----:B------:R-:W-:Y:S02]  /*17760*/  SHF.L.U32 R26, R7, R26, RZ ;  /* 0x0000001a071a7219 */ /* 0x000fe400000006ff */
[----:B------:R-:W-:-:S05]  /*17770*/  MOV R4, R18 ;  /* 0x0000001200047202 */ /* 0x000fca0000000f00 */
[----:B------:R-:W1:Y:S01]  /*17780*/  LDC R28, c[0x0][0x8b8] ;  /* 0x00022e00ff1c7b82 */ /* 0x000e620000000800 */
[----:B------:R-:W-:Y:S05]  /*17790*/  @!P0 BRA `(.L_x_525) ;  /* 0x0000000000288947 */ /* 0x000fea0003800000 */
        /* <DEDUP_REMOVED lines=10> */
.L_x_525:
[----:B------:R-:W5:Y:S01]  /*17840*/  LDC R3, c[0x0][0x904] ;  /* 0x00024100ff037b82 */ /* 0x000f620000000800 */
[----:B-12---:R-:W-:Y:S02]  /*17850*/  SHF.R.U64 R0, R4, R25, R5 ;  /* 0x0000001904007219 */ /* 0x006fe40000001205 */
[----:B------:R-:W-:Y:S02]  /*17860*/  LOP3.LUT R5, R10, R19, RZ, 0xc0, !PT ;  /* 0x000000130a057212 */ /* 0x000fe400078ec0ff */
[----:B------:R-:W-:Y:S02]  /*17870*/  IADD3 R15, -R15, RZ, RZ ;  /* 0x000000ff0f0f7210 */ /* 0x000fe40007ffe1ff */
[----:B------:R-:W-:Y:S01]  /*17880*/  IADD3 R7, R17, -0x1, RZ ;  /* 0xffffffff11077810 */ /* 0x000fe20007ffe0ff */
[----:B------:R-:W-:Y:S01]  /*17890*/  IMAD R5, R26, R0, R5 ;  /* 0x000000001a057224 */ /* 0x000fe200078e0205 */
[----:B------:R-:W-:Y:S02]  /*178a0*/  R2UR UR47, R29 ;  /* 0x000000001d2f72ca */ /* 0x000fe400000e0000 */
[----:B------:R-:W-:-:S02]  /*178b0*/  LOP3.LUT R7, R12, R7, RZ, 0xc0, !PT ;  /* 0x000000070c077212 */ /* 0x000fc400078ec0ff */
[----:B-----5:R-:W-:Y:S02]  /*178c0*/  ISETP.NE.AND P0, PT, R3, 0x1, PT ;  /* 0x000000010300780c */ /* 0x020fe40003f05270 */
[----:B------:R-:W-:-:S05]  /*178d0*/  IADD3 R3, -R0, RZ, RZ ;  /* 0x000000ff00037210 */ /* 0x000fca0007ffe1ff */
[----:B----4-:R-:W-:-:S04]  /*178e0*/  IMAD R0, R3, R27, R18 ;  /* 0x0000001b03007224 */ /* 0x010fc800078e0212 */
[----:B------:R-:W-:Y:S02]  /*178f0*/  IMAD R0, R0, R17, R7 ;  /* 0x0000001100007224 */ /* 0x000fe400078e0207 */
[----:B---3--:R-:W-:-:S04]  /*17900*/  @P0 IMAD R24, R22, R15, R23 ;  /* 0x0000000f16180224 */ /* 0x008fc800078e0217 */
[----:B------:R-:W-:-:S05]  /*17910*/  IMAD R5, R5, R28, R24 ;  /* 0x0000001c05057224 */ /* 0x000fca00078e0218 */
[----:B------:R-:W-:Y:S02]  /*17920*/  SEL R3, R0, R5, !P0 ;  /* 0x0000000500037207 */ /* 0x000fe40004000000 */
[----:B------:R-:W-:Y:S02]  /*17930*/  SEL R5, R5, R0, !P0 ;  /* 0x0000000005057207 */ /* 0x000fe40004000000 */
[----:B------:R-:W-:Y:S02]  /*17940*/  R2UR UR45, R3 ;  /* 0x00000000032d72ca */ /* 0x000fe400000e0000 */
[----:B------:R-:W-:-:S04]  /*17950*/  MOV R3, 0x1 ;  /* 0x0000000100037802 */ /* 0x000fc80000000f00 */
[----:B------:R-:W-:-:S09]  /*17960*/  PRMT R0, R3, 0x7610, R0 ;  /* 0x0000761003007816 */ /* 0x000fd20000000000 */
.L_x_523:
[----:B------:R-:W-:Y:S01]  /*17970*/  UIADD3 UR48, UR52, UR48, URZ ;  /* 0x0000003034307290 */ /* 0x000fe2000fffe03f */
[----:B------:R2:W-:Y:S01]  /*17980*/  STL [R1+0xb8], R13 ;  /* 0x0000b80d01007387 */ /* 0x0005e20000100800 */
[----:B------:R-:W-:Y:S02]  /*17990*/  LOP3.LUT P0, RZ, R0, 0xff, RZ, 0xc0, !PT ;  /* 0x000000ff00ff7812 */ /* 0x000fe4000780c0ff */
[----:B------:R-:W-:Y:S01]  /*179a0*/  USHF.R.U32.HI UR4, URZ, 0x3, UR48 ;  /* 0x000000033f047899 */ /* 0x000fe20008011630 */
[----:B------:R2:W-:Y:S01]  /*179b0*/  STL [R1+0xb4], R14 ;  /* 0x0000b40e01007387 */ /* 0x0005e20000100800 */
[----:B------:R-:W-:Y:S02]  /*179c0*/  UISETP.GT.U32.AND UP0, UPT, UR48, 0x7, UPT ;  /* 0x000000073000788c */ /* 0x000fe4000bf04070 */
[----:B------:R-:W-:Y:S02]  /*179d0*/  ULOP3.LUT UR4, UR4, 0x1, URZ, 0xc0, !UPT ;  /* 0x0000000104047892 */ /* 0x000fe4000f8ec03f */
[----:B------:R-:W-:-:S02]  /*179e0*/  UISETP.LT.U32.AND UP1, UPT, UR52, 0x8, UP0 ;  /* 0x000000083400788c */ /* 0x000fc40008721070 */
[----:B------:R-:W-:Y:S02]  /*179f0*/  UISETP.NE.U32.AND UP2, UPT, UR4, 0x1, UPT ;  /* 0x000000010400788c */ /* 0x000fe4000bf45070 */
[----:B------:R-:W-:Y:S02]  /*17a00*/  USEL UR5, URZ, 0x1, !UP1 ;  /* 0x000000013f057887 */ /* 0x000fe4000c800000 */
[----:B------:R-:W-:Y:S02]  /*17a10*/  UISETP.GT.U32.AND UP0, UPT, UR52, 0x7, !UP2 ;  /* 0x000000073400788c */ /* 0x000fe4000d704070 */
[----:B------:R-:W-:Y:S02]  /*17a20*/  ULOP3.LUT UR48, UR48, 0x7, URZ, 0xc0, !UPT ;  /* 0x0000000730307892 */ /* 0x000fe4000f8ec03f */
[----:B------:R-:W-:-:S04]  /*17a30*/  USEL UR4, URZ, 0x1, !UP0 ;  /* 0x000000013f047887 */ /* 0x000fc8000c000000 */
[----:B------:R-:W-:Y:S01]  /*17a40*/  ULOP3.LUT UR36, UR4, UR36, UR5, 0x96, !UPT ;  /* 0x0000002404247292 */ /* 0x000fe2000f8e9605 */
[----:B--2---:R-:W-:Y:S11]  /*17a50*/  @P0 BRA `(.L_x_526) ;  /* 0xfffffe9c00980947 */ /* 0x004ff6000383ffff */
[----:B------:R-:W-:-:S04]  /*17a60*/  DEPBAR.LE SB0, 0x0 ;  /* 0x000080000000791a */ /* 0x000fc80000000000 */
[----:B------:R-:W-:Y:S05]  /*17a70*/  EXIT ;  /* 0x000000000000794d */ /* 0x000fea0003800000 */
.L_x_13:
[----:B------:R-:W3:Y:S01]  /*17a80*/  LDL R22, [R1+0xc4] ;  /* 0x0000c40001167983 */ /* 0x000ee20000100800 */
[----:B------:R-:W-:-:S03]  /*17a90*/  ULDC.64 UR4, c[0x0][0x8f8] ;  /* 0x00023e0000047ab9 */ /* 0x000fc60000000a00 */
[----:B-1----:R-:W4:Y:S01]  /*17aa0*/  LDL R23, [R1+0xc8] ;  /* 0x0000c80001177983 */ /* 0x002f220000100800 */
[----:B------:R-:W-:Y:S02]  /*17ab0*/  PRMT R6, RZ, 0x7610, R6 ;  /* 0x00007610ff067816 */ /* 0x000fe40000000006 */
[----:B------:R-:W-:Y:S02]  /*17ac0*/  MOV R7, 0xffffffff ;  /* 0xffffffff00077802 */ /* 0x000fe40000000f00 */
[----:B------:R-:W-:Y:S02]  /*17ad0*/  MOV R5, 0xffffffff ;  /* 0xffffffff00057802 */ /* 0x000fe40000000f00 */
[----:B------:R-:W-:Y:S02]  /*17ae0*/  MOV R4, 0xffffffff ;  /* 0xffffffff00047802 */ /* 0x000fe40000000f00 */
[----:B---3--:R-:W-:-:S04]  /*17af0*/  ISETP.GE.U32.AND P0, PT, R22, UR4, PT ;  /* 0x0000000416007c0c */ /* 0x008fc8000bf06070 */
[----:B----4-:R-:W-:-:S13]  /*17b00*/  ISETP.GE.U32.AND.EX P0, PT, R23, UR5, PT, P0 ;  /* 0x0000000517007c0c */ /* 0x010fda000bf06100 */
[----:B------:R-:W-:Y:S05]  /*17b10*/  @P0 BRA `(.L_x_527) ;  /* 0x0000000400340947 */ /* 0x000fea0003800000 */
[----:B------:R-:W1:Y:S01]  /*17b20*/  LDC.64 R14, c[0x0][0x8d0] ;  /* 0x00023400ff0e7b82 */ /* 0x000e620000000a00 */
[----:B------:R-:W-:Y:S02]  /*17b30*/  MOV R8, R22 ;  /* 0x0000001600087202 */ /* 0x000fe40000000f00 */
[----:B------:R-:W-:-:S05]  /*17b40*/  MOV R9, R23 ;  /* 0x0000001700097202 */ /* 0x000fca0000000f00 */
[----:B------:R-:W3:Y:S08]  /*17b50*/  LDC R10, c[0x0][0x8d8] ;  /* 0x00023600ff0a7b82 */ /* 0x000ef00000000800 */
[----:B------:R-:W4:Y:S01]  /*17b60*/  LDC.64 R16, c[0x0][0x8c8] ;  /* 0x00023200ff107b82 */ /* 0x000f220000000a00 */
[----:B-1----:R-:W-:-:S04]  /*17b70*/  ISETP.NE.U32.AND P0, PT, R14, RZ, PT ;  /* 0x000000ff0e00720c */ /* 0x002fc80003f05070 */
[----:B------:R-:W-:-:S13]  /*17b80*/  ISETP.NE.AND.EX P0, PT, R15, RZ, PT, P0 ;  /* 0x000000ff0f00720c */ /* 0x000fda0003f05300 */
[----:B---34-:R-:W-:Y:S05]  /*17b90*/  @!P0 BRA `(.L_x_528) ;  /* 0x0000000000288947 */ /* 0x018fea0003800000 */
[----:B------:R-:W1:Y:S02]  /*17ba0*/  LDC R4, c[0x0][0x8dc] ;  /* 0x00023700ff047b82 */ /* 0x000e640000000800 */
        /* <DEDUP_REMOVED lines=9> */
.L_x_528:
[----:B------:R-:W1:Y:S01]  /*17c40*/  LDC.64 R20, c[0x0][0x8e8] ;  /* 0x00023a00ff147b82 */ /* 0x000e620000000a00 */
[-CC-:B------:R-:W-:Y:S02]  /*17c50*/  SHF.R.U64 R14, R8, R10.reuse, R9.reuse ;  /* 0x0000000a080e7219 */ /* 0x180fe40000001209 */
[----:B------:R-:W-:Y:S02]  /*17c60*/  SHF.R.U32.HI R4, RZ, R10, R9 ;  /* 0x0000000aff047219 */ /* 0x000fe40000011609 */
[----:B------:R-:W-:-:S03]  /*17c70*/  IADD3 R7, P0, RZ, -R14, RZ ;  /* 0x8000000eff077210 */ /* 0x000fc60007f1e0ff */
[----:B------:R-:W3:Y:S01]  /*17c80*/  LDC R8, c[0x0][0x8c0] ;  /* 0x00023000ff087b82 */ /* 0x000ee20000000800 */
[----:B------:R-:W-:Y:S02]  /*17c90*/  IADD3.X R5, RZ, ~R4, RZ, P0, !PT ;  /* 0x80000004ff057210 */ /* 0x000fe400007fe4ff */
[----:B------:R-:W-:-:S03]  /*17ca0*/  MOV R4, R22 ;  /* 0x0000001600047202 */ /* 0x000fc60000000f00 */
[-C--:B------:R-:W-:Y:S01]  /*17cb0*/  IMAD R6, R5, R16.reuse, RZ ;  /* 0x0000001005067224 */ /* 0x080fe200078e02ff */
[----:B------:R-:W-:Y:S01]  /*17cc0*/  MOV R5, R23 ;  /* 0x0000001700057202 */ /* 0x000fe20000000f00 */
[----:B------:R-:W4:Y:S02]  /*17cd0*/  LDC R18, c[0x0][0x8b0] ;  /* 0x00022c00ff127b82 */ /* 0x000f240000000800 */
[----:B------:R-:W-:-:S06]  /*17ce0*/  IMAD.WIDE.U32 R4, R7, R16, R4 ;  /* 0x0000001007047225 */ /* 0x000fcc00078e0004 */
[----:B------:R-:W5:Y:S01]  /*17cf0*/  LDC R19, c[0x0][0x900] ;  /* 0x00024000ff137b82 */ /* 0x000f620000000800 */
[----:B------:R-:W-:Y:S01]  /*17d00*/  IMAD R7, R7, R17, R6 ;  /* 0x0000001107077224 */ /* 0x000fe200078e0206 */
[----:B-1----:R-:W-:Y:S02]  /*17d10*/  ISETP.NE.U32.AND P0, PT, R20, RZ, PT ;  /* 0x000000ff1400720c */ /* 0x002fe40003f05070 */
[----:B------:R-:W-:Y:S02]  /*17d20*/  MOV R6, 0xffffffff ;  /* 0xffffffff00067802 */ /* 0x000fe40000000f00 */
[----:B------:R-:W-:Y:S02]  /*17d30*/  IADD3 R5, R5, R7, RZ ;  /* 0x0000000705057210 */ /* 0x000fe40007ffe0ff */
[----:B------:R-:W1:Y:S01]  /*17d40*/  LDC R17, c[0x0][0x8a8] ;  /* 0x00022a00ff117b82 */ /* 0x000e620000000800 */
[----:B------:R-:W-:Y:S02]  /*17d50*/  ISETP.NE.AND.EX P0, PT, R21, RZ, PT, P0 ;  /* 0x000000ff1500720c */ /* 0x000fe40003f05300 */
[----:B---3--:R-:W-:-:S02]  /*17d60*/  SHF.R.U64 R10, R4, R8, R5 ;  /* 0x00000008040a7219 */ /* 0x008fc40000001205 */
[----:B------:R-:W-:-:S03]  /*17d70*/  SHF.R.U32.HI R5, RZ, R8, R5 ;  /* 0x00000008ff057219 */ /* 0x000fc60000011605 */
[----:B------:R-:W3:Y:S01]  /*17d80*/  LDC R22, c[0x0][0x8f0] ;  /* 0x00023c00ff167b82 */ /* 0x000ee20000000800 */
[-CC-:B----4-:R-:W-:Y:S02]  /*17d90*/  SHF.R.U64 R15, R10, R18.reuse, R5.reuse ;  /* 0x000000120a0f7219 */ /* 0x190fe40000001205 */
[----:B------:R-:W-:Y:S02]  /*17da0*/  SHF.R.U32.HI R4, RZ, R18, R5 ;  /* 0x00000012ff047219 */ /* 0x000fe40000011605 */
[----:B------:R-:W-:-:S03]  /*17db0*/  MOV R18, 0x1 ;  /* 0x0000000100127802 */ /* 0x000fc60000000f00 */
[----:B------:R-:W4:Y:S01]  /*17dc0*/  LDC R23, c[0x0][0x8e0] ;  /* 0x00023800ff177b82 */ /* 0x000f220000000800 */
[-C--:B-----5:R-:W-:Y:S02]  /*17dd0*/  SHF.L.U32 R6, R6, R19.reuse, RZ ;  /* 0x0000001306067219 */ /* 0x0a0fe400000006ff */
[-CC-:B------:R-:W-:Y:S02]  /*17de0*/  SHF.R.U64 R16, R15, R19.reuse, R4.reuse ;  /* 0x000000130f107219 */ /* 0x180fe40000001204 */
[----:B------:R-:W-:Y:S02]  /*17df0*/  SHF.R.U32.HI R5, RZ, R19, R4 ;  /* 0x00000013ff057219 */ /* 0x000fe40000011604 */
[----:B------:R-:W-:Y:S01]  /*17e00*/  LOP3.LUT R24, RZ, R6, RZ, 0x33, !PT ;  /* 0x00000006ff187212 */ /* 0x000fe200078e33ff */
[----:B------:R-:W1:Y:S01]  /*17e10*/  LDC R25, c[0x0][0x8b8] ;  /* 0x00022e00ff197b82 */ /* 0x000e620000000800 */
        /* <DEDUP_REMOVED lines=12> */
.L_x_529:
[----:B------:R-:W5:Y:S01]  /*17ee0*/  LDC R6, c[0x0][0x904] ;  /* 0x00024100ff067b82 */ /* 0x000f620000000800 */
[----:B---3--:R-:W-:Y:S02]  /*17ef0*/  SHF.R.U64 R4, R4, R22, R5 ;  /* 0x0000001604047219 */ /* 0x008fe40000001205 */
[----:B------:R-:W-:Y:S02]  /*17f00*/  SHF.L.U32 R18, R18, R19, RZ ;  /* 0x0000001312127219 */ /* 0x000fe400000006ff */
[----:B------:R-:W-:Y:S02]  /*17f10*/  LOP3.LUT R3, R15, R24, RZ, 0xc0, !PT ;  /* 0x000000180f037212 */ /* 0x000fe400078ec0ff */
[----:B-1----:R-:W-:Y:S02]  /*17f20*/  IADD3 R7, R17, -0x1, RZ ;  /* 0xffffffff11077810 */ /* 0x002fe40007ffe0ff */
[----:B------:R-:W-:Y:S01]  /*17f30*/  IADD3 R5, -R4, RZ, RZ ;  /* 0x000000ff04057210 */ /* 0x000fe20007ffe1ff */
[----:B------:R-:W-:Y:S01]  /*17f40*/  IMAD R3, R18, R4, R3 ;  /* 0x0000000412037224 */ /* 0x000fe200078e0203 */
[----:B------:R-:W-:-:S02]  /*17f50*/  LOP3.LUT R7, R10, R7, RZ, 0xc0, !PT ;  /* 0x000000070a077212 */ /* 0x000fc400078ec0ff */
[----:B------:R-:W-:Y:S02]  /*17f60*/  MOV R4, R14 ;  /* 0x0000000e00047202 */ /* 0x000fe40000000f00 */
[----:B-----5:R-:W-:Y:S02]  /*17f70*/  ISETP.NE.AND P0, PT, R6, 0x1, PT ;  /* 0x000000010600780c */ /* 0x020fe40003f05270 */
[----:B------:R-:W-:-:S11]  /*17f80*/  MOV R6, 0x1 ;  /* 0x0000000100067802 */ /* 0x000fd60000000f00 */
[----:B------:R-:W-:Y:S02]  /*17f90*/  @P0 IMAD R0, R11, R12, R2 ;  /* 0x0000000c0b000224 */ /* 0x000fe400078e0202 */
[----:B----4-:R-:W-:Y:S02]  /*17fa0*/  IMAD R2, R5, R23, R16 ;  /* 0x0000001705027224 */ /* 0x010fe400078e0210 */
[----:B------:R-:W-:Y:S02]  /*17fb0*/  IMAD R0, R3, R25, R0 ;  /* 0x0000001903007224 */ /* 0x000fe400078e0200 */
[----:B------:R-:W-:-:S05]  /*17fc0*/  IMAD R7, R2, R17, R7 ;  /* 0x0000001102077224 */ /* 0x000fca00078e0207 */
[----:B------:R-:W-:Y:S02]  /*17fd0*/  SEL R5, R7, R0, !P0 ;  /* 0x0000000007057207 */ /* 0x000fe40004000000 */
[----:B------:R-:W-:-:S07]  /*17fe0*/  SEL R7, R0, R7, !P0 ;  /* 0x0000000700077207 */ /* 0x000fce0004000000 */
.L_x_527:
[----:B------:R-:W-:-:S08]  /*17ff0*/  NOP ;  /* 0x0000000000007918 */ /* 0x000fd00000000000 */
[----:B------:R-:W1:-:S00]  /*18000*/  USETMAXREG.DEALLOC.CTAPOOL 0x28 ;  /* 0x00000028000079c8 */ /* 0x000e4000080e0500 */
[----:B------:R-:W-:-:S06]  /*18010*/  UISETP.NE.AND UP0, UPT, UR41, 0x1, UPT ;  /* 0x000000012900788c */ /* 0x000fcc000bf05270 */
[----:B------:R-:W-:-:S13]  /*18020*/  PLOP3.LUT P0, PT, PT, PT, UP0, 0x80, 0x0 ;  /* 0x000000000000781c */ /* 0x000fda0003f0f008 */
[----:B--2---:R-:W-:Y:S05]  /*18030*/  @!P0 EXIT ;  /* 0x000000000000894d */ /* 0x004fea0003800000 */
[----:B------:R-:W-:-:S06]  /*18040*/  UISETP.NE.AND UP0, UPT, UR41, URZ, UPT ;  /* 0x0000003f2900728c */ /* 0x000fcc000bf05270 */
[----:B------:R-:W-:-:S13]  /*18050*/  PLOP3.LUT P0, PT, PT, PT, UP0, 0x80, 0x0 ;  /* 0x000000000000781c */ /* 0x000fda0003f0f008 */
[----:B-1----:R-:W-:Y:S05]  /*18060*/  @!P0 BRA `(.L_x_530) ;  /* 0x00000018004c8947 */ /* 0x002fea0003800000 */
[----:B------:R-:W-:-:S04]  /*18070*/  UISETP.NE.AND UP0, UPT, UR43, URZ, UPT ;  /* 0x0000003f2b00728c */ /* 0x000fc8000bf05270 */
[----:B------:R-:W-:-:S06]  /*18080*/  UISETP.NE.OR UP0, UPT, UR41, 0x2, UP0 ;  /* 0x000000022900788c */ /* 0x000fcc0008705670 */
[----:B------:R-:W-:-:S13]  /*18090*/  PLOP3.LUT P0, PT, PT, PT, UP0, 0x80, 0x0 ;  /* 0x000000000000781c */ /* 0x000fda0003f0f008 */
[----:B------:R-:W-:Y:S05]  /*180a0*/  @P0 EXIT ;  /* 0x000000000000094d */ /* 0x000fea0003800000 */
[----:B------:R-:W-:-:S13]  /*180b0*/  LOP3.LUT P2, RZ, R6, 0xff, RZ, 0xc0, !PT ;  /* 0x000000ff06ff7812 */ /* 0x000fda000784c0ff */
[----:B------:R-:W-:Y:S05]  /*180c0*/  @!P2 BRA `(.L_x_531) ;  /* 0x000000000018a947 */ /* 0x000fea0003800000 */
[----:B------:R-:W-:Y:S01]  /*180d0*/  UMOV UR4, 0x400 ;  /* 0x0000040000047882 */ /* 0x000fe20000000000 */
[----:B------:R-:W-:Y:S01]  /*180e0*/  MOV R0, RZ ;  /* 0x000000ff00007202 */ /* 0x000fe20000000f00 */
[----:B------:R-:W-:-:S03]  /*180f0*/  ULEA UR4, UR37, UR4, 0x18 ;  /* 0x0000000425047291 */ /* 0x000fc6000f8ec03f */
[----:B------:R-:W-:-:S06]  /*18100*/  SHF.L.U32 R0, R0, 0x1f, RZ ;  /* 0x0000001f00007819 */ /* 0x000fcc00000006ff */
[----:B------:R-:W1:Y:S02]  /*18110*/  SYNCS.PHASECHK.TRANS64.TRYWAIT P0, [UR4+0xc8], R0 ;  /* 0x0000c800ff0075a7 */ /* 0x000e640008000144 */
[----:B-1----:R-:W-:Y:S05]  /*18120*/  @!P0 BRA `(.L_x_532) ;  /* 0x0000002c00988947 */ /* 0x002fea0003800000 */
.L_x_531:
[----:B------:R-:W-:Y:S01]  /*18130*/  PRMT R11, RZ, 0x7610, R11 ;  /* 0x00007610ff0b7816 */ /* 0x000fe2000000000b */
[----:B------:R-:W-:Y:S06]  /*18140*/  @P1 BRA `(.L_x_533) ;  /* 0x00000000002c1947 */ /* 0x000fec0003800000 */
[----:B------:R-:W-:Y:S02]  /*18150*/  ULDC.64 UR4, c[0x0][0x588] ;  /* 0x0001620000047ab9 */ /* 0x000fe40000000a00 */
[----:B------:R-:W-:-:S04]  /*18160*/  ISETP.NE.U32.AND P0, PT, RZ, UR4, PT ;  /* 0x00000004ff007c0c */ /* 0x000fc8000bf05070 */
[----:B------:R-:W-:-:S13]  /*18170*/  ISETP.NE.AND.EX P0, PT, RZ, UR5, PT, P0 ;  /* 0x00000005ff007c0c */ /* 0x000fda000bf05300 */
[----:B------:R-:W-:Y:S05]  /*18180*/  @!P0 BRA `(.L_x_534) ;  /* 0x0000000000148947 */ /* 0x000fea0003800000 */
[----:B------:R-:W-:Y:S02]  /*18190*/  MOV R2, UR54 ;  /* 0x0000003600027c02 */ /* 0x000fe40008000f00 */
[----:B-1----:R-:W-:-:S05]  /*181a0*/  MOV R3, UR55 ;  /* 0x0000003700037c02 */ /* 0x002fca0008000f00 */
[----:B------:R2:W5:Y:S01]  /*181b0*/  LDG.E R10, desc[UR58][R2.64] ;  /* 0x0000003a020a7981 */ /* 0x000562000c1e1900 */
[----:B------:R-:W-:Y:S01]  /*181c0*/  MOV R11, 0x1 ;  /* 0x00000001000b7802 */ /* 0x000fe20000000f00 */
[----:B------:R-:W-:Y:S06]  /*181d0*/  BRA `(.L_x_533) ;  /* 0x0000000000087947 */ /* 0x000fec0003800000 */
.L_x_534:
[----:B------:R-:W3:Y:S01]  /*181e0*/  LDC R10, c[0x0][0x580] ;  /* 0x00016000ff0a7b82 */ /* 0x000ee20000000800 */
[----:B------:R-:W-:-:S07]  /*181f0*/  MOV R11, 0x1 ;  /* 0x00000001000b7802 */ /* 0x000fce0000000f00 */
.L_x_533:
[----:B------:R-:W-:Y:S05]  /*18200*/  @!P2 BRA `(.L_x_535) ;  /* 0x000000140060a947 */ /* 0x000fea0003800000 */
[----:B------:R-:W4:Y:S01]  /*18210*/  LDC R9, c[0x0][0x900] ;  /* 0x00024000ff097b82 */ /* 0x000f220000000800 */
[----:B-1----:R-:W-:Y:S01]  /*18220*/  MOV R0, 0xffffffff ;  /* 0xffffffff00007802 */ /* 0x002fe20000000f00 */
[----:B------:R-:W-:Y:S01]  /*18230*/  ULOP3.LUT UR21, UR39, 0x2, URZ, 0xfc, !UPT ;  /* 0x0000000227157892 */ /* 0x000fe2000f8efc3f */
[----:B--2---:R-:W-:Y:S01]  /*18240*/  MOV R2, 0x1 ;  /* 0x0000000100027802 */ /* 0x004fe20000000f00 */
[----:B------:R-:W-:Y:S01]  /*18250*/  ULDC.64 UR22, c[0x0][0x198] ;  /* 0x0000660000167ab9 */ /* 0x000fe20000000a00 */
[----:B------:R-:W-:Y:S01]  /*18260*/  ULDC.64 UR4, c[0x0][0x588] ;  /* 0x0001620000047ab9 */ /* 0x000fe20000000a00 */
[----:B------:R-:W-:Y:S01]  /*18270*/  ULDC.64 UR6, c[0x0][0x8f8] ;  /* 0x00023e0000067ab9 */ /* 0x000fe20000000a00 */
[----:B------:R-:W-:Y:S01]  /*18280*/  ULDC.64 UR14, c[0x0][0x590] ;  /* 0x00016400000e7ab9 */ /* 0x000fe20000000a00 */
[----:B------:R-:W1:Y:S01]  /*18290*/  LDC R8, c[0x0][0x8a8] ;  /* 0x00022a00ff087b82 */ /* 0x000e620000000800 */
[-C--:B----4-:R-:W-:Y:S02]  /*182a0*/  SHF.L.U32 R0, R0, R9.reuse, RZ ;  /* 0x0000000900007219 */ /* 0x090fe400000006ff */
[----:B------:R-:W-:-:S02]  /*182b0*/  SHF.L.U32 R9, R2, R9, RZ ;  /* 0x0000000902097219 */ /* 0x000fc400000006ff */
[----:B------:R-:W-:Y:S02]  /*182c0*/  LOP3.LUT R0, RZ, R0, RZ, 0x33, !PT ;  /* 0x00000000ff007212 */ /* 0x000fe400078e33ff */
[----:B-1----:R-:W-:-:S07]  /*182d0*/  IADD3 R8, R8, -0x1, RZ ;  /* 0xffffffff08087810 */ /* 0x002fce0007ffe0ff */
.L_x_591:
[----:B------:R-:W-:Y:S02]  /*182e0*/  ISETP.NE.U32.AND P0, PT, RZ, UR14, PT ;  /* 0x0000000eff007c0c */ /* 0x000fe4000bf05070 */
[----:B------:R-:W-:Y:S02]  /*182f0*/  R2UR UR19, R7 ;  /* 0x00000000071372ca */ /* 0x000fe400000e0000 */
[----:B------:R-:W-:Y:S02]  /*18300*/  R2UR UR18, R5 ;  /* 0x00000000051272ca */ /* 0x000fe400000e0000 */
[----:B------:R-:W-:-:S09]  /*18310*/  ISETP.NE.AND.EX P0, PT, RZ, UR15, PT, P0 ;  /* 0x0000000fff007c0c */ /* 0x000fd2000bf05300 */
[----:B------:R-:W-:Y:S02]  /*18320*/  USHF.L.U32 UR19, UR19, 0x8, URZ ;  /* 0x0000000813137899 */ /* 0x000fe4000800063f */
[----:B------:R-:W-:Y:S02]  /*18330*/  USHF.L.U32 UR18, UR18, 0x7, URZ ;  /* 0x0000000712127899 */ /* 0x000fe4000800063f */
[----:B---34-:R-:W-:Y:S10]  /*18340*/  @!P0 BRA `(.L_x_536) ;  /* 0x00000000002c8947 */ /* 0x018ff40003800000 */
[----:B------:R-:W-:-:S04]  /*18350*/  ISETP.NE.U32.AND P1, PT, RZ, UR4, PT ;  /* 0x00000004ff007c0c */ /* 0x000fc8000bf25070 */
[----:B------:R-:W-:-:S13]  /*18360*/  ISETP.NE.AND.EX P1, PT, RZ, UR5, PT, P1 ;  /* 0x00000005ff007c0c */ /* 0x000fda000bf25310 */
[----:B------:R-:W-:Y:S05]  /*18370*/  @!P1 BRA `(.L_x_537) ;  /* 0x0000000000189947 */ /* 0x000fea0003800000 */
[----:B------:R-:W1:Y:S01]  /*18380*/  LDC.64 R2, c[0x0][0x588] ;  /* 0x00016200ff027b82 */ /* 0x000e620000000a00 */
[----:B------:R-:W-:-:S04]  /*18390*/  IMAD R5, R4, UR14, RZ ;  /* 0x0000000e04057c24 */ /* 0x000fc8000f8e02ff */
[----:B-1----:R-:W-:-:S05]  /*183a0*/  IMAD.WIDE R2, R5, 0x4, R2 ;  /* 0x0000000405027825 */ /* 0x002fca00078e0202 */
[----:B---3-5:R1:W5:Y:S01]  /*183b0*/  LDG.E R10, desc[UR58][R2.64] ;  /* 0x0000003a020a7981 */ /* 0x028362000c1e1900 */
[----:B------:R-:W-:Y:S01]  /*183c0*/  MOV R11, 0x1 ;  /* 0x00000001000b7802 */ /* 0x000fe20000000f00 */
[----:B------:R-:W-:Y:S06]  /*183d0*/  BRA `(.L_x_536) ;  /* 0x0000000000087947 */ /* 0x000fec0003800000 */
.L_x_537:
[----:B---3-5:R-:W2:Y:S01]  /*183e0*/  LDC R10, c[0x0][0x580] ;  /* 0x00016000ff0a7b82 */ /* 0x028ea20000000800 */
[----:B------:R-:W-:-:S07]  /*183f0*/  MOV R11, 0x1 ;  /* 0x00000001000b7802 */ /* 0x000fce0000000f00 */
.L_x_536:
[----:B------:R-:W-:Y:S05]  /*18400*/  @!P0 BRA `(.L_x_538) ;  /* 0x00000000001c8947 */ /* 0x000fea0003800000 */
[----:B------:R-:W-:-:S13]  /*18410*/  LOP3.LUT P2, RZ, R11, 0xff, RZ, 0xc0, !PT ;  /* 0x000000ff0bff7812 */ /* 0x000fda000784c0ff */
[----:B-1----:R-:W1:Y:S02]  /*18420*/  @!P2 LDC.64 R2, c[0x0][0x588] ;  /* 0x00016200ff02ab82 */ /* 0x002e640000000a00 */
[----:B-1----:R-:W-:-:S04]  /*18430*/  @!P2 ISETP.NE.U32.AND P0, PT, R2, RZ, PT ;  /* 0x000000ff0200a20c */ /* 0x002fc80003f05070 */
[----:B------:R-:W-:Y:S02]  /*18440*/  @!P2 ISETP.NE.AND.EX P1, PT, R3, RZ, PT, P0 ;  /* 0x000000ff0300a20c */ /* 0x000fe40003f25300 */
[----:B--23-5:R-:W-:Y:S02]  /*18450*/  @P2 FSETP.EQ.AND P0, PT, R10, RZ, PT ;  /* 0x000000ff0a00220b */ /* 0x02cfe40003f02000 */
[----:B------:R-:W-:Y:S01]  /*18460*/  @!P2 PLOP3.LUT P0, PT, P1, PT, PT, 0x8, 0x0 ;  /* 0x000000000000a81c */ /* 0x000fe20000f0e170 */
[----:B------:R-:W-:-:S12]  /*18470*/  BRA `(.L_x_539) ;  /* 0x0000000000047947 */ /* 0x000fd80003800000 */
.L_x_538:
[----:B--23-5:R-:W-:-:S13]  /*18480*/  FSETP.EQ.AND P0, PT, R10, RZ, PT ;  /* 0x000000ff0a00720b */ /* 0x02cfda0003f02000 */
.L_x_539:
[----:B------:R-:W-:Y:S01]  /*18490*/  UISETP.NE.AND UP0, UPT, UR21, 0x3, UPT ;  /* 0x000000031500788c */ /* 0x000fe2000bf05270 */
[----:B------:R-:W-:-:S04]  /*184a0*/  ELECT P1, URZ, PT ;  /* 0x00000000003f782f */ /* 0x000fc80003820000 */
[----:B------:R-:W-:Y:S02]  /*184b0*/  PLOP3.LUT P0, PT, P1, P0, PT, 0x20, 0x0 ;  /* 0x000000000000781c */ /* 0x000fe40000f00470 */
[----:B------:R-:W-:-:S13]  /*184c0*/  PLOP3.LUT P1, PT, PT, PT, UP0, 0x80, 0x0 ;  /* 0x000000000000781c */ /* 0x000fda0003f2f008 */
[----:B------:R-:W-:Y:S05]  /*184d0*/  @!P1 BRA `(.L_x_540) ;  /* 0x0000000000049947 */ /* 0x000fea0003800000 */
[----:B------:R-:W-:Y:S01]  /*184e0*/  BPT.TRAP 0x1 ;  /* 0x000000040000795c */ /* 0x000fe20000300000 */
.L_x_540:
[----:B------:R-:W2:Y:S01]  /*184f0*/  S2UR UR37, SR_CgaCtaId ;  /* 0x00000000002579c3 */ /* 0x000ea20000008800 */
[----:B------:R-:W-:Y:S01]  /*18500*/  UMOV UR13, 0x400 ;  /* 0x00000400000d7882 */ /* 0x000fe20000000000 */
[----:B-1----:R-:W-:-:S04]  /*18510*/  MOV R2, 0x1 ;  /* 0x0000000100027802 */ /* 0x002fc80000000f00 */
[----:B------:R-:W-:Y:S01]  /*18520*/  SHF.L.U32 R2, R2, 0x1f, RZ ;  /* 0x0000001f02027819 */ /* 0x000fe200000006ff */
[----:B--2---:R-:W-:-:S09]  /*18530*/  ULEA UR13, UR37, UR13, 0x18 ;  /* 0x0000000d250d7291 */ /* 0x004fd2000f8ec03f */
[----:B------:R-:W1:Y:S02]  /*18540*/  SYNCS.PHASECHK.TRANS64.TRYWAIT P2, [UR13+0xa0], R2 ;  /* 0x0000a002ff0075a7 */ /* 0x000e64000804014d */
[----:B-1----:R-:W-:Y:S05]  /*18550*/  @!P2 BRA `(.L_x_541) ;  /* 0x0000002800a4a947 */ /* 0x002fea0003800000 */
.L_x_634:
[----:B------:R-:W-:Y:S04]  /*18560*/  BSSY B0, `(.L_x_542) ;  /* 0x000000e000007945 */ /* 0x000fe80003800000 */
[----:B------:R-:W-:Y:S05]  /*18570*/  @!P0 BRA `(.L_x_543) ;  /* 0x0000000000308947 */ /* 0x000fea0003800000 */
[----:B------:R-:W-:Y:S01]  /*18580*/  R2UR UR20, R4 ;  /* 0x00000000041472ca */ /* 0x000fe200000e0000 */
[----:B------:R-:W-:Y:S02]  /*18590*/  UIADD3 UR8, UP0, UR22, 0x3f0, URZ ;  /* 0x000003f016087890 */ /* 0x000fe4000ff1e03f */
[----:B------:R-:W-:Y:S02]  /*185a0*/  UIADD3 UR16, UR13, 0x100, URZ ;  /* 0x000001000d107890 */ /* 0x000fe4000fffe03f */
[----:B------:R-:W-:Y:S02]  /*185b0*/  UIADD3 UR17, UR13, 0x80, URZ ;  /* 0x000000800d117890 */ /* 0x000fe4000fffe03f */
[----:B------:R-:W-:Y:S01]  /*185c0*/  UIADD3.X UR9, URZ, UR23, URZ, UP0, !UPT ;  /* 0x000000173f097290 */ /* 0x000fe200087fe43f */
[----:B------:R-:W-:Y:S01]  /*185d0*/  UMOV UR10, 0x0 ;  /* 0x00000000000a7882 */ /* 0x000fe20000000000 */
[----:B------:R-:W-:-:S07]  /*185e0*/  UMOV UR11, 0x10000000 ;  /* 0x10000000000b7882 */ /* 0x000fce0000000000 */
[----:B------:R2:W-:Y:S02]  /*185f0*/  UTMALDG.3D [UR16], [UR8], desc[UR10] ;  /* 0x00000a10080075b4 */ /* 0x0005e40008011000 */
[----:B--2---:R-:W-:Y:S05]  /*18600*/  @!P1 BRA `(.L_x_544) ;  /* 0x0000000000049947 */ /* 0x004fea0003800000 */
[----:B------:R-:W-:Y:S01]  /*18610*/  BPT.TRAP 0x1 ;  /* 0x000000040000795c */ /* 0x000fe20000300000 */
.L_x_544:
[----:B-1----:R-:W1:Y:S02]  /*18620*/  LDC R3, c[0x0][0x800] ;  /* 0x00020000ff037b82 */ /* 0x002e640000000800 */
[----:B-1----:R2:W-:Y:S02]  /*18630*/  SYNCS.ARRIVE.TRANS64.RED.A0TR RZ, [UR13+0x80], R3 ;  /* 0x00008003ffff79a7 */ /* 0x0025e4000830040d */
.L_x_543:
[----:B------:R-:W-:Y:S05]  /*18640*/  BSYNC B0 ;  /* 0x0000000000007941 */ /* 0x000fea0003800000 */
.L_x_542:
[----:B------:R-:W-:Y:S05]  /*18650*/  @!P1 BRA `(.L_x_545) ;  /* 0x0000000000049947 */ /* 0x000fea0003800000 */
[----:B------:R-:W-:Y:S01]  /*18660*/  BPT.TRAP 0x1 ;  /* 0x000000040000795c */ /* 0x000fe20000300000 */
.L_x_545:
[----:B------:R-:W-:-:S04]  /*18670*/  UIADD3 UR33, UR13, 0x80, URZ ;  /* 0x000000800d217890 */ /* 0x000fc8000fffe03f */
[----:B------:R-:W-:-:S09]  /*18680*/  UPRMT UR16, UR37, 0x654, UR33 ;  /* 0x0000065425107896 */ /* 0x000fd20008000021 */
[----:B------:R-:W-:Y:S01]  /*18690*/  SYNCS.ARRIVE.TRANS64.RED.A1T0 RZ, [UR16], RZ ;  /* 0x000000ffffff79a7 */ /* 0x000fe20008100410 */
[----:B------:R-:W-:Y:S05]  /*186a0*/  @!P1 BRA `(.L_x_546) ;  /* 0x0000000000049947 */ /* 0x000fea0003800000 */
[----:B------:R-:W-:Y:S01]  /*186b0*/  BPT.TRAP 0x1 ;  /* 0x000000040000795c */ /* 0x000fe20000300000 */
.L_x_546:
[----:B------:R-:W3:Y:S02]  /*186c0*/  SYNCS.PHASECHK.TRANS64.TRYWAIT P2, [UR13+0xa8], R2 ;  /* 0x0000a802ff0075a7 */ /* 0x000ee4000804014d */
[----:B---3--:R-:W-:Y:S05]  /*186d0*/  @!P2 BRA `(.L_x_547) ;  /* 0x00000028005ca947 */ /* 0x008fea0003800000 */
.L_x_635:
[----:B------:R-:W-:Y:S04]  /*186e0*/  BSSY B0, `(.L_x_548) ;  /* 0x0000010000007945 */ /* 0x000fe80003800000 */
[----:B------:R-:W-:Y:S05]  /*186f0*/  @!P0 BRA `(.L_x_549) ;  /* 0x0000000000388947 */ /* 0x000fea0003800000 */
[----:B------:R-:W-:Y:S01]  /*18700*/  UIADD3 UR24, UP0, UR22, 0x3f0, URZ ;  /* 0x000003f016187890 */ /* 0x000fe2000ff1e03f */
[----:B------:R-:W-:Y:S01]  /*18710*/  R2UR UR12, R4 ;  /* 0x00000000040c72ca */ /* 0x000fe200000e0000 */
[----:B------:R-:W-:Y:S02]  /*18720*/  UIADD3 UR11, UR19, 0x80, URZ ;  /* 0x00000080130b7890 */ /* 0x000fe4000fffe03f */
[----:B------:R-:W-:Y:S02]  /*18730*/  UIADD3 UR8, UR13, 0x1100, URZ ;  /* 0x000011000d087890 */ /* 0x000fe4000fffe03f */
[----:B------:R-:W-:Y:S02]  /*18740*/  UIADD3 UR9, UR13, 0x88, URZ ;  /* 0x000000880d097890 */ /* 0x000fe4000fffe03f */
[----:B------:R-:W-:Y:S01]  /*18750*/  UIADD3.X UR25, URZ, UR23, URZ, UP0, !UPT ;  /* 0x000000173f197290 */ /* 0x000fe200087fe43f */
[----:B------:R-:W-:Y:S01]  /*18760*/  UMOV UR26, 0x0 ;  /* 0x00000000001a7882 */ /* 0x000fe20000000000 */
[----:B------:R-:W-:Y:S01]  /*18770*/  UMOV UR27, 0x10000000 ;  /* 0x10000000001b7882 */ /* 0x000fe20000000000 */
[----:B------:R-:W-:-:S06]  /*18780*/  UMOV UR10, UR18 ;  /* 0x00000012000a7c82 */ /* 0x000fcc0008000000 */
[----:B------:R3:W-:Y:S02]  /*18790*/  UTMALDG.3D [UR8], [UR24], desc[UR26] ;  /* 0x00001a08180075b4 */ /* 0x0007e40008011000 */
[----:B---3--:R-:W-:Y:S05]  /*187a0*/  @!P1 BRA `(.L_x_550) ;  /* 0x0000000000049947 */ /* 0x008fea0003800000 */
[----:B------:R-:W-:Y:S01]  /*187b0*/  BPT.TRAP 0x1 ;  /* 0x000000040000795c */ /* 0x000fe20000300000 */
.L_x_550:
[----:B-12---:R-:W1:Y:S02]  /*187c0*/  LDC R3, c[0x0][0x800] ;  /* 0x00020000ff037b82 */ /* 0x006e640000000800 */
[----:B-1----:R3:W-:Y:S02]  /*187d0*/  SYNCS.ARRIVE.TRANS64.RED.A0TR RZ, [UR13+0x88], R3 ;  /* 0x00008803ffff79a7 */ /* 0x0027e4000830040d */
.L_x_549:
[----:B------:R-:W-:Y:S05]  /*187e0*/  BSYNC B0 ;  /* 0x0000000000007941 */ /* 0x000fea0003800000 */
.L_x_548:
[----:B------:R-:W-:Y:S05]  /*187f0*/  @!P1 BRA `(.L_x_551) ;  /* 0x0000000000049947 */ /* 0x000fea0003800000 */
[----:B------:R-:W-:Y:S01]  /*18800*/  BPT.TRAP 0x1 ;  /* 0x000000040000795c */ /* 0x000fe20000300000 */
.L_x_551:
[----:B------:R-:W-:Y:S02]  /*18810*/  UIADD3 UR25, UR13, 0x88, URZ ;  /* 0x000000880d197890 */ /* 0x000fe4000fffe03f */
[----:B------:R-:W-:Y:S02]  /*18820*/  UIADD3 UR10, UR18, 0x20, URZ ;  /* 0x00000020120a7890 */ /* 0x000fe4000fffe03f */
[----:B------:R-:W-:-:S09]  /*18830*/  UPRMT UR20, UR37, 0x654, UR25 ;  /* 0x0000065425147896 */ /* 0x000fd20008000019 */
[----:B------:R-:W-:Y:S01]  /*18840*/  SYNCS.ARRIVE.TRANS64.RED.A1T0 RZ, [UR20], RZ ;  /* 0x000000ffffff79a7 */ /* 0x000fe20008100414 */
[----:B------:R-:W-:Y:S05]  /*18850*/  @!P1 BRA `(.L_x_552) ;  /* 0x0000000000049947 */ /* 0x000fea0003800000 */
[----:B------:R-:W-:Y:S01]  /*18860*/  BPT.TRAP 0x1 ;  /* 0x000000040000795c */ /* 0x000fe20000300000 */
.L_x_552:
[----:B------:R-:W4:Y:S02]  /*18870*/  SYNCS.PHASECHK.TRANS64.TRYWAIT P2, [UR13+0xb0], R2 ;  /* 0x0000b002ff0075a7 */ /* 0x000f24000804014d */
[----:B----4-:R-:W-:Y:S05]  /*18880*/  @!P2 BRA `(.L_x_553) ;  /* 0x000000280008a947 */ /* 0x010fea0003800000 */
.L_x_636:
        /* <DEDUP_REMOVED lines=8> */
[----:B------:R-:W-:Y:S01]  /*18910*/  UMOV UR29, 0x10000000 ;  /* 0x10000000001d7882 */ /* 0x000fe20000000000 */
[----:B------:R-:W-:-:S06]  /*18920*/  UMOV UR11, UR19 ;  /* 0x00000013000b7c82 */ /* 0x000fcc0008000000 */
[----:B------:R4:W-:Y:S02]  /*18930*/  UTMALDG.3D [UR8], [UR26], desc[UR28] ;  /* 0x00001c081a0075b4 */ /* 0x0009e40008011000 */
[----:B----4-:R-:W-:Y:S05]  /*18940*/  @!P1 BRA `(.L_x_556) ;  /* 0x0000000000049947 */ /* 0x010fea0003800000 */
[----:B------:R-:W-:Y:S01]  /*18950*/  BPT.TRAP 0x1 ;  /* 0x000000040000795c */ /* 0x000fe20000300000 */
.L_x_556:
[----:B-123--:R-:W1:Y:S02]  /*18960*/  LDC R3, c[0x0][0x800] ;  /* 0x00020000ff037b82 */ /* 0x00ee640000000800 */
[----:B-1----:R4:W-:Y:S02]  /*18970*/  SYNCS.ARRIVE.TRANS64.RED.A0TR RZ, [UR13+0x90], R3 ;  /* 0x00009003ffff79a7 */ /* 0x0029e4000830040d */
.L_x_555:
[----:B------:R-:W-:Y:S05]  /*18980*/  BSYNC B0 ;  /* 0x0000000000007941 */ /* 0x000fea0003800000 */
.L_x_554:
[----:B------:R-:W-:Y:S05]  /*18990*/  @!P1 BRA `(.L_x_557) ;  /* 0x0000000000049947 */ /* 0x000fea0003800000 */
[----:B------:R-:W-:Y:S01]  /*189a0*/  BPT.TRAP 0x1 ;  /* 0x000000040000795c */ /* 0x000fe20000300000 */
.L_x_557:
[----:B------:R-:W-:-:S04]  /*189b0*/  UIADD3 UR17, UR13, 0x90, URZ ;  /* 0x000000900d117890 */ /* 0x000fc8000fffe03f */
[----:B------:R-:W-:-:S09]  /*189c0*/  UPRMT UR29, UR37, 0x654, UR17 ;  /* 0x00000654251d7896 */ /* 0x000fd20008000011 */
[----:B------:R-:W-:Y:S01]  /*189d0*/  SYNCS.ARRIVE.TRANS64.RED.A1T0 RZ, [UR29], RZ ;  /* 0x000000ffffff79a7 */ /* 0x000fe2000810041d */
[----:B------:R-:W-:Y:S05]  /*189e0*/  @!P1 BRA `(.L_x_558) ;  /* 0x0000000000049947 */ /* 0x000fea0003800000 */
[----:B------:R-:W-:Y:S01]  /*189f0*/  BPT.TRAP 0x1 ;  /* 0x000000040000795c */ /* 0x000fe20000300000 */
.L_x_558:
[----:B------:R-:W5:Y:S02]  /*18a00*/  SYNCS.PHASECHK.TRANS64.TRYWAIT P2, [UR13+0xb8], R2 ;  /* 0x0000b802ff0075a7 */ /* 0x000f64000804014d */
[----:B-----5:R-:W-:Y:S05]  /*18a10*/  @!P2 BRA `(.L_x_559) ;  /* 0x0000002400bca947 */ /* 0x020fea0003800000 */
.L_x_637:
        /* <DEDUP_REMOVED lines=9> */
[----:B------:R-:W-:-:S07]  /*18ab0*/  UMOV UR31, 0x10000000 ;  /* 0x10000000001f7882 */ /* 0x000fce0000000000 */
[----:B------:R1:W-:Y:S02]  /*18ac0*/  UTMALDG.3D [UR8], [UR26], desc[UR30] ;  /* 0x00001e081a0075b4 */ /* 0x0003e40008011000 */
[----:B-1----:R-:W-:Y:S05]  /*18ad0*/  @!P1 BRA `(.L_x_562) ;  /* 0x0000000000049947 */ /* 0x002fea0003800000 */
[----:B------:R-:W-:Y:S01]  /*18ae0*/  BPT.TRAP 0x1 ;  /* 0x000000040000795c */ /* 0x000fe20000300000 */
.L_x_562:
[----:B------:R-:W1:Y:S02]  /*18af0*/  LDC R2, c[0x0][0x800] ;  /* 0x00020000ff027b82 */ /* 0x000e640000000800 */
[----:B-1----:R1:W-:Y:S02]  /*18b00*/  SYNCS.ARRIVE.TRANS64.RED.A0TR RZ, [UR13+0x98], R2 ;  /* 0x00009802ffff79a7 */ /* 0x0023e4000830040d */
.L_x_561:
[----:B------:R-:W-:Y:S05]  /*18b10*/  BSYNC B0 ;  /* 0x0000000000007941 */ /* 0x000fea0003800000 */
.L_x_560:
[----:B------:R-:W-:Y:S05]  /*18b20*/  @!P1 BRA `(.L_x_563) ;  /* 0x0000000000049947 */ /* 0x000fea0003800000 */
[----:B------:R-:W-:Y:S01]  /*18b30*/  BPT.TRAP 0x1 ;  /* 0x000000040000795c */ /* 0x000fe20000300000 */
.L_x_563:
[----:B------:R-:W-:Y:S02]  /*18b40*/  UIADD3 UR9, UR13, 0x98, URZ ;  /* 0x000000980d097890 */ /* 0x000fe4000fffe03f */
[----:B------:R-:W-:Y:S02]  /*18b50*/  UIADD3 UR34, UR18, 0x40, URZ ;  /* 0x0000004012227890 */ /* 0x000fe4000fffe03f */
[----:B------:R-:W-:-:S09]  /*18b60*/  UPRMT UR30, UR37, 0x654, UR9 ;  /* 0x00000654251e7896 */ /* 0x000fd20008000009 */
[----:B------:R-:W-:Y:S01]  /*18b70*/  SYNCS.ARRIVE.TRANS64.RED.A1T0 RZ, [UR30], RZ ;  /* 0x000000ffffff79a7 */ /* 0x000fe2000810041e */
[----:B------:R-:W-:Y:S05]  /*18b80*/  @!P1 BRA `(.L_x_564) ;  /* 0x0000000000049947 */ /* 0x000fea0003800000 */
[----:B------:R-:W-:Y:S01]  /*18b90*/  BPT.TRAP 0x1 ;  /* 0x000000040000795c */ /* 0x000fe20000300000 */
.L_x_564:
[----:B-1----:R-:W-:-:S04]  /*18ba0*/  SHF.L.U32 R2, RZ, 0x1f, RZ ;  /* 0x0000001fff027819 */ /* 0x002fc800000006ff */
[----:B------:R-:W1:Y:S02]  /*18bb0*/  SYNCS.PHASECHK.TRANS64.TRYWAIT P2, [UR13+0xa0], R2 ;  /* 0x0000a002ff0075a7 */ /* 0x000e64000804014d */
[----:B-1----:R-:W-:Y:S05]  /*18bc0*/  @!P2 BRA `(.L_x_565) ;  /* 0x000000240068a947 */ /* 0x002fea0003800000 */
.L_x_638:
[----:B------:R-:W-:Y:S04]  /*18bd0*/  BSSY B0, `(.L_x_566) ;  /* 0x000000e000007945 */ /* 0x000fe80003800000 */
[----:B------:R-:W-:Y:S05]  /*18be0*/  @!P0 BRA `(.L_x_567) ;  /* 0x0000000000308947 */ /* 0x000fea0003800000 */
[----:B------:R-:W-:Y:S01]  /*18bf0*/  R2UR UR36, R4 ;  /* 0x00000000042472ca */ /* 0x000fe200000e0000 */
[----:B------:R-:W-:Y:S02]  /*18c00*/  UIADD3 UR10, UP0, UR22, 0x3f0, URZ ;  /* 0x000003f0160a7890 */ /* 0x000fe4000ff1e03f */
[----:B------:R-:W-:Y:S02]  /*18c10*/  UIADD3 UR32, UR13, 0x100, URZ ;  /* 0x000001000d207890 */ /* 0x000fe4000fffe03f */
[----:B------:R-:W-:Y:S01]  /*18c20*/  UIADD3.X UR11, URZ, UR23, URZ, UP0, !UPT ;  /* 0x000000173f0b7290 */ /* 0x000fe200087fe43f */
[----:B------:R-:W-:Y:S01]  /*18c30*/  UMOV UR26, 0x0 ;  /* 0x00000000001a7882 */ /* 0x000fe20000000000 */
[----:B------:R-:W-:Y:S01]  /*18c40*/  UMOV UR27, 0x10000000 ;  /* 0x10000000001b7882 */ /* 0x000fe20000000000 */
[----:B------:R-:W-:-:S06]  /*18c50*/  UMOV UR35, UR19 ;  /* 0x0000001300237c82 */ /* 0x000fcc0008000000 */
[----:B------:R1:W-:Y:S02]  /*18c60*/  UTMALDG.3D [UR32], [UR10], desc[UR26] ;  /* 0x00001a200a0075b4 */ /* 0x0003e40008011000 */
[----:B-1----:R-:W-:Y:S05]  /*18c70*/  @!P1 BRA `(.L_x_568) ;  /* 0x0000000000049947 */ /* 0x002fea0003800000 */
[----:B------:R-:W-:Y:S01]  /*18c80*/  BPT.TRAP 0x1 ;  /* 0x000000040000795c */ /* 0x000fe20000300000 */
.L_x_568:
[----:B--234-:R-:W1:Y:S02]  /*18c90*/  LDC R3, c[0x0][0x800] ;  /* 0x00020000ff037b82 */ /* 0x01ce640000000800 */
[----:B-1----:R1:W-:Y:S02]  /*18ca0*/  SYNCS.ARRIVE.TRANS64.RED.A0TR RZ, [UR13+0x80], R3 ;  /* 0x00008003ffff79a7 */ /* 0x0023e4000830040d */
.L_x_567:
[----:B------:R-:W-:Y:S05]  /*18cb0*/  BSYNC B0 ;  /* 0x0000000000007941 */ /* 0x000fea0003800000 */
.L_x_566:
[----:B------:R-:W-:Y:S05]  /*18cc0*/  @!P1 BRA `(.L_x_569) ;  /* 0x0000000000049947 */ /* 0x000fea0003800000 */
[----:B------:R-:W-:Y:S01]  /*18cd0*/  BPT.TRAP 0x1 ;  /* 0x000000040000795c */ /* 0x000fe20000300000 */
.L_x_569:
[----:B------:R-:W-:Y:S01]  /*18ce0*/  SYNCS.ARRIVE.TRANS64.RED.A1T0 RZ, [UR16], RZ ;  /* 0x000000ffffff79a7 */ /* 0x000fe20008100410 */
[----:B------:R-:W-:Y:S05]  /*18cf0*/  @!P1 BRA `(.L_x_570) ;  /* 0x0000000000049947 */ /* 0x000fea0003800000 */
[----:B------:R-:W-:Y:S01]  /*18d00*/  BPT.TRAP 0x1 ;  /* 0x000000040000795c */ /* 0x000fe20000300000 */
.L_x_570:
[----:B------:R-:W5:Y:S02]  /*18d10*/  SYNCS.PHASECHK.TRANS64.TRYWAIT P2, [UR13+0xa8], R2 ;  /* 0x0000a802ff0075a7 */ /* 0x000f64000804014d */
[----:B-----5:R-:W-:Y:S05]  /*18d20*/  @!P2 BRA `(.L_x_571) ;  /* 0x000000240028a947 */ /* 0x020fea0003800000 */
.L_x_639:
        /* <DEDUP_REMOVED lines=13> */
.L_x_574:
[----:B--234-:R-:W1:Y:S02]  /*18e00*/  LDC R3, c[0x0][0x800] ;  /* 0x00020000ff037b82 */ /* 0x01ce640000000800 */
[----:B-1----:R1:W-:Y:S02]  /*18e10*/  SYNCS.ARRIVE.TRANS64.RED.A0TR RZ, [UR13+0x88], R3 ;  /* 0x00008803ffff79a7 */ /* 0x0023e4000830040d */
.L_x_573:
[----:B------:R-:W-:Y:S05]  /*18e20*/  BSYNC B0 ;  /* 0x0000000000007941 */ /* 0x000fea0003800000 */
.L_x_572:
[----:B------:R-:W-:Y:S05]  /*18e30*/  @!P1 BRA `(.L_x_575) ;  /* 0x0000000000049947 */ /* 0x000fea0003800000 */
[----:B------:R-:W-:Y:S01]  /*18e40*/  BPT.TRAP 0x1 ;  /* 0x000000040000795c */ /* 0x000fe20000300000 */
.L_x_575:
[----:B------:R-:W-:Y:S01]  /*18e50*/  SYNCS.ARRIVE.TRANS64.RED.A1T0 RZ, [UR20], RZ ;  /* 0x000000ffffff79a7 */ /* 0x000fe20008100414 */
[----:B------:R-:W-:Y:S01]  /*18e60*/  UIADD3 UR18, UR18, 0x60, URZ ;  /* 0x0000006012127890 */ /* 0x000fe2000fffe03f */
[----:B------:R-:W-:Y:S11]  /*18e70*/  @!P1 BRA `(.L_x_576) ;  /* 0x0000000000049947 */ /* 0x000ff60003800000 */
[----:B------:R-:W-:Y:S01]  /*18e80*/  BPT.TRAP 0x1 ;  /* 0x000000040000795c */ /* 0x000fe20000300000 */
.L_x_576:
[----:B------:R-:W5:Y:S02]  /*18e90*/  SYNCS.PHASECHK.TRANS64.TRYWAIT P2, [UR13+0xb0], R2 ;  /* 0x0000b002ff0075a7 */ /* 0x000f64000804014d */
[----:B-----5:R-:W-:Y:S05]  /*18ea0*/  @!P2 BRA `(.L_x_577) ;  /* 0x0000002000e0a947 */ /* 0x020fea0003800000 */
.L_x_640:
[----:B------:R-:W-:Y:S04]  /*18eb0*/  BSSY B0, `(.L_x_578) ;  /* 0x000000d000007945 */ /* 0x000fe80003800000 */
[----:B------:R-:W-:Y:S05]  /*18ec0*/  @!P0 BRA `(.L_x_579) ;  /* 0x00000000002c8947 */ /* 0x000fea0003800000 */
[----:B------:R-:W-:Y:S01]  /*18ed0*/  R2UR UR20, R4 ;  /* 0x00000000041472ca */ /* 0x000fe200000e0000 */
[----:B------:R-:W-:Y:S02]  /*18ee0*/  UIADD3 UR10, UP0, UR22, 0x3f0, URZ ;  /* 0x000003f0160a7890 */ /* 0x000fe4000ff1e03f */
[----:B------:R-:W-:Y:S02]  /*18ef0*/  UIADD3 UR16, UR13, 0x2100, URZ ;  /* 0x000021000d107890 */ /* 0x000fe4000fffe03f */
[----:B------:R-:W-:Y:S01]  /*18f00*/  UIADD3.X UR11, URZ, UR23, URZ, UP0, !UPT ;  /* 0x000000173f0b7290 */ /* 0x000fe200087fe43f */
[----:B------:R-:W-:Y:S01]  /*18f10*/  UMOV UR24, 0x0 ;  /* 0x0000000000187882 */ /* 0x000fe20000000000 */
[----:B------:R-:W-:-:S07]  /*18f20*/  UMOV UR25, 0x10000000 ;  /* 0x1000000000197882 */ /* 0x000fce0000000000 */
[----:B------:R1:W-:Y:S02]  /*18f30*/  UTMALDG.3D [UR16], [UR10], desc[UR24] ;  /* 0x000018100a0075b4 */ /* 0x0003e40008011000 */
[----:B-1----:R-:W-:Y:S05]  /*18f40*/  @!P1 BRA `(.L_x_580) ;  /* 0x0000000000049947 */ /* 0x002fea0003800000 */
[----:B------:R-:W-:Y:S01]  /*18f50*/  BPT.TRAP 0x1 ;  /* 0x000000040000795c */ /* 0x000fe20000300000 */
.L_x_580:
[----:B--234-:R-:W1:Y:S02]  /*18f60*/  LDC R3, c[0x0][0x800] ;  /* 0x00020000ff037b82 */ /* 0x01ce640000000800 */
[----:B-1----:R1:W-:Y:S02]  /*18f70*/  SYNCS.ARRIVE.TRANS64.RED.A0TR RZ, [UR13+0x90], R3 ;  /* 0x00009003ffff79a7 */ /* 0x0023e4000830040d */
.L_x_579:
[----:B------:R-:W-:Y:S05]  /*18f80*/  BSYNC B0 ;  /* 0x0000000000007941 */ /* 0x000fea0003800000 */
.L_x_578:
[----:B------:R-:W-:Y:S05]  /*18f90*/  @!P1 BRA `(.L_x_581) ;  /* 0x0000000000049947 */ /* 0x000fea0003800000 */
[----:B------:R-:W-:Y:S01]  /*18fa0*/  BPT.TRAP 0x1 ;  /* 0x000000040000795c */ /* 0x000fe20000300000 */
.L_x_581:
[----:B------:R-:W-:Y:S01]  /*18fb0*/  SYNCS.ARRIVE.TRANS64.RED.A1T0 RZ, [UR29], RZ ;  /* 0x000000ffffff79a7 */ /* 0x000fe2000810041d */
[----:B------:R-:W-:Y:S05]  /*18fc0*/  @!P1 BRA `(.L_x_582) ;  /* 0x0000000000049947 */ /* 0x000fea0003800000 */
[----:B------:R-:W-:Y:S01]  /*18fd0*/  BPT.TRAP 0x1 ;  /* 0x000000040000795c */ /* 0x000fe20000300000 */
.L_x_582:
[----:B------:R-:W5:Y:S02]  /*18fe0*/  SYNCS.PHASECHK.TRANS64.TRYWAIT P2, [UR13+0xb8], R2 ;  /* 0x0000b802ff0075a7 */ /* 0x000f64000804014d */
[----:B-----5:R-:W-:Y:S05]  /*18ff0*/  @!P2 BRA `(.L_x_583) ;  /* 0x0000002000a4a947 */ /* 0x020fea0003800000 */
.L_x_641:
        /* <DEDUP_REMOVED lines=13> */
.L_x_586:
[----:B------:R-:W1:Y:S02]  /*190d0*/  LDC R2, c[0x0][0x800] ;  /* 0x00020000ff027b82 */ /* 0x000e640000000800 */
[----:B-1----:R1:W-:Y:S02]  /*190e0*/  SYNCS.ARRIVE.TRANS64.RED.A0TR RZ, [UR13+0x98], R2 ;  /* 0x00009802ffff79a7 */ /* 0x0023e4000830040d */
.L_x_585:
[----:B------:R-:W-:Y:S05]  /*190f0*/  BSYNC B0 ;  /* 0x0000000000007941 */ /* 0x000fea0003800000 */
.L_x_584:
[----:B------:R-:W-:Y:S05]  /*19100*/  @!P1 BRA `(.L_x_587) ;  /* 0x0000000000049947 */ /* 0x000fea0003800000 */
[----:B------:R-:W-:Y:S01]  /*19110*/  BPT.TRAP 0x1 ;  /* 0x000000040000795c */ /* 0x000fe20000300000 */
.L_x_587:
[----:B------:R-:W5:Y:S01]  /*19120*/  LDL.LU R19, [R1+0xc8] ;  /* 0x0000c80001137983 */ /* 0x000f620000300800 */
[----:B------:R-:W-:Y:S03]  /*19130*/  SYNCS.ARRIVE.TRANS64.RED.A1T0 RZ, [UR30], RZ ;  /* 0x000000ffffff79a7 */ /* 0x000fe6000810041e */
[----:B------:R-:W2:Y:S01]  /*19140*/  LDL.LU R18, [R1+0xc4] ;  /* 0x0000c40001127983 */ /* 0x000ea20000300800 */
[----:B-1----:R-:W-:Y:S02]  /*19150*/  PRMT R2, RZ, 0x7610, R2 ;  /* 0x00007610ff027816 */ /* 0x002fe40000000002 */
[----:B------:R-:W-:Y:S02]  /*19160*/  MOV R7, 0xffffffff ;  /* 0xffffffff00077802 */ /* 0x000fe40000000f00 */
[----:B------:R-:W-:Y:S02]  /*19170*/  MOV R5, 0xffffffff ;  /* 0xffffffff00057802 */ /* 0x000fe40000000f00 */
[----:B------:R-:W-:-:S02]  /*19180*/  MOV R4, 0xffffffff ;  /* 0xffffffff00047802 */ /* 0x000fc40000000f00 */
[----:B--2---:R-:W-:-:S04]  /*19190*/  IADD3 R18, P0, R18, UR56, RZ ;  /* 0x0000003812127c10 */ /* 0x004fc8000ff1e0ff */
[----:B-----5:R-:W-:Y:S01]  /*191a0*/  IADD3.X R19, R19, UR38, RZ, P0, !PT ;  /* 0x0000002613137c10 */ /* 0x020fe200087fe4ff */
[----:B------:R1:W-:Y:S01]  /*191b0*/  STL [R1+0xc4], R18 ;  /* 0x0000c41201007387 */ /* 0x0003e20000100800 */
[----:B------:R-:W-:-:S03]  /*191c0*/  ISETP.GE.U32.AND P0, PT, R18, UR6, PT ;  /* 0x0000000612007c0c */ /* 0x000fc6000bf06070 */
[----:B------:R1:W-:Y:S01]  /*191d0*/  STL [R1+0xc8], R19 ;  /* 0x0000c81301007387 */ /* 0x0003e20000100800 */
[----:B------:R-:W-:-:S13]  /*191e0*/  ISETP.GE.U32.AND.EX P0, PT, R19, UR7, PT, P0 ;  /* 0x0000000713007c0c */ /* 0x000fda000bf06100 */
[----:B-1----:R-:W-:Y:S05]  /*191f0*/  @P0 BRA `(.L_x_588) ;  /* 0x00000004005c0947 */ /* 0x002fea0003800000 */
[----:B------:R-:W1:Y:S01]  /*19200*/  LDC.64 R14, c[0x0][0x8d0] ;  /* 0x00023400ff0e7b82 */ /* 0x000e620000000a00 */
[----:B------:R-:W-:Y:S02]  /*19210*/  MOV R2, R18 ;  /* 0x0000001200027202 */ /* 0x000fe40000000f00 */
[----:B---34-:R-:W-:-:S05]  /*19220*/  MOV R3, R19 ;  /* 0x0000001300037202 */ /* 0x018fca0000000f00 */
[----:B------:R-:W2:Y:S08]  /*19230*/  LDC R16, c[0x0][0x8d8] ;  /* 0x00023600ff107b82 */ /* 0x000eb00000000800 */
[----:B------:R-:W3:Y:S01]  /*19240*/  LDC.64 R12, c[0x0][0x8c8] ;  /* 0x00023200ff0c7b82 */ /* 0x000ee20000000a00 */
[----:B-1----:R-:W-:-:S04]  /*19250*/  ISETP.NE.U32.AND P0, PT, R14, RZ, PT ;  /* 0x000000ff0e00720c */ /* 0x002fc80003f05070 */
[----:B------:R-:W-:-:S13]  /*19260*/  ISETP.NE.AND.EX P0, PT, R15, RZ, PT, P0 ;  /* 0x000000ff0f00720c */ /* 0x000fda0003f05300 */
[----:B--23--:R-:W-:Y:S05]  /*19270*/  @!P0 BRA `(.L_x_589) ;  /* 0x0000000000288947 */ /* 0x00cfea0003800000 */
        /* <DEDUP_REMOVED lines=10> */
.L_x_589:
[-CC-:B------:R-:W-:Y:S01]  /*19320*/  SHF.R.U64 R14, R2, R16.reuse, R3.reuse ;  /* 0x00000010020e7219 */ /* 0x180fe20000001203 */
[----:B------:R-:W1:Y:S01]  /*19330*/  LDC.64 R6, c[0x0][0x8e8] ;  /* 0x00023a00ff067b82 */ /* 0x000e620000000a00 */
[----:B------:R-:W-:Y:S01]  /*19340*/  SHF.R.U32.HI R2, RZ, R16, R3 ;  /* 0x00000010ff027219 */ /* 0x000fe20000011603 */
[----:B------:R-:W2:Y:S01]  /*19350*/  S2R R15, SR_CTAID.X ;  /* 0x00000000000f7919 */ /* 0x000ea20000002500 */
[----:B------:R-:W-:Y:S01]  /*19360*/  IADD3 R17, P0, RZ, -R14, RZ ;  /* 0x8000000eff117210 */ /* 0x000fe20007f1e0ff */
[----:B------:R-:W-:-:S03]  /*19370*/  ULDC UR8, c[0x0][0x150] ;  /* 0x0000540000087ab9 */ /* 0x000fc60000000800 */
[----:B------:R-:W-:Y:S01]  /*19380*/  IADD3.X R3, RZ, ~R2, RZ, P0, !PT ;  /* 0x80000002ff037210 */ /* 0x000fe200007fe4ff */
[----:B------:R-:W3:Y:S04]  /*19390*/  LDC R4, c[0x0][0x8c0] ;  /* 0x00023000ff047b82 */ /* 0x000ee80000000800 */
[----:B------:R-:W-:Y:S01]  /*193a0*/  IMAD R2, R3, R12, RZ ;  /* 0x0000000c03027224 */ /* 0x000fe200078e02ff */
[----:B------:R-:W-:-:S03]  /*193b0*/  MOV R3, R19 ;  /* 0x0000001300037202 */ /* 0x000fc60000000f00 */
[----:B------:R-:W4:Y:S01]  /*193c0*/  LDC R21, c[0x0][0x8b0] ;  /* 0x00022c00ff157b82 */ /* 0x000f220000000800 */
[C---:B------:R-:W-:Y:S01]  /*193d0*/  IMAD R5, R17.reuse, R13, R2 ;  /* 0x0000000d11057224 */ /* 0x040fe200078e0202 */
[----:B------:R-:W-:Y:S01]  /*193e0*/  MOV R2, R18 ;  /* 0x0000001200027202 */ /* 0x000fe20000000f00 */
[----:B------:R-:W2:Y:S04]  /*193f0*/  S2R R13, SR_CTAID.Y ;  /* 0x00000000000d7919 */ /* 0x000ea80000002600 */
[----:B------:R-:W-:Y:S01]  /*19400*/  IMAD.WIDE.U32 R2, R17, R12, R2 ;  /* 0x0000000c11027225 */ /* 0x000fe200078e0002 */
[----:B------:R-:W5:Y:S01]  /*19410*/  LDC R23, c[0x0][0x900] ;  /* 0x00024000ff177b82 */ /* 0x000f620000000800 */
[----:B-1----:R-:W-:-:S03]  /*19420*/  ISETP.NE.U32.AND P0, PT, R6, RZ, PT ;  /* 0x000000ff0600720c */ /* 0x002fc60003f05070 */
[----:B------:R-:W-:Y:S02]  /*19430*/  IADD3 R3, R3, R5, RZ ;  /* 0x0000000503037210 */ /* 0x000fe40007ffe0ff */
[----:B------:R-:W-:Y:S02]  /*19440*/  ISETP.NE.AND.EX P0, PT, R7, RZ, PT, P0 ;  /* 0x000000ff0700720c */ /* 0x000fe40003f05300 */
[-CC-:B---3--:R-:W-:Y:S02]  /*19450*/  SHF.R.U64 R17, R2, R4.reuse, R3.reuse ;  /* 0x0000000402117219 */ /* 0x188fe40000001203 */
[----:B------:R-:W-:Y:S02]  /*19460*/  SHF.R.U32.HI R2, RZ, R4, R3 ;  /* 0x00000004ff027219 */ /* 0x000fe40000011603 */
[----:B--2---:R-:W-:Y:S02]  /*19470*/  I2FP.F32.U32 R3, R15 ;  /* 0x0000000f00037245 */ /* 0x004fe40000201000 */
[----:B----4-:R-:W-:-:S03]  /*19480*/  SHF.R.U64 R19, R17, R21, R2 ;  /* 0x0000001511137219 */ /* 0x010fc60000001202 */
[----:B------:R-:W-:Y:S01]  /*19490*/  FMUL R16, R3, UR8 ;  /* 0x0000000803107c20 */ /* 0x000fe20008400000 */
[----:B------:R-:W-:-:S04]  /*194a0*/  SHF.R.U32.HI R2, RZ, R21, R2 ;  /* 0x00000015ff027219 */ /* 0x000fc80000011602 */
[-CC-:B-----5:R-:W-:Y:S02]  /*194b0*/  SHF.R.U64 R12, R19, R23.reuse, R2.reuse ;  /* 0x00000017130c7219 */ /* 0x1a0fe40000001202 */
[----:B------:R-:W-:Y:S02]  /*194c0*/  SHF.R.U32.HI R21, RZ, R23, R2 ;  /* 0x00000017ff157219 */ /* 0x000fe40000011602 */
[----:B------:R-:W-:Y:S02]  /*194d0*/  MOV R2, R12 ;  /* 0x0000000c00027202 */ /* 0x000fe40000000f00 */
[----:B------:R-:W-:Y:S01]  /*194e0*/  MOV R3, R21 ;  /* 0x0000001500037202 */ /* 0x000fe20000000f00 */
[----:B------:R-:W-:Y:S06]  /*194f0*/  @!P0 BRA `(.L_x_590) ;  /* 0x0000000000288947 */ /* 0x000fec0003800000 */
[----:B------:R-:W1:Y:S02]  /*19500*/  LDC R3, c[0x0][0x8f4] ;  /* 0x00023d00ff037b82 */ /* 0x000e640000000800 */
[----:B-1----:R-:W-:-:S04]  /*19510*/  IADD3 R3, P0, R12, R3, RZ ;  /* 0x000000030c037210 */ /* 0x002fc80007f1e0ff */
[----:B------:R-:W-:-:S05]  /*19520*/  IADD3.X R21, RZ, R21, RZ, P0, !PT ;  /* 0x00000015ff157210 */ /* 0x000fca00007fe4ff */
[----:B------:R-:W-:-:S04]  /*19530*/  IMAD.WIDE.U32 R4, R21, R6, RZ ;  /* 0x0000000615047225 */ /* 0x000fc800078e00ff */
[----:B------:R-:W-:-:S04]  /*19540*/  IMAD.WIDE.U32 R4, P0, R3, R7, R4 ;  /* 0x0000000703047225 */ /* 0x000fc80007800004 */
[----:B------:R-:W-:Y:S01]  /*19550*/  IMAD.WIDE.U32 R2, R3, R6, RZ ;  /* 0x0000000603027225 */ /* 0x000fe200078e00ff */
[----:B------:R-:W-:-:S04]  /*19560*/  MOV R2, R5 ;  /* 0x0000000500027202 */ /* 0x000fc80000000f00 */
[----:B------:R-:W-:Y:S02]  /*19570*/  IADD3 RZ, P1, R3, R4, RZ ;  /* 0x0000000403ff7210 */ /* 0x000fe40007f3e0ff */
[----:B------:R-:W-:-:S03]  /*19580*/  IADD3.X R3, RZ, RZ, RZ, P0, !PT ;  /* 0x000000ffff037210 */ /* 0x000fc600007fe4ff */
[----:B------:R-:W-:-:S08]  /*19590*/  IMAD.WIDE.U32.X R2, R21, R7, R2, P1 ;  /* 0x0000000715027225 */ /* 0x000fd000008e0402 */
.L_x_590:
[----:B------:R-:W1:Y:S01]  /*195a0*/  LDC R24, c[0x0][0x904] ;  /* 0x00024100ff187b82 */ /* 0x000e620000000800 */
[----:B------:R-:W-:Y:S01]  /*195b0*/  I2FP.F32.U32 R5, R13 ;  /* 0x0000000d00057245 */ /* 0x000fe20000201000 */
[----:B------:R-:W-:Y:S01]  /*195c0*/  ULDC UR8, c[0x0][0x154] ;  /* 0x0000550000087ab9 */ /* 0x000fe20000000800 */
[----:B------:R-:W2:Y:S01]  /*195d0*/  F2I.U32.TRUNC.NTZ R16, R16 ;  /* 0x0000001000107305 */ /* 0x000ea2000020f000 */
[----:B------:R-:W-:Y:S02]  /*195e0*/  LOP3.LUT R17, R17, R8, RZ, 0xc0, !PT ;  /* 0x0000000811117212 */ /* 0x000fe400078ec0ff */
[----:B------:R-:W-:Y:S02]  /*195f0*/  FMUL R6, R5, UR8 ;  /* 0x0000000805067c20 */ /* 0x000fe40008400000 */
[----:B------:R-:W3:Y:S04]  /*19600*/  LDC R20, c[0x0][0x8f0] ;  /* 0x00023c00ff147b82 */ /* 0x000ee80000000800 */
[----:B------:R-:W4:Y:S04]  /*19610*/  F2I.U32.TRUNC.NTZ R6, R6 ;  /* 0x0000000600067305 */ /* 0x000f28000020f000 */
[----:B------:R-:W5:Y:S01]  /*19620*/  LDC R4, c[0x0][0x144] ;  /* 0x00005100ff047b82 */ /* 0x000f620000000800 */
[----:B--2---:R-:W-:-:S07]  /*19630*/  IADD3 R5, -R16, RZ, RZ ;  /* 0x000000ff10057210 */ /* 0x004fce0007ffe1ff */
[----:B------:R-:W2:Y:S01]  /*19640*/  LDC R18, c[0x0][0x148] ;  /* 0x00005200ff127b82 */ /* 0x000ea20000000800 */
[----:B-1----:R-:W-:-:S07]  /*19650*/  ISETP.NE.AND P0, PT, R24, 0x1, PT ;  /* 0x000000011800780c */ /* 0x002fce0003f05270 */
[----:B------:R-:W1:Y:S01]  /*19660*/  LDC R21, c[0x0][0x8e0] ;  /* 0x00023800ff157b82 */ /* 0x000e620000000800 */
[----:B---3--:R-:W-:Y:S02]  /*19670*/  SHF.R.U64 R3, R2, R20, R3 ;  /* 0x0000001402037219 */ /* 0x008fe40000001203 */
[----:B------:R-:W-:-:S05]  /*19680*/  LOP3.LUT R2, R19, R0, RZ, 0xc0, !PT ;  /* 0x0000000013027212 */ /* 0x000fca00078ec0ff */
[----:B------:R-:W3:Y:S01]  /*19690*/  LDC R22, c[0x0][0x8b8] ;  /* 0x00022e00ff167b82 */ /* 0x000ee20000000800 */
[----:B-----5:R-:W-:Y:S01]  /*196a0*/  IMAD R7, R4, R5, R15 ;  /* 0x0000000504077224 */ /* 0x020fe200078e020f */
[----:B----4-:R-:W-:Y:S01]  /*196b0*/  IADD3 R4, -R6, RZ, RZ ;  /* 0x000000ff06047210 */ /* 0x010fe20007ffe1ff */
[----:B------:R-:W-:Y:S01]  /*196c0*/  IMAD R2, R9, R3, R2 ;  /* 0x0000000309027224 */ /* 0x000fe200078e0202 */
[----:B------:R-:W-:-:S04]  /*196d0*/  IADD3 R5, -R3, RZ, RZ ;  /* 0x000000ff03057210 */ /* 0x000fc80007ffe1ff */
[----:B------:R-:W4:Y:S01]  /*196e0*/  LDC R23, c[0x0][0x8a8] ;  /* 0x00022a00ff177b82 */ /* 0x000f220000000800 */
[----:B--2---:R-:W-:Y:S01]  /*196f0*/  @P0 IMAD R7, R18, R4, R13 ;  /* 0x0000000412070224 */ /* 0x004fe200078e020d */
[----:B------:R-:W-:Y:S01]  /*19700*/  MOV R4, R14 ;  /* 0x0000000e00047202 */ /* 0x000fe20000000f00 */
[----:B-1----:R-:W-:Y:S02]  /*19710*/  IMAD R12, R5, R21, R12 ;  /* 0x00000015050c7224 */ /* 0x002fe400078e020c */
[----:B---3--:R-:W-:Y:S01]  /*19720*/  IMAD R7, R2, R22, R7 ;  /* 0x0000001602077224 */ /* 0x008fe200078e0207 */
[----:B------:R-:W-:Y:S01]  /*19730*/  MOV R2, 0x1 ;  /* 0x0000000100027802 */ /* 0x000fe20000000f00 */
[----:B----4-:R-:W-:-:S05]  /*19740*/  IMAD R12, R12, R23, R17 ;  /* 0x000000170c0c7224 */ /* 0x010fca00078e0211 */
[----:B------:R-:W-:Y:S02]  /*19750*/  SEL R5, R12, R7, !P0 ;  /* 0x000000070c057207 */ /* 0x000fe40004000000 */
[----:B------:R-:W-:-:S07]  /*19760*/  SEL R7, R7, R12, !P0 ;  /* 0x0000000c07077207 */ /* 0x000fce0004000000 */
.L_x_588:
[----:B------:R-:W-:-:S13]  /*19770*/  LOP3.LUT P0, RZ, R2, 0xff, RZ, 0xc0, !PT ;  /* 0x000000ff02ff7812 */ /* 0x000fda000780c0ff */
[----:B------:R-:W-:Y:S05]  /*19780*/  @P0 BRA `(.L_x_591) ;  /* 0xffffffe800d40947 */ /* 0x000fea000383ffff */
.L_x_535:
[----:B------:R-:W-:Y:S01]  /*19790*/  ELECT P0, URZ, PT ;  /* 0x00000000003f782f */ /* 0x000fe20003800000 */
[----:B------:R-:W-:-:S12]  /*197a0*/  BSSY B0, `(.L_x_592) ;  /* 0x000001e000007945 */ /* 0x000fd80003800000 */
[----:B------:R-:W-:Y:S05]  /*197b0*/  @!P0 BRA `(.L_x_593) ;  /* 0x0000000000708947 */ /* 0x000fea0003800000 */
[----:B------:R-:W-:-:S06]  /*197c0*/  ULOP3.LUT UR4, UR39, 0x2, URZ, 0xfc, !UPT ;  /* 0x0000000227047892 */ /* 0x000fcc000f8efc3f */
[----:B-1----:R-:W-:-:S04]  /*197d0*/  MOV R0, UR4 ;  /* 0x0000000400007c02 */ /* 0x002fc80008000f00 */
[----:B------:R-:W-:-:S13]  /*197e0*/  ISETP.NE.AND P1, PT, R0, 0x3, PT ;  /* 0x000000030000780c */ /* 0x000fda0003f25270 */
[----:B------:R-:W-:Y:S05]  /*197f0*/  @!P1 BRA `(.L_x_594) ;  /* 0x0000000000049947 */ /* 0x000fea0003800000 */
[----:B------:R-:W-:Y:S01]  /*19800*/  BPT.TRAP 0x1 ;  /* 0x000000040000795c */ /* 0x000fe20000300000 */
.L_x_594:
[----:B------:R-:W-:Y:S02]  /*19810*/  MOV R0, 0x400 ;  /* 0x0000040000007802 */ /* 0x000fe40000000f00 */
[----:B--234-:R-:W-:Y:S02]  /*19820*/  MOV R3, UR37 ;  /* 0x0000002500037c02 */ /* 0x01cfe40008000f00 */
[----:B------:R-:W-:Y:S02]  /*19830*/  MOV R2, 0x1 ;  /* 0x0000000100027802 */ /* 0x000fe40000000f00 */
[----:B------:R-:W-:Y:S02]  /*19840*/  LEA R0, R3, R0, 0x18 ;  /* 0x0000000003007211 */ /* 0x000fe400078ec0ff */
[----:B------:R-:W-:-:S04]  /*19850*/  SHF.L.U32 R3, R2, 0x1f, RZ ;  /* 0x0000001f02037819 */ /* 0x000fc800000006ff */
[----:B------:R-:W1:Y:S02]  /*19860*/  SYNCS.PHASECHK.TRANS64.TRYWAIT P0, [R0+URZ+0xa0], R3 ;  /* 0x0000a003000075a7 */ /* 0x000e64000800017f */
[----:B-1----:R-:W-:Y:S05]  /*19870*/  @!P0 BRA `(.L_x_595) ;  /* 0x00000018009c8947 */ /* 0x002fea0003800000 */
.L_x_642:
[----:B------:R-:W-:Y:S05]  /*19880*/  @!P1 BRA `(.L_x_596) ;  /* 0x0000000000049947 */ /* 0x000fea0003800000 */
[----:B------:R-:W-:Y:S01]  /*19890*/  BPT.TRAP 0x1 ;  /* 0x000000040000795c */ /* 0x000fe20000300000 */
.L_x_596:
[----:B------:R-:W2:Y:S02]  /*198a0*/  SYNCS.PHASECHK.TRANS64.TRYWAIT P0, [R0+URZ+0xa8], R3 ;  /* 0x0000a803000075a7 */ /* 0x000ea4000800017f */
[----:B--2---:R-:W-:Y:S05]  /*198b0*/  @!P0 BRA `(.L_x_597) ;  /* 0x0000001800a08947 */ /* 0x004fea0003800000 */
.L_x_643:
[----:B------:R-:W-:Y:S05]  /*198c0*/  @!P1 BRA `(.L_x_598) ;  /* 0x0000000000049947 */ /* 0x000fea0003800000 */
[----:B------:R-:W-:Y:S01]  /*198d0*/  BPT.TRAP 0x1 ;  /* 0x000000040000795c */ /* 0x000fe20000300000 */
.L_x_598:
[----:B------:R-:W3:Y:S02]  /*198e0*/  SYNCS.PHASECHK.TRANS64.TRYWAIT P0, [R0+URZ+0xb0], R3 ;  /* 0x0000b003000075a7 */ /* 0x000ee4000800017f */
[----:B---3--:R-:W-:Y:S05]  /*198f0*/  @!P0 BRA `(.L_x_599) ;  /* 0x0000001800a48947 */ /* 0x008fea0003800000 */
.L_x_644:
[----:B------:R-:W-:Y:S05]  /*19900*/  @!P1 BRA `(.L_x_600) ;  /* 0x0000000000049947 */ /* 0x000fea0003800000 */
[----:B------:R-:W-:Y:S01]  /*19910*/  BPT.TRAP 0x1 ;  /* 0x000000040000795c */ /* 0x000fe20000300000 */
.L_x_600:
[----:B-123--:R-:W-:-:S04]  /*19920*/  MOV R3, 0x1 ;  /* 0x0000000100037802 */ /* 0x00efc80000000f00 */
[----:B------:R-:W-:-:S07]  /*19930*/  SHF.L.U32 R3, R3, 0x1f, RZ ;  /* 0x0000001f03037819 */ /* 0x000fce00000006ff */
.L_x_601:
[----:B-1----:R1:W2:Y:S02]  /*19940*/  SYNCS.PHASECHK.TRANS64.TRYWAIT P0, [R0+URZ+0xb8], R3 ;  /* 0x0000b803000075a7 */ /* 0x0022a4000800017f */
[----:B--2---:R-:W-:Y:S05]  /*19950*/  @!P0 NANOSLEEP.SYNCS 0x989680 ;  /* 0x009896800000895d */ /* 0x004fea0003900000 */
[----:B------:R-:W2:Y:S02]  /*19960*/  @!P0 SYNCS.PHASECHK.TRANS64 P0, [R0+URZ+0xb8], R3 ;  /* 0x0000b803000085a7 */ /* 0x000ea4000800007f */
[----:B--2---:R-:W-:Y:S05]  /*19970*/  @!P0 BRA `(.L_x_601) ;  /* 0xfffffffc00f08947 */ /* 0x004fea000383ffff */
.L_x_593:
[----:B------:R-:W-:Y:S05]  /*19980*/  BSYNC B0 ;  /* 0x0000000000007941 */ /* 0x000fea0003800000 */
.L_x_592:
[----:B------:R-:W-:Y:S05]  /*19990*/  EXIT ;  /* 0x000000000000794d */ /* 0x000fea0003800000 */
.L_x_530:
[----:B------:R-:W-:Y:S02]  /*199a0*/  LOP3.LUT P0, RZ, R6, 0xff, RZ, 0xc0, !PT ;  /* 0x000000ff06ff7812 */ /* 0x000fe4000780c0ff */
[----:B------:R-:W-:Y:S02]  /*199b0*/  MOV R11, 0x1 ;  /* 0x00000001000b7802 */ /* 0x000fe40000000f00 */
[----:B------:R-:W-:-:S09]  /*199c0*/  MOV R10, RZ ;  /* 0x000000ff000a7202 */ /* 0x000fd20000000f00 */
[----:B------:R-:W-:Y:S05]  /*199d0*/  @!P0 BRA `(.L_x_602) ;  /* 0x0000000c00488947 */ /* 0x000fea0003800000 */
[----:B------:R-:W1:Y:S01]  /*199e0*/  LDC R0, c[0x0][0x28c] ;  /* 0x0000a300ff007b82 */ /* 0x000e620000000800 */
[----:B------:R-:W-:Y:S01]  /*199f0*/  ULDC UR16, c[0x0][0x900] ;  /* 0x0002400000107ab9 */ /* 0x000fe20000000800 */
[----:B------:R-:W-:Y:S01]  /*19a00*/  UMOV UR4, 0xffffffff ;  /* 0xffffffff00047882 */ /* 0x000fe20000000000 */
[----:B------:R-:W-:Y:S01]  /*19a10*/  BSSY B0, `(.L_x_602) ;  /* 0x00000ce000007945 */ /* 0x000fe20003800000 */
[----:B------:R-:W-:Y:S01]  /*19a20*/  USHF.L.U32 UR13, UR37, 0x6, URZ ;  /* 0x00000006250d7899 */ /* 0x000fe2000800063f */
[----:B------:R-:W-:Y:S01]  /*19a30*/  MOV R8, 0x1 ;  /* 0x0000000100087802 */ /* 0x000fe20000000f00 */
[----:B------:R-:W-:Y:S01]  /*19a40*/  USHF.L.U32 UR14, UR37, 0xc, URZ ;  /* 0x0000000c250e7899 */ /* 0x000fe2000800063f */
[----:B------:R-:W-:Y:S01]  /*19a50*/  MOV R11, 0x1 ;  /* 0x00000001000b7802 */ /* 0x000fe20000000f00 */
[----:B------:R-:W-:Y:S01]  /*19a60*/  USHF.L.U32 UR4, UR4, UR16, URZ ;  /* 0x0000001004047299 */ /* 0x000fe2000800063f */
[----:B------:R-:W-:Y:S01]  /*19a70*/  MOV R10, RZ ;  /* 0x000000ff000a7202 */ /* 0x000fe20000000f00 */
[----:B------:R-:W-:Y:S01]  /*19a80*/  ULDC UR15, c[0x0][0x8a8] ;  /* 0x00022a00000f7ab9 */ /* 0x000fe20000000800 */
[----:B------:R-:W-:Y:S01]  /*19a90*/  UMOV UR5, 0x1 ;  /* 0x0000000100057882 */ /* 0x000fe20000000000 */
[----:B------:R-:W-:-:S02]  /*19aa0*/  ULOP3.LUT UR25, UR40, 0x2, URZ, 0xfc, !UPT ;  /* 0x0000000228197892 */ /* 0x000fc4000f8efc3f */
[----:B------:R-:W-:Y:S02]  /*19ab0*/  ULOP3.LUT UR13, UR13, 0x40, URZ, 0xc0, !UPT ;  /* 0x000000400d0d7892 */ /* 0x000fe4000f8ec03f */
[----:B------:R-:W-:Y:S02]  /*19ac0*/  ULOP3.LUT UR14, UR14, 0x1000, URZ, 0xc0, !UPT ;  /* 0x000010000e0e7892 */ /* 0x000fe4000f8ec03f */
[----:B------:R-:W-:Y:S02]  /*19ad0*/  UIADD3 UR15, UR15, -0x1, URZ ;  /* 0xffffffff0f0f7890 */ /* 0x000fe4000fffe03f */
[----:B------:R-:W-:Y:S02]  /*19ae0*/  USHF.L.U32 UR16, UR5, UR16, URZ ;  /* 0x0000001005107299 */ /* 0x000fe4000800063f */
[----:B------:R-:W-:Y:S01]  /*19af0*/  ULOP3.LUT UR17, URZ, UR4, URZ, 0x33, !UPT ;  /* 0x000000043f117292 */ /* 0x000fe2000f8e333f */
[----:B-1----:R-:W-:Y:S01]  /*19b00*/  IADD3 R0, R0, 0x3f, RZ ;  /* 0x0000003f00007810 */ /* 0x002fe20007ffe0ff */
[----:B------:R-:W-:-:S03]  /*19b10*/  ULDC.64 UR20, c[0x0][0x198] ;  /* 0x0000660000147ab9 */ /* 0x000fc60000000a00 */
[----:B------:R-:W-:-:S04]  /*19b20*/  SHF.R.S32.HI R3, RZ, 0x1f, R0 ;  /* 0x0000001fff037819 */ /* 0x000fc80000011400 */
[----:B------:R-:W-:-:S04]  /*19b30*/  LEA.HI R3, R3, R0, RZ, 0x6 ;  /* 0x0000000003037211 */ /* 0x000fc800078f30ff */
[----:B------:R-:W-:-:S04]  /*19b40*/  SHF.R.S32.HI R9, RZ, 0x6, R3 ;  /* 0x00000006ff097819 */ /* 0x000fc80000011403 */
[----:B------:R-:W-:-:S07]  /*19b50*/  IADD3 R0, R9, 0x1, RZ ;  /* 0x0000000109007810 */ /* 0x000fce0007ffe0ff */
.L_x_613:
[----:B------:R-:W-:-:S03]  /*19b60*/  UMOV UR4, 0xffffffff ;  /* 0xffffffff00047882 */ /* 0x000fc60000000000 */
[----:B------:R-:W-:Y:S05]  /*19b70*/  BRA.DIV UR4, `(.L_x_603) ;  /* 0x0000001a04187947 */ /* 0x000fea000b800000 */
[----:B------:R-:W-:-:S13]  /*19b80*/  ELECT P6, URZ, PT ;  /* 0x00000000003f782f */ /* 0x000fda00038c0000 */
.L_x_647:
[----:B------:R-:W1:Y:S01]  /*19b90*/  LDC R2, c[0x0][0x28c] ;  /* 0x0000a300ff027b82 */ /* 0x000e620000000800 */
[----:B------:R-:W-:Y:S01]  /*19ba0*/  BSSY B1, `(.L_x_604) ;  /* 0x000003a000017945 */ /* 0x000fe20003800000 */
[----:B-1----:R-:W-:-:S13]  /*19bb0*/  ISETP.LT.OR P6, PT, R2, 0x1, !P6 ;  /* 0x000000010200780c */ /* 0x002fda00077c1670 */
[----:B------:R-:W-:Y:S05]  /*19bc0*/  @P6 BRA `(.L_x_605) ;  /* 0x0000000000dc6947 */ /* 0x000fea0003800000 */
[----:B------:R-:W-:Y:S02]  /*19bd0*/  LEA R12, R5, UR13, 0x7 ;  /* 0x0000000d050c7c11 */ /* 0x000fe4000f8e38ff */
[----:B------:R-:W-:Y:S02]  /*19be0*/  SHF.L.U32 R13, R7, 0x8, RZ ;  /* 0x00000008070d7819 */ /* 0x000fe400000006ff */
[----:B------:R-:W-:Y:S02]  /*19bf0*/  MOV R16, RZ ;  /* 0x000000ff00107202 */ /* 0x000fe40000000f00 */
[----:B------:R-:W-:Y:S02]  /*19c00*/  MOV R2, R0 ;  /* 0x0000000000027202 */ /* 0x000fe40000000f00 */
[----:B------:R-:W-:Y:S02]  /*19c10*/  MOV R3, R11 ;  /* 0x0000000b00037202 */ /* 0x000fe40000000f00 */
[----:B------:R-:W-:-:S07]  /*19c20*/  MOV R5, R10 ;  /* 0x0000000a00057202 */ /* 0x000fce0000000f00 */
.L_x_608:
[----:B------:R-:W1:Y:S01]  /*19c30*/  S2R R7, SR_CgaCtaId ;  /* 0x0000000000077919 */ /* 0x000e620000008800 */
[----:B------:R-:W-:Y:S01]  /*19c40*/  MOV R6, 0x400 ;  /* 0x0000040000067802 */ /* 0x000fe20000000f00 */
[----:B------:R-:W2:Y:S03]  /*19c50*/  S2R R17, SR_TID.X ;  /* 0x0000000000117919 */ /* 0x000ea60000002100 */
[----:B-1----:R-:W-:Y:S02]  /*19c60*/  LEA R14, R7, R6, 0x18 ;  /* 0x00000006070e7211 */ /* 0x002fe400078ec0ff */
[----:B------:R-:W-:Y:S02]  /*19c70*/  SHF.L.U32 R6, R3, 0x1f, RZ ;  /* 0x0000001f03067819 */ /* 0x000fe400000006ff */
[----:B------:R-:W-:Y:S02]  /*19c80*/  LEA R15, R5, R14, 0x3 ;  /* 0x0000000e050f7211 */ /* 0x000fe400078e18ff */
[----:B--2---:R-:W-:-:S02]  /*19c90*/  LOP3.LUT P1, RZ, R17, 0x7f, RZ, 0xc0, !PT ;  /* 0x0000007f11ff7812 */ /* 0x004fc4000782c0ff */
[----:B------:R-:W1:Y:S11]  /*19ca0*/  SYNCS.PHASECHK.TRANS64.TRYWAIT P0, [R15+URZ+0x40], R6 ;  /* 0x000040060f0075a7 */ /* 0x000e76000800017f */
[----:B------:R-:W2:Y:S01]  /*19cb0*/  @!P1 LDC R7, c[0x0][0x500] ;  /* 0x00014000ff079b82 */ /* 0x000ea20000000800 */
[----:B-1----:R-:W-:Y:S05]  /*19cc0*/  @!P0 BRA `(.L_x_606) ;  /* 0x0000001400e48947 */ /* 0x002fea0003800000 */
.L_x_648:
[----:B------:R-:W-:Y:S01]  /*19cd0*/  UPRMT UR4, UR25, 0x9910, URZ ;  /* 0x0000991019047896 */ /* 0x000fe2000800003f */
[----:B--2---:R2:W-:Y:S03]  /*19ce0*/  @!P1 SYNCS.ARRIVE.TRANS64 RZ, [R15+URZ], R7 ;  /* 0x000000070fff99a7 */ /* 0x0045e6000800003f */
[----:B------:R-:W-:-:S06]  /*19cf0*/  UISETP.NE.AND UP0, UPT, UR4, 0x2, UPT ;  /* 0x000000020400788c */ /* 0x000fcc000bf05270 */
[----:B------:R-:W-:-:S13]  /*19d00*/  PLOP3.LUT P0, PT, PT, PT, UP0, 0x80, 0x0 ;  /* 0x000000000000781c */ /* 0x000fda0003f0f008 */
[----:B--2---:R-:W-:Y:S05]  /*19d10*/  @P0 BRA `(.L_x_607) ;  /* 0x0000000000040947 */ /* 0x004fea0003800000 */
[----:B------:R-:W-:Y:S01]  /*19d20*/  BPT.TRAP 0x1 ;  /* 0x000000040000795c */ /* 0x000fe20000300000 */
.L_x_607:
[C---:B-1----:R-:W-:Y:S01]  /*19d30*/  LEA R6, R5.reuse, R14, 0xe ;  /* 0x0000000e05067211 */ /* 0x042fe200078e70ff */
[----:B------:R-:W-:Y:S01]  /*19d40*/  UIADD3 UR4, UP0, UR20, 0xf0, URZ ;  /* 0x000000f014047890 */ /* 0x000fe2000ff1e03f */
[----:B------:R-:W-:Y:S01]  /*19d50*/  R2UR UR8, R5 ;  /* 0x00000000050872ca */ /* 0x000fe200000e0000 */
[----:B------:R-:W-:Y:S01]  /*19d60*/  UIADD3 UR22, UP1, UR20, 0x1f0, URZ ;  /* 0x000001f014167890 */ /* 0x000fe2000ff3e03f */
[----:B------:R-:W-:Y:S01]  /*19d70*/  R2UR UR5, R6 ;  /* 0x00000000060572ca */ /* 0x000fe200000e0000 */
[----:B------:R-:W-:Y:S01]  /*19d80*/  UMOV UR6, 0x0 ;  /* 0x0000000000067882 */ /* 0x000fe20000000000 */
[----:B------:R-:W-:Y:S01]  /*19d90*/  R2UR UR19, R14 ;  /* 0x000000000e1372ca */ /* 0x000fe200000e0000 */
[----:B------:R-:W-:Y:S01]  /*19da0*/  UIADD3.X UR23, URZ, UR21, URZ, UP1, !UPT ;  /* 0x000000153f177290 */ /* 0x000fe20008ffe43f */
[----:B------:R-:W-:Y:S01]  /*19db0*/  R2UR UR9, R15 ;  /* 0x000000000f0972ca */ /* 0x000fe200000e0000 */
[----:B------:R-:W-:Y:S01]  /*19dc0*/  UMOV UR7, 0x10000000 ;  /* 0x1000000000077882 */ /* 0x000fe20000000000 */
[----:B------:R-:W-:Y:S01]  /*19dd0*/  R2UR UR11, R13 ;  /* 0x000000000d0b72ca */ /* 0x000fe200000e0000 */
[----:B------:R-:W-:Y:S01]  /*19de0*/  UMOV UR26, 0x30000 ;  /* 0x00030000001a7882 */ /* 0x000fe20000000000 */
[----:B------:R-:W-:-:S02]  /*19df0*/  R2UR UR10, R16 ;  /* 0x00000000100a72ca */ /* 0x000fc400000e0000 */
[----:B------:R-:W-:Y:S01]  /*19e00*/  R2UR UR12, R4 ;  /* 0x00000000040c72ca */ /* 0x000fe200000e0000 */
[----:B------:R-:W-:Y:S01]  /*19e10*/  ULEA UR8, UR8, UR14, 0xd ;  /* 0x0000000e08087291 */ /* 0x000fe2000f8e683f */
[----:B------:R-:W-:Y:S01]  /*19e20*/  IADD3 R2, R2, -0x1, RZ ;  /* 0xffffffff02027810 */ /* 0x000fe20007ffe0ff */
[----:B------:R-:W-:Y:S01]  /*19e30*/  UIADD3 UR18, UR5, 0x6200, URZ ;  /* 0x0000620005127890 */ /* 0x000fe2000fffe03f */
[----:B------:R-:W-:Y:S01]  /*19e40*/  R2UR UR24, R12 ;  /* 0x000000000c1872ca */ /* 0x000fe200000e0000 */
[----:B------:R-:W-:Y:S01]  /*19e50*/  UIADD3.X UR5, URZ, UR21, URZ, UP0, !UPT ;  /* 0x000000153f057290 */ /* 0x000fe200087fe43f */
[----:B------:R-:W-:Y:S01]  /*19e60*/  ISETP.GT.AND P1, PT, R2, 0x1, PT ;  /* 0x000000010200780c */ /* 0x000fe20003f24270 */
[----:B------:R-:W-:Y:S01]  /*19e70*/  UIADD3 UR19, UR19, 0x26200, UR8 ;  /* 0x0002620013137890 */ /* 0x000fe2000fffe008 */
[----:B------:R-:W-:Y:S02]  /*19e80*/  IADD3 R5, R5, 0x1, RZ ;  /* 0x0000000105057810 */ /* 0x000fe40007ffe0ff */
[----:B------:R-:W-:Y:S01]  /*19e90*/  UMOV UR8, UR18 ;  /* 0x0000001200087c82 */ /* 0x000fe20008000000 */
[----:B------:R-:W-:-:S02]  /*19ea0*/  IADD3 R16, R16, 0x40, RZ ;  /* 0x0000004010107810 */ /* 0x000fc40007ffe0ff */
[C---:B------:R-:W-:Y:S01]  /*19eb0*/  ISETP.NE.AND P0, PT, R5.reuse, 0x8, PT ;  /* 0x000000080500780c */ /* 0x040fe20003f05270 */
[----:B------:R1:W-:Y:S03]  /*19ec0*/  UTMALDG.3D [UR8], [UR4], desc[UR6] ;  /* 0x00000608040075b4 */ /* 0x0003e60008011000 */
[----:B------:R-:W-:Y:S02]  /*19ed0*/  SEL R6, RZ, 0x1, P0 ;  /* 0x00000001ff067807 */ /* 0x000fe40000000000 */
[----:B------:R-:W-:Y:S02]  /*19ee0*/  SEL R5, R5, RZ, P0 ;  /* 0x000000ff05057207 */ /* 0x000fe40000000000 */
[----:B------:R-:W-:Y:S01]  /*19ef0*/  LOP3.LUT R3, R3, R6, RZ, 0x3c, !PT ;  /* 0x0000000603037212 */ /* 0x000fe200078e3cff */
[----:B-1----:R-:W-:Y:S01]  /*19f00*/  UMOV UR8, UR19 ;  /* 0x0000001300087c82 */ /* 0x002fe20008000000 */
[----:B------:R-:W-:-:S02]  /*19f10*/  UMOV UR11, UR24 ;  /* 0x00000018000b7c82 */ /* 0x000fc40008000000 */
[----:B------:R1:W-:Y:S02]  /*19f20*/  UTMALDG.3D.MULTICAST [UR8], [UR22], UR26, desc[UR6] ;  /* 0x00000608160073b4 */ /* 0x0003e4000801181a */
[----:B-1----:R-:W-:Y:S05]  /*19f30*/  @P1 BRA `(.L_x_608) ;  /* 0xfffffffc003c1947 */ /* 0x002fea000383ffff */
.L_x_605:
[----:B------:R-:W-:Y:S05]  /*19f40*/  BSYNC B1 ;  /* 0x0000000000017941 */ /* 0x000fea0003800000 */
.L_x_604:
[----:B------:R-:W2:Y:S01]  /*19f50*/  LDL.LU R17, [R1+0xc8] ;  /* 0x0000c80001117983 */ /* 0x000ea20000300800 */
[----:B------:R-:W-:Y:S01]  /*19f60*/  LOP3.LUT P1, RZ, R8, 0xff, RZ, 0xc0, !PT ;  /* 0x000000ff08ff7812 */ /* 0x000fe2000782c0ff */
[----:B------:R-:W-:Y:S02]  /*19f70*/  ULDC.64 UR4, c[0x0][0x8f8] ;  /* 0x00023e0000047ab9 */ /* 0x000fe40000000a00 */
[----:B------:R-:W3:Y:S01]  /*19f80*/  LDL.LU R14, [R1+0xc4] ;  /* 0x0000c400010e7983 */ /* 0x000ee20000300800 */
[----:B------:R-:W-:Y:S01]  /*19f90*/  IADD3 R10, R9, R10, RZ ;  /* 0x0000000a090a7210 */ /* 0x000fe20007ffe0ff */
[----:B------:R-:W-:Y:S01]  /*19fa0*/  BSSY B1, `(.L_x_609) ;  /* 0x0000072000017945 */ /* 0x000fe20003800000 */
[----:B------:R-:W-:Y:S02]  /*19fb0*/  MOV R7, 0xffffffff ;  /* 0xffffffff00077802 */ /* 0x000fe40000000f00 */
[----:B------:R-:W-:Y:S02]  /*19fc0*/  SHF.R.U32.HI R2, RZ, 0x3, R10 ;  /* 0x00000003ff027819 */ /* 0x000fe4000001160a */
[----:B------:R-:W-:-:S02]  /*19fd0*/  ISETP.GT.U32.AND P0, PT, R10, 0x7, PT ;  /* 0x000000070a00780c */ /* 0x000fc40003f04070 */
[----:B------:R-:W-:Y:S01]  /*19fe0*/  LOP3.LUT R2, R2, 0x1, RZ, 0xc0, !PT ;  /* 0x0000000102027812 */ /* 0x000fe200078ec0ff */
[----:B------:R-:W1:Y:S01]  /*19ff0*/  @P1 S2R R4, SR_CgaCtaId ;  /* 0x0000000000041919 */ /* 0x000e620000008800 */
[----:B------:R-:W-:Y:S02]  /*1a000*/  @P1 MOV R3, 0x400 ;  /* 0x0000040000031802 */ /* 0x000fe40000000f00 */
[----:B------:R-:W-:Y:S02]  /*1a010*/  ISETP.LT.U32.AND P0, PT, R9, 0x8, P0 ;  /* 0x000000080900780c */ /* 0x000fe40000701070 */
[----:B------:R-:W-:Y:S02]  /*1a020*/  MOV R5, 0xffffffff ;  /* 0xffffffff00057802 */ /* 0x000fe40000000f00 */
[----:B------:R-:W-:Y:S02]  /*1a030*/  LOP3.LUT R10, R10, 0x7, RZ, 0xc0, !PT ;  /* 0x000000070a0a7812 */ /* 0x000fe400078ec0ff */
[----:B------:R-:W-:-:S02]  /*1a040*/  PRMT R8, RZ, 0x7610, R8 ;  /* 0x00007610ff087816 */ /* 0x000fc40000000008 */
[----:B-1----:R-:W-:Y:S02]  /*1a050*/  @P1 LEA R3, R4, R3, 0x18 ;  /* 0x0000000304031211 */ /* 0x002fe400078ec0ff */
[----:B------:R-:W-:Y:S02]  /*1a060*/  MOV R4, 0xffffffff ;  /* 0xffffffff00047802 */ /* 0x000fe40000000f00 */
[----:B------:R1:W-:Y:S01]  /*1a070*/  @P1 SYNCS.ARRIVE.TRANS64.A1T0 RZ, [R3+URZ+0xc8], RZ ;  /* 0x0000c8ff03ff19a7 */ /* 0x0003e2000810003f */
[----:B------:R-:W-:Y:S02]  /*1a080*/  ISETP.NE.U32.AND P1, PT, R2, 0x1, PT ;  /* 0x000000010200780c */ /* 0x000fe40003f25070 */
[----:B------:R-:W-:Y:S02]  /*1a090*/  SEL R2, RZ, 0x1, !P0 ;  /* 0x00000001ff027807 */ /* 0x000fe40004000000 */
[----:B------:R-:W-:-:S04]  /*1a0a0*/  ISETP.GT.U32.AND P1, PT, R9, 0x7, !P1 ;  /* 0x000000070900780c */ /* 0x000fc80004f24070 */
[----:B-1----:R-:W-:-:S04]  /*1a0b0*/  SEL R3, RZ, 0x1, !P1 ;  /* 0x00000001ff037807 */ /* 0x002fc80004800000 */
[--C-:B------:R-:W-:Y:S02]  /*1a0c0*/  LOP3.LUT R11, R3, R11, R2.reuse, 0x96, !PT ;  /* 0x0000000b030b7212 */ /* 0x100fe400078e9602 */
[----:B------:R-:W-:Y:S02]  /*1a0d0*/  PRMT R2, RZ, 0x7610, R2 ;  /* 0x00007610ff027816 */ /* 0x000fe40000000002 */
[----:B---3--:R-:W-:-:S04]  /*1a0e0*/  IADD3 R14, P2, R14, UR56, RZ ;  /* 0x000000380e0e7c10 */ /* 0x008fc8000ff5e0ff */
[----:B--2---:R-:W-:Y:S01]  /*1a0f0*/  IADD3.X R17, R17, UR38, RZ, P2, !PT ;  /* 0x0000002611117c10 */ /* 0x004fe200097fe4ff */
[----:B------:R1:W-:Y:S01]  /*1a100*/  STL [R1+0xc4], R14 ;  /* 0x0000c40e01007387 */ /* 0x0003e20000100800 */
[----:B------:R-:W-:-:S03]  /*1a110*/  ISETP.GE.U32.AND P2, PT, R14, UR4, PT ;  /* 0x000000040e007c0c */ /* 0x000fc6000bf46070 */
[----:B------:R1:W-:Y:S01]  /*1a120*/  STL [R1+0xc8], R17 ;  /* 0x0000c81101007387 */ /* 0x0003e20000100800 */
[----:B------:R-:W-:-:S13]  /*1a130*/  ISETP.GE.U32.AND.EX P0, PT, R17, UR5, PT, P2 ;  /* 0x0000000511007c0c */ /* 0x000fda000bf06120 */
[----:B-1----:R-:W-:Y:S05]  /*1a140*/  @P0 BRA `(.L_x_610) ;  /* 0x00000004005c0947 */ /* 0x002fea0003800000 */
[----:B------:R-:W-:Y:S01]  /*1a150*/  ULDC.64 UR4, c[0x0][0x8d0] ;  /* 0x0002340000047ab9 */ /* 0x000fe20000000a00 */
[----:B------:R-:W1:Y:S01]  /*1a160*/  S2R R13, SR_CTAID.X ;  /* 0x00000000000d7919 */ /* 0x000e620000002500 */
[----:B------:R-:W-:Y:S01]  /*1a170*/  ISETP.NE.U32.AND P0, PT, RZ, UR4, PT ;  /* 0x00000004ff007c0c */ /* 0x000fe2000bf05070 */
[----:B------:R-:W-:Y:S01]  /*1a180*/  ULDC UR7, c[0x0][0x8d8] ;  /* 0x0002360000077ab9 */ /* 0x000fe20000000800 */
[----:B------:R-:W-:Y:S01]  /*1a190*/  MOV R2, R14 ;  /* 0x0000000e00027202 */ /* 0x000fe20000000f00 */
[----:B------:R-:W2:Y:S01]  /*1a1a0*/  S2R R12, SR_CTAID.Y ;  /* 0x00000000000c7919 */ /* 0x000ea20000002600 */
[----:B------:R-:W-:Y:S02]  /*1a1b0*/  ISETP.NE.AND.EX P0, PT, RZ, UR5, PT, P0 ;  /* 0x00000005ff007c0c */ /* 0x000fe4000bf05300 */
[----:B------:R-:W-:-:S11]  /*1a1c0*/  MOV R3, R17 ;  /* 0x0000001100037202 */ /* 0x000fd60000000f00 */
[----:B------:R-:W-:Y:S05]  /*1a1d0*/  @!P0 BRA `(.L_x_611) ;  /* 0x0000000000288947 */ /* 0x000fea0003800000 */
[----:B------:R-:W-:Y:S02]  /*1a1e0*/  ULDC UR6, c[0x0][0x8dc] ;  /* 0x0002370000067ab9 */ /* 0x000fe40000000800 */
[----:B------:R-:W-:-:S04]  /*1a1f0*/  IADD3 R7, P0, R14, UR6, RZ ;  /* 0x000000060e077c10 */ /* 0x000fc8000ff1e0ff */
[----:B------:R-:W-:-:S05]  /*1a200*/  IADD3.X R15, RZ, R17, RZ, P0, !PT ;  /* 0x00000011ff0f7210 */ /* 0x000fca00007fe4ff */
[----:B------:R-:W-:-:S04]  /*1a210*/  IMAD.WIDE.U32 R4, R15, UR4, RZ ;  /* 0x000000040f047c25 */ /* 0x000fc8000f8e00ff */
[----:B------:R-:W-:-:S04]  /*1a220*/  IMAD.WIDE.U32 R4, P0, R7, UR5, R4 ;  /* 0x0000000507047c25 */ /* 0x000fc8000f800004 */
[----:B------:R-:W-:Y:S01]  /*1a230*/  IMAD.WIDE.U32 R6, R7, UR4, RZ ;  /* 0x0000000407067c25 */ /* 0x000fe2000f8e00ff */
[----:B------:R-:W-:Y:S02]  /*1a240*/  IADD3.X R3, RZ, RZ, RZ, P0, !PT ;  /* 0x000000ffff037210 */ /* 0x000fe400007fe4ff */
[----:B------:R-:W-:Y:S02]  /*1a250*/  MOV R2, R5 ;  /* 0x0000000500027202 */ /* 0x000fe40000000f00 */
[----:B------:R-:W-:-:S05]  /*1a260*/  IADD3 RZ, P0, R7, R4, RZ ;  /* 0x0000000407ff7210 */ /* 0x000fca0007f1e0ff */
[----:B------:R-:W-:-:S08]  /*1a270*/  IMAD.WIDE.U32.X R2, R15, UR5, R2, P0 ;  /* 0x000000050f027c25 */ /* 0x000fd000080e0402 */
.L_x_611:
[--C-:B------:R-:W-:Y:S01]  /*1a280*/  SHF.R.U64 R6, R2, UR7, R3.reuse ;  /* 0x0000000702067c19 */ /* 0x100fe20008001203 */
[----:B------:R-:W-:Y:S01]  /*1a290*/  ULDC.64 UR4, c[0x0][0x8c8] ;  /* 0x0002320000047ab9 */ /* 0x000fe20000000a00 */
[----:B------:R-:W-:Y:S01]  /*1a2a0*/  SHF.R.U32.HI R2, RZ, UR7, R3 ;  /* 0x00000007ff027c19 */ /* 0x000fe20008011603 */
[----:B------:R-:W3:Y:S01]  /*1a2b0*/  LDC R18, c[0x0][0x144] ;  /* 0x00005100ff127b82 */ /* 0x000ee20000000800 */
[----:B------:R-:W-:Y:S01]  /*1a2c0*/  IADD3 R5, P0, RZ, -R6, RZ ;  /* 0x80000006ff057210 */ /* 0x000fe20007f1e0ff */
[----:B------:R-:W-:Y:S01]  /*1a2d0*/  ULDC.64 UR8, c[0x0][0x8e8] ;  /* 0x00023a0000087ab9 */ /* 0x000fe20000000a00 */
[----:B------:R-:W-:Y:S01]  /*1a2e0*/  MOV R3, R17 ;  /* 0x0000001100037202 */ /* 0x000fe20000000f00 */
[----:B------:R-:W-:Y:S01]  /*1a2f0*/  ULDC UR6, c[0x0][0x8b0] ;  /* 0x00022c0000067ab9 */ /* 0x000fe20000000800 */
[----:B------:R-:W-:Y:S02]  /*1a300*/  IADD3.X R2, RZ, ~R2, RZ, P0, !PT ;  /* 0x80000002ff027210 */ /* 0x000fe400007fe4ff */
[----:B-1----:R-:W-:Y:S01]  /*1a310*/  I2FP.F32.U32 R7, R13 ;  /* 0x0000000d00077245 */ /* 0x002fe20000201000 */
[----:B------:R-:W1:Y:S01]  /*1a320*/  LDC R15, c[0x0][0x148] ;  /* 0x00005200ff0f7b82 */ /* 0x000e620000000800 */
[----:B------:R-:W-:Y:S01]  /*1a330*/  ISETP.NE.U32.AND P0, PT, RZ, UR8, PT ;  /* 0x00000008ff007c0c */ /* 0x000fe2000bf05070 */
[----:B------:R-:W-:Y:S01]  /*1a340*/  IMAD R4, R2, UR4, RZ ;  /* 0x0000000402047c24 */ /* 0x000fe2000f8e02ff */
[----:B------:R-:W-:-:S02]  /*1a350*/  MOV R2, R14 ;  /* 0x0000000e00027202 */ /* 0x000fc40000000f00 */
[----:B------:R-:W-:-:S03]  /*1a360*/  ISETP.NE.AND.EX P0, PT, RZ, UR9, PT, P0 ;  /* 0x00000009ff007c0c */ /* 0x000fc6000bf05300 */
[----:B------:R-:W-:Y:S01]  /*1a370*/  IMAD.WIDE.U32 R2, R5, UR4, R2 ;  /* 0x0000000405027c25 */ /* 0x000fe2000f8e0002 */
[----:B------:R-:W-:-:S03]  /*1a380*/  ULDC UR4, c[0x0][0x150] ;  /* 0x0000540000047ab9 */ /* 0x000fc60000000800 */
[----:B------:R-:W-:Y:S02]  /*1a390*/  IMAD R5, R5, UR5, R4 ;  /* 0x0000000505057c24 */ /* 0x000fe4000f8e0204 */
[----:B------:R-:W-:Y:S01]  /*1a3a0*/  FMUL R4, R7, UR4 ;  /* 0x0000000407047c20 */ /* 0x000fe20008400000 */
[----:B------:R-:W-:Y:S01]  /*1a3b0*/  ULDC UR4, c[0x0][0x8c0] ;  /* 0x0002300000047ab9 */ /* 0x000fe20000000800 */
[----:B------:R-:W-:Y:S01]  /*1a3c0*/  ULDC UR5, c[0x0][0x154] ;  /* 0x0000550000057ab9 */ /* 0x000fe20000000800 */
[----:B------:R-:W-:-:S03]  /*1a3d0*/  IADD3 R3, R3, R5, RZ ;  /* 0x0000000503037210 */ /* 0x000fc60007ffe0ff */
[----:B------:R-:W4:Y:S01]  /*1a3e0*/  F2I.U32.TRUNC.NTZ R4, R4 ;  /* 0x0000000400047305 */ /* 0x000f22000020f000 */
[----:B------:R-:W-:Y:S02]  /*1a3f0*/  SHF.R.U64 R7, R2, UR4, R3 ;  /* 0x0000000402077c19 */ /* 0x000fe40008001203 */
[----:B--2---:R-:W-:-:S05]  /*1a400*/  I2FP.F32.U32 R2, R12 ;  /* 0x0000000c00027245 */ /* 0x004fca0000201000 */
[----:B------:R-:W-:Y:S01]  /*1a410*/  FMUL R17, R2, UR5 ;  /* 0x0000000502117c20 */ /* 0x000fe20008400000 */
[----:B------:R-:W-:Y:S01]  /*1a420*/  SHF.R.U32.HI R2, RZ, UR4, R3 ;  /* 0x00000004ff027c19 */ /* 0x000fe20008011603 */
[----:B------:R-:W-:-:S03]  /*1a430*/  ULDC UR4, c[0x0][0x900] ;  /* 0x0002400000047ab9 */ /* 0x000fc60000000800 */
[--C-:B------:R-:W-:Y:S01]  /*1a440*/  SHF.R.U64 R16, R7, UR6, R2.reuse ;  /* 0x0000000607107c19 */ /* 0x100fe20008001202 */
[----:B------:R-:W2:Y:S01]  /*1a450*/  F2I.U32.TRUNC.NTZ R17, R17 ;  /* 0x0000001100117305 */ /* 0x000ea2000020f000 */
[----:B------:R-:W-:Y:S02]  /*1a460*/  SHF.R.U32.HI R3, RZ, UR6, R2 ;  /* 0x00000006ff037c19 */ /* 0x000fe40008011602 */
[----:B----4-:R-:W-:Y:S02]  /*1a470*/  IADD3 R4, -R4, RZ, RZ ;  /* 0x000000ff04047210 */ /* 0x010fe40007ffe1ff */
[--C-:B------:R-:W-:Y:S02]  /*1a480*/  SHF.R.U64 R14, R16, UR4, R3.reuse ;  /* 0x00000004100e7c19 */ /* 0x100fe40008001203 */
[----:B------:R-:W-:Y:S01]  /*1a490*/  SHF.R.U32.HI R19, RZ, UR4, R3 ;  /* 0x00000004ff137c19 */ /* 0x000fe20008011603 */
[----:B---3--:R-:W-:Y:S01]  /*1a4a0*/  IMAD R13, R18, R4, R13 ;  /* 0x00000004120d7224 */ /* 0x008fe200078e020d */
[----:B------:R-:W-:-:S02]  /*1a4b0*/  MOV R2, R14 ;  /* 0x0000000e00027202 */ /* 0x000fc40000000f00 */
[----:B------:R-:W-:Y:S01]  /*1a4c0*/  MOV R3, R19 ;  /* 0x0000001300037202 */ /* 0x000fe20000000f00 */
[----:B------:R-:W-:Y:S06]  /*1a4d0*/  @!P0 BRA `(.L_x_612) ;  /* 0x0000000000288947 */ /* 0x000fec0003800000 */
[----:B------:R-:W-:Y:S02]  /*1a4e0*/  ULDC UR4, c[0x0][0x8f4] ;  /* 0x00023d0000047ab9 */ /* 0x000fe40000000800 */
[----:B------:R-:W-:-:S04]  /*1a4f0*/  IADD3 R3, P0, R14, UR4, RZ ;  /* 0x000000040e037c10 */ /* 0x000fc8000ff1e0ff */
[----:B------:R-:W-:-:S05]  /*1a500*/  IADD3.X R19, RZ, R19, RZ, P0, !PT ;  /* 0x00000013ff137210 */ /* 0x000fca00007fe4ff */
[----:B------:R-:W-:-:S04]  /*1a510*/  IMAD.WIDE.U32 R4, R19, UR8, RZ ;  /* 0x0000000813047c25 */ /* 0x000fc8000f8e00ff */
[----:B------:R-:W-:-:S04]  /*1a520*/  IMAD.WIDE.U32 R4, P0, R3, UR9, R4 ;  /* 0x0000000903047c25 */ /* 0x000fc8000f800004 */
[----:B------:R-:W-:Y:S01]  /*1a530*/  IMAD.WIDE.U32 R2, R3, UR8, RZ ;  /* 0x0000000803027c25 */ /* 0x000fe2000f8e00ff */
[----:B------:R-:W-:-:S04]  /*1a540*/  MOV R2, R5 ;  /* 0x0000000500027202 */ /* 0x000fc80000000f00 */
[----:B------:R-:W-:Y:S02]  /*1a550*/  IADD3 RZ, P1, R3, R4, RZ ;  /* 0x0000000403ff7210 */ /* 0x000fe40007f3e0ff */
[----:B------:R-:W-:-:S03]  /*1a560*/  IADD3.X R3, RZ, RZ, RZ, P0, !PT ;  /* 0x000000ffff037210 */ /* 0x000fc600007fe4ff */
[----:B------:R-:W-:-:S08]  /*1a570*/  IMAD.WIDE.U32.X R2, R19, UR9, R2, P1 ;  /* 0x0000000913027c25 */ /* 0x000fd000088e0402 */
.L_x_612:
[----:B------:R-:W3:Y:S01]  /*1a580*/  LDC R4, c[0x0][0x904] ;  /* 0x00024100ff047b82 */ /* 0x000ee20000000800 */
[----:B------:R-:W-:Y:S01]  /*1a590*/  ULDC UR4, c[0x0][0x8f0] ;  /* 0x00023c0000047ab9 */ /* 0x000fe20000000800 */
[----:B--2---:R-:W-:Y:S01]  /*1a5a0*/  IADD3 R17, -R17, RZ, RZ ;  /* 0x000000ff11117210 */ /* 0x004fe20007ffe1ff */
[----:B------:R-:W-:Y:S01]  /*1a5b0*/  ULDC UR5, c[0x0][0x8b8] ;  /* 0x00022e0000057ab9 */ /* 0x000fe20000000800 */
[----:B------:R-:W-:Y:S01]  /*1a5c0*/  SHF.R.U64 R3, R2, UR4, R3 ;  /* 0x0000000402037c19 */ /* 0x000fe20008001203 */
[----:B------:R-:W-:Y:S01]  /*1a5d0*/  ULDC UR4, c[0x0][0x8e0] ;  /* 0x0002380000047ab9 */ /* 0x000fe20000000800 */
[----:B------:R-:W-:Y:S02]  /*1a5e0*/  LOP3.LUT R16, R16, UR17, RZ, 0xc0, !PT ;  /* 0x0000001110107c12 */ /* 0x000fe4000f8ec0ff */
[----:B------:R-:W-:Y:S02]  /*1a5f0*/  IADD3 R5, -R3, RZ, RZ ;  /* 0x000000ff03057210 */ /* 0x000fe40007ffe1ff */
[----:B------:R-:W-:Y:S01]  /*1a600*/  LOP3.LUT R7, R7, UR15, RZ, 0xc0, !PT ;  /* 0x0000000f07077c12 */ /* 0x000fe2000f8ec0ff */
[----:B------:R-:W-:Y:S01]  /*1a610*/  IMAD R16, R3, UR16, R16 ;  /* 0x0000001003107c24 */ /* 0x000fe2000f8e0210 */
[----:B------:R-:W-:Y:S01]  /*1a620*/  MOV R2, 0x1 ;  /* 0x0000000100027802 */ /* 0x000fe20000000f00 */
[----:B------:R-:W-:Y:S01]  /*1a630*/  IMAD R14, R5, UR4, R14 ;  /* 0x00000004050e7c24 */ /* 0x000fe2000f8e020e */
[----:B------:R-:W-:-:S03]  /*1a640*/  ULDC UR4, c[0x0][0x8a8] ;  /* 0x00022a0000047ab9 */ /* 0x000fc60000000800 */
[----:B------:R-:W-:Y:S01]  /*1a650*/  IMAD R14, R14, UR4, R7 ;  /* 0x000000040e0e7c24 */ /* 0x000fe2000f8e0207 */
[----:B---3--:R-:W-:Y:S02]  /*1a660*/  ISETP.NE.AND P0, PT, R4, 0x1, PT ;  /* 0x000000010400780c */ /* 0x008fe40003f05270 */
[----:B------:R-:W-:-:S11]  /*1a670*/  MOV R4, R6 ;  /* 0x0000000600047202 */ /* 0x000fd60000000f00 */
[----:B-1----:R-:W-:-:S04]  /*1a680*/  @P0 IMAD R13, R15, R17, R12 ;  /* 0x000000110f0d0224 */ /* 0x002fc800078e020c */
[----:B------:R-:W-:-:S05]  /*1a690*/  IMAD R13, R16, UR5, R13 ;  /* 0x00000005100d7c24 */ /* 0x000fca000f8e020d */
[----:B------:R-:W-:Y:S02]  /*1a6a0*/  SEL R5, R14, R13, !P0 ;  /* 0x0000000d0e057207 */ /* 0x000fe40004000000 */
[----:B------:R-:W-:-:S07]  /*1a6b0*/  SEL R7, R13, R14, !P0 ;  /* 0x0000000e0d077207 */ /* 0x000fce0004000000 */
.L_x_610:
[----:B------:R-:W-:Y:S05]  /*1a6c0*/  BSYNC B1 ;  /* 0x0000000000017941 */ /* 0x000fea0003800000 */
.L_x_609:
[----:B------:R-:W-:-:S13]  /*1a6d0*/  LOP3.LUT P0, RZ, R2, 0xff, RZ, 0xc0, !PT ;  /* 0x000000ff02ff7812 */ /* 0x000fda000780c0ff */
[----:B------:R-:W-:Y:S05]  /*1a6e0*/  @P0 BRA `(.L_x_613) ;  /* 0xfffffff4001c0947 */ /* 0x000fea000383ffff */
[----:B------:R-:W-:Y:S05]  /*1a6f0*/  BSYNC B0 ;  /* 0x0000000000007941 */ /* 0x000fea0003800000 */
.L_x_602:
[----:B------:R-:W-:-:S03]  /*1a700*/  UMOV UR4, 0xffffffff ;  /* 0xffffffff00047882 */ /* 0x000fc60000000000 */
[----:B------:R-:W-:Y:S05]  /*1a710*/  BRA.DIV UR4, `(.L_x_614) ;  /* 0x0000000e04647947 */ /* 0x000fea000b800000 */
[----:B------:R-:W-:-:S13]  /*1a720*/  ELECT P6, URZ, PT ;  /* 0x00000000003f782f */ /* 0x000fda00038c0000 */
.L_x_651:
[----:B------:R-:W-:Y:S04]  /*1a730*/  BSSY B0, `(.L_x_615) ;  /* 0x0000050000007945 */ /* 0x000fe80003800000 */
[----:B------:R-:W-:Y:S05]  /*1a740*/  @!P6 BRA `(.L_x_616) ;  /* 0x000000040038e947 */ /* 0x000fea0003800000 */
[----:B------:R-:W-:-:S04]  /*1a750*/  ULOP3.LUT UR4, UR40, 0x2, URZ, 0xfc, !UPT ;  /* 0x0000000228047892 */ /* 0x000fc8000f8efc3f */
[----:B------:R-:W-:-:S06]  /*1a760*/  UISETP.NE.AND UP0, UPT, UR4, 0x3, UPT ;  /* 0x000000030400788c */ /* 0x000fcc000bf05270 */
[----:B------:R-:W-:-:S13]  /*1a770*/  PLOP3.LUT P0, PT, PT, PT, UP0, 0x80, 0x0 ;  /* 0x000000000000781c */ /* 0x000fda0003f0f008 */
[----:B------:R-:W-:Y:S05]  /*1a780*/  @!P0 BRA `(.L_x_617) ;  /* 0x0000000000048947 */ /* 0x000fea0003800000 */
[----:B------:R-:W-:Y:S01]  /*1a790*/  BPT.TRAP 0x1 ;  /* 0x000000040000795c */ /* 0x000fe20000300000 */
.L_x_617:
[----:B------:R-:W1:Y:S01]  /*1a7a0*/  S2R R3, SR_CgaCtaId ;  /* 0x0000000000037919 */ /* 0x000e620000008800 */
[----:B------:R-:W-:Y:S02]  /*1a7b0*/  MOV R0, 0x400 ;  /* 0x0000040000007802 */ /* 0x000fe40000000f00 */
[----:B------:R-:W-:Y:S02]  /*1a7c0*/  SHF.L.U32 R2, R11, 0x1f, RZ ;  /* 0x0000001f0b027819 */ /* 0x000fe400000006ff */
[----:B-1----:R-:W-:-:S04]  /*1a7d0*/  LEA R3, R3, R0, 0x18 ;  /* 0x0000000003037211 */ /* 0x002fc800078ec0ff */
[----:B------:R-:W-:-:S04]  /*1a7e0*/  IADD3 R3, R3, 0x40, RZ ;  /* 0x0000004003037810 */ /* 0x000fc80007ffe0ff */
[C---:B------:R-:W-:Y:S02]  /*1a7f0*/  LEA R5, R10.reuse, R3, 0x3 ;  /* 0x000000030a057211 */ /* 0x040fe400078e18ff */
[----:B------:R-:W-:Y:S02]  /*1a800*/  IADD3 R10, R10, 0x1, RZ ;  /* 0x000000010a0a7810 */ /* 0x000fe40007ffe0ff */
[----:B------:R-:W1:Y:S02]  /*1a810*/  SYNCS.PHASECHK.TRANS64.TRYWAIT P0, [R5+URZ], R2 ;  /* 0x00000002050075a7 */ /* 0x000e64000800017f */
[----:B------:R-:W-:-:S04]  /*1a820*/  ISETP.NE.AND P1, PT, R10, 0x8, PT ;  /* 0x000000080a00780c */ /* 0x000fc80003f25270 */
[----:B------:R-:W-:Y:S02]  /*1a830*/  SEL R0, RZ, 0x1, P1 ;  /* 0x00000001ff007807 */ /* 0x000fe40000800000 */
[----:B------:R-:W-:Y:S02]  /*1a840*/  SEL R10, R10, RZ, P1 ;  /* 0x000000ff0a0a7207 */ /* 0x000fe40000800000 */
[----:B------:R-:W-:Y:S02]  /*1a850*/  LOP3.LUT R11, R11, R0, RZ, 0x3c, !PT ;  /* 0x000000000b0b7212 */ /* 0x000fe400078e3cff */
[----:B------:R-:W-:Y:S02]  /*1a860*/  LEA R7, R10, R3, 0x3 ;  /* 0x000000030a077211 */ /* 0x000fe400078e18ff */
[----:B------:R-:W-:Y:S01]  /*1a870*/  SHF.L.U32 R4, R11, 0x1f, RZ ;  /* 0x0000001f0b047819 */ /* 0x000fe200000006ff */
[----:B-1----:R-:W-:Y:S06]  /*1a880*/  @!P0 BRA `(.L_x_618) ;  /* 0x0000000c00288947 */ /* 0x002fec0003800000 */
.L_x_652:
[----:B------:R-:W2:Y:S01]  /*1a890*/  SYNCS.PHASECHK.TRANS64.TRYWAIT P0, [R7+URZ], R4 ;  /* 0x00000004070075a7 */ /* 0x000ea2000800017f */
[----:B------:R-:W-:-:S04]  /*1a8a0*/  IADD3 R0, R10, 0x1, RZ ;  /* 0x000000010a007810 */ /* 0x000fc80007ffe0ff */
[----:B------:R-:W-:-:S04]  /*1a8b0*/  ISETP.NE.AND P1, PT, R0, 0x8, PT ;  /* 0x000000080000780c */ /* 0x000fc80003f25270 */
[----:B-1----:R-:W-:Y:S02]  /*1a8c0*/  SEL R2, RZ, 0x1, P1 ;  /* 0x00000001ff027807 */ /* 0x002fe40000800000 */
[----:B------:R-:W-:Y:S02]  /*1a8d0*/  SEL R0, R0, RZ, P1 ;  /* 0x000000ff00007207 */ /* 0x000fe40000800000 */
[----:B------:R-:W-:Y:S02]  /*1a8e0*/  LOP3.LUT R11, R11, R2, RZ, 0x3c, !PT ;  /* 0x000000020b0b7212 */ /* 0x000fe400078e3cff */
[----:B------:R-:W-:Y:S02]  /*1a8f0*/  LEA R6, R0, R3, 0x3 ;  /* 0x0000000300067211 */ /* 0x000fe400078e18ff */
[----:B------:R-:W-:Y:S01]  /*1a900*/  SHF.L.U32 R5, R11, 0x1f, RZ ;  /* 0x0000001f0b057819 */ /* 0x000fe200000006ff */
[----:B--2---:R-:W-:Y:S06]  /*1a910*/  @!P0 BRA `(.L_x_619) ;  /* 0x0000000c00188947 */ /* 0x004fec0003800000 */
.L_x_653:
[----:B------:R-:W2:Y:S01]  /*1a920*/  SYNCS.PHASECHK.TRANS64.TRYWAIT P0, [R6+URZ], R5 ;  /* 0x00000005060075a7 */ /* 0x000ea2000800017f */
[----:B------:R-:W-:-:S04]  /*1a930*/  IADD3 R0, R0, 0x1, RZ ;  /* 0x0000000100007810 */ /* 0x000fc80007ffe0ff */
[----:B------:R-:W-:-:S04]  /*1a940*/  ISETP.NE.AND P1, PT, R0, 0x8, PT ;  /* 0x000000080000780c */ /* 0x000fc80003f25270 */
[----:B------:R-:W-:Y:S02]  /*1a950*/  SEL R2, RZ, 0x1, P1 ;  /* 0x00000001ff027807 */ /* 0x000fe40000800000 */
[----:B------:R-:W-:Y:S02]  /*1a960*/  SEL R0, R0, RZ, P1 ;  /* 0x000000ff00007207 */ /* 0x000fe40000800000 */
[----:B------:R-:W-:Y:S02]  /*1a970*/  LOP3.LUT R11, R11, R2, RZ, 0x3c, !PT ;  /* 0x000000020b0b7212 */ /* 0x000fe400078e3cff */
[----:B-1----:R-:W-:Y:S02]  /*1a980*/  LEA R7, R0, R3, 0x3 ;  /* 0x0000000300077211 */ /* 0x002fe400078e18ff */
[----:B------:R-:W-:Y:S01]  /*1a990*/  SHF.L.U32 R4, R11, 0x1f, RZ ;  /* 0x0000001f0b047819 */ /* 0x000fe200000006ff */
[----:B--2---:R-:W-:Y:S06]  /*1a9a0*/  @!P0 BRA `(.L_x_620) ;  /* 0x0000000c00088947 */ /* 0x004fec0003800000 */
.L_x_654:
        /* <DEDUP_REMOVED lines=9> */
.L_x_655:
        /* <DEDUP_REMOVED lines=9> */
.L_x_656:
        /* <DEDUP_REMOVED lines=9> */
.L_x_657:
[----:B------:R-:W2:Y:S01]  /*1ab60*/  SYNCS.PHASECHK.TRANS64.TRYWAIT P0, [R6+URZ], R5 ;  /* 0x00000005060075a7 */ /* 0x000ea2000800017f */
[----:B------:R-:W-:-:S04]  /*1ab70*/  IADD3 R0, R0, 0x1, RZ ;  /* 0x0000000100007810 */ /* 0x000fc80007ffe0ff */
[----:B------:R-:W-:-:S04]  /*1ab80*/  ISETP.NE.AND P1, PT, R0, 0x8, PT ;  /* 0x000000080000780c */ /* 0x000fc80003f25270 */
[----:B------:R-:W-:Y:S02]  /*1ab90*/  SEL R2, RZ, 0x1, P1 ;  /* 0x00000001ff027807 */ /* 0x000fe40000800000 */
[----:B------:R-:W-:Y:S02]  /*1aba0*/  SEL R0, R0, RZ, P1 ;  /* 0x000000ff00007207 */ /* 0x000fe40000800000 */
[----:B------:R-:W-:Y:S01]  /*1abb0*/  LOP3.LUT R2, R11, R2, RZ, 0x3c, !PT ;  /* 0x000000020b027212 */ /* 0x000fe200078e3cff */
[----:B--2---:R-:W-:Y:S06]  /*1abc0*/  @!P0 BRA `(.L_x_624) ;  /* 0x0000000800d08947 */ /* 0x004fec0003800000 */
.L_x_658:
[----:B------:R-:W-:Y:S02]  /*1abd0*/  LEA R3, R0, R3, 0x3 ;  /* 0x0000000300037211 */ /* 0x000fe400078e18ff */
[----:B------:R-:W-:-:S07]  /*1abe0*/  SHF.L.U32 R0, R2, 0x1f, RZ ;  /* 0x0000001f02007819 */ /* 0x000fce00000006ff */
.L_x_625:
[----:B---3--:R3:W4:Y:S02]  /*1abf0*/  SYNCS.PHASECHK.TRANS64.TRYWAIT P0, [R3+URZ], R0 ;  /* 0x00000000030075a7 */ /* 0x008724000800017f */
[----:B----4-:R-:W-:Y:S05]  /*1ac00*/  @!P0 NANOSLEEP.SYNCS 0x989680 ;  /* 0x009896800000895d */ /* 0x010fea0003900000 */
[----:B------:R-:W4:Y:S02]  /*1ac10*/  @!P0 SYNCS.PHASECHK.TRANS64 P0, [R3+URZ], R0 ;  /* 0x00000000030085a7 */ /* 0x000f24000800007f */
[----:B----4-:R-:W-:Y:S05]  /*1ac20*/  @!P0 BRA `(.L_x_625) ;  /* 0xfffffffc00f08947 */ /* 0x010fea000383ffff */
.L_x_616:
[----:B------:R-:W-:Y:S05]  /*1ac30*/  BSYNC B0 ;  /* 0x0000000000007941 */ /* 0x000fea0003800000 */
.L_x_615:
[----:B------:R-:W-:Y:S05]  /*1ac40*/  EXIT ;  /* 0x000000000000794d */ /* 0x000fea0003800000 */
.L_x_25:
[----:B---3--:R-:W-:-:S04]  /*1ac50*/  MOV R3, UR4 ;  /* 0x0000000400037c02 */ /* 0x008fc80008000f00 */
[----:B------:R3:W4:Y:S03]  /*1ac60*/  SYNCS.PHASECHK.TRANS64.TRYWAIT P0, [R3+URZ], R0 ;  /* 0x00000000030075a7 */ /* 0x000726000800017f */
[----:B----4-:R-:W-:Y:S05]  /*1ac70*/  @!P0 NANOSLEEP.SYNCS 0x989680 ;  /* 0x009896800000895d */ /* 0x010fea0003900000 */
[----:B------:R-:W4:Y:S02]  /*1ac80*/  @!P0 SYNCS.PHASECHK.TRANS64 P0, [R3+URZ], R0 ;  /* 0x00000000030085a7 */ /* 0x000f24000800007f */
[----:B----4-:R-:W-:Y:S05]  /*1ac90*/  @!P0 BRA `(.L_x_25) ;  /* 0xfffffffc00ec8947 */ /* 0x010fea000383ffff */
[----:B------:R-:W-:Y:S05]  /*1aca0*/  BRA `(.L_x_24) ;  /* 0xfffffe7400f07947 */ /* 0x000fea000383ffff */
.L_x_31:
[----:B---3--:R-:W-:-:S04]  /*1acb0*/  MOV R6, UR6 ;  /* 0x0000000600067c02 */ /* 0x008fc80008000f00 */
[----:B------:R3:W4:Y:S03]  /*1acc0*/  SYNCS.PHASECHK.TRANS64.TRYWAIT P0, [R6+URZ], R4 ;  /* 0x00000004060075a7 */ /* 0x000726000800017f */
[----:B----4-:R-:W-:Y:S05]  /*1acd0*/  @!P0 NANOSLEEP.SYNCS 0x989680 ;  /* 0x009896800000895d */ /* 0x010fea0003900000 */
[----:B------:R-:W4:Y:S02]  /*1ace0*/  @!P0 SYNCS.PHASECHK.TRANS64 P0, [R6+URZ], R4 ;  /* 0x00000004060085a7 */ /* 0x000f24000800007f */
[----:B----4-:R-:W-:Y:S05]  /*1acf0*/  @!P0 BRA `(.L_x_31) ;  /* 0xfffffffc00ec8947 */ /* 0x010fea000383ffff */
[----:B------:R-:W-:Y:S05]  /*1ad00*/  BRA `(.L_x_30) ;  /* 0xfffffe8800f07947 */ /* 0x000fea000383ffff */
.L_x_55:
[----:B-1----:R1:W3:Y:S02]  /*1ad10*/  SYNCS.PHASECHK.TRANS64.TRYWAIT P2, [R13+URZ+0x80], R0 ;  /* 0x000080000d0075a7 */ /* 0x0022e4000804017f */
[----:B---3--:R-:W-:Y:S05]  /*1ad20*/  @!P2 NANOSLEEP.SYNCS 0x989680 ;  /* 0x009896800000a95d */ /* 0x008fea0003900000 */
[----:B------:R-:W3:Y:S02]  /*1ad30*/  @!P2 SYNCS.PHASECHK.TRANS64 P2, [R13+URZ+0x80], R0 ;  /* 0x000080000d00a5a7 */ /* 0x000ee4000804007f */
[----:B---3--:R-:W-:Y:S05]  /*1ad40*/  @!P2 BRA `(.L_x_55) ;  /* 0xfffffffc00f0a947 */ /* 0x008fea000383ffff */
[----:B------:R-:W-:Y:S05]  /*1ad50*/  BRA `(.L_x_626) ;  /* 0xfffffeb4003c7947 */ /* 0x000fea000383ffff */
.L_x_114:
[----:B-1----:R1:W2:Y:S02]  /*1ad60*/  SYNCS.PHASECHK.TRANS64.TRYWAIT P2, [R14+URZ+0x80], R3 ;  /* 0x000080030e0075a7 */ /* 0x0022a4000804017f */
[----:B--2---:R-:W-:Y:S05]  /*1ad70*/  @!P2 NANOSLEEP.SYNCS 0x989680 ;  /* 0x009896800000a95d */ /* 0x004fea0003900000 */
[----:B------:R-:W2:Y:S02]  /*1ad80*/  @!P2 SYNCS.PHASECHK.TRANS64 P2, [R14+URZ+0x80], R3 ;  /* 0x000080030e00a5a7 */ /* 0x000ea4000804007f */
[----:B--2---:R-:W-:Y:S05]  /*1ad90*/  @!P2 BRA `(.L_x_114) ;  /* 0xfffffffc00f0a947 */ /* 0x004fea000383ffff */
[----:B------:R-:W-:Y:S05]  /*1ada0*/  BRA `(.L_x_627) ;  /* 0xfffffed400fc7947 */ /* 0x000fea000383ffff */
.L_x_173:
[----:B-1----:R1:W2:Y:S02]  /*1adb0*/  SYNCS.PHASECHK.TRANS64.TRYWAIT P2, [R13+URZ+0x80], R0 ;  /* 0x000080000d0075a7 */ /* 0x0022a4000804017f */
[----:B--2---:R-:W-:Y:S05]  /*1adc0*/  @!P2 NANOSLEEP.SYNCS 0x989680 ;  /* 0x009896800000a95d */ /* 0x004fea0003900000 */
[----:B------:R-:W2:Y:S02]  /*1add0*/  @!P2 SYNCS.PHASECHK.TRANS64 P2, [R13+URZ+0x80], R0 ;  /* 0x000080000d00a5a7 */ /* 0x000ea4000804007f */
[----:B--2---:R-:W-:Y:S05]  /*1ade0*/  @!P2 BRA `(.L_x_173) ;  /* 0xfffffffc00f0a947 */ /* 0x004fea000383ffff */
[----:B------:R-:W-:Y:S05]  /*1adf0*/  BRA `(.L_x_628) ;  /* 0xfffffef800487947 */ /* 0x000fea000383ffff */
.L_x_232:
[----:B-1----:R1:W2:Y:S02]  /*1ae00*/  SYNCS.PHASECHK.TRANS64.TRYWAIT P2, [R0+URZ+0x80], R3 ;  /* 0x00008003000075a7 */ /* 0x0022a4000804017f */
[----:B--2---:R-:W-:Y:S05]  /*1ae10*/  @!P2 NANOSLEEP.SYNCS 0x989680 ;  /* 0x009896800000a95d */ /* 0x004fea0003900000 */
[----:B------:R-:W2:Y:S02]  /*1ae20*/  @!P2 SYNCS.PHASECHK.TRANS64 P2, [R0+URZ+0x80], R3 ;  /* 0x000080030000a5a7 */ /* 0x000ea4000804007f */
[----:B--2---:R-:W-:Y:S05]  /*1ae30*/  @!P2 BRA `(.L_x_232) ;  /* 0xfffffffc00f0a947 */ /* 0x004fea000383ffff */
[----:B------:R-:W-:Y:S05]  /*1ae40*/  BRA `(.L_x_629) ;  /* 0xffffff18008c7947 */ /* 0x000fea000383ffff */
.L_x_291:
[----:B-1----:R1:W2:Y:S02]  /*1ae50*/  SYNCS.PHASECHK.TRANS64.TRYWAIT P2, [R0+URZ+0x80], R3 ;  /* 0x00008003000075a7 */ /* 0x0022a4000804017f */
[----:B--2---:R-:W-:Y:S05]  /*1ae60*/  @!P2 NANOSLEEP.SYNCS 0x989680 ;  /* 0x009896800000a95d */ /* 0x004fea0003900000 */
[----:B------:R-:W2:Y:S02]  /*1ae70*/  @!P2 SYNCS.PHASECHK.TRANS64 P2, [R0+URZ+0x80], R3 ;  /* 0x000080030000a5a7 */ /* 0x000ea4000804007f */
[----:B--2---:R-:W-:Y:S05]  /*1ae80*/  @!P2 BRA `(.L_x_291) ;  /* 0xfffffffc00f0a947 */ /* 0x004fea000383ffff */
[----:B------:R-:W-:Y:S05]  /*1ae90*/  BRA `(.L_x_630) ;  /* 0xffffff3c001c7947 */ /* 0x000fea000383ffff */
.L_x_350:
[----:B-1----:R1:W2:Y:S02]  /*1aea0*/  SYNCS.PHASECHK.TRANS64.TRYWAIT P2, [R0+URZ+0x80], R3 ;  /* 0x00008003000075a7 */ /* 0x0022a4000804017f */
[----:B--2---:R-:W-:Y:S05]  /*1aeb0*/  @!P2 NANOSLEEP.SYNCS 0x989680 ;  /* 0x009896800000a95d */ /* 0x004fea0003900000 */
[----:B------:R-:W2:Y:S02]  /*1aec0*/  @!P2 SYNCS.PHASECHK.TRANS64 P2, [R0+URZ+0x80], R3 ;  /* 0x000080030000a5a7 */ /* 0x000ea4000804007f */
[----:B--2---:R-:W-:Y:S05]  /*1aed0*/  @!P2 BRA `(.L_x_350) ;  /* 0xfffffffc00f0a947 */ /* 0x004fea000383ffff */
[----:B------:R-:W-:Y:S05]  /*1aee0*/  BRA `(.L_x_631) ;  /* 0xffffff5c00787947 */ /* 0x000fea000383ffff */
.L_x_409:
[----:B-1----:R1:W2:Y:S02]  /*1aef0*/  SYNCS.PHASECHK.TRANS64.TRYWAIT P2, [R0+URZ+0x80], R3 ;  /* 0x00008003000075a7 */ /* 0x0022a4000804017f */
[----:B--2---:R-:W-:Y:S05]  /*1af00*/  @!P2 NANOSLEEP.SYNCS 0x989680 ;  /* 0x009896800000a95d */ /* 0x004fea0003900000 */
[----:B------:R-:W2:Y:S02]  /*1af10*/  @!P2 SYNCS.PHASECHK.TRANS64 P2, [R0+URZ+0x80], R3 ;  /* 0x000080030000a5a7 */ /* 0x000ea4000804007f */
[----:B--2---:R-:W-:Y:S05]  /*1af20*/  @!P2 BRA `(.L_x_409) ;  /* 0xfffffffc00f0a947 */ /* 0x004fea000383ffff */
[----:B------:R-:W-:Y:S05]  /*1af30*/  BRA `(.L_x_632) ;  /* 0xffffff8000147947 */ /* 0x000fea000383ffff */
.L_x_468:
[----:B-1----:R1:W2:Y:S02]  /*1af40*/  SYNCS.PHASECHK.TRANS64.TRYWAIT P0, [R3+URZ+0x80], R0 ;  /* 0x00008000030075a7 */ /* 0x0022a4000800017f */
[----:B--2---:R-:W-:Y:S05]  /*1af50*/  @!P0 NANOSLEEP.SYNCS 0x989680 ;  /* 0x009896800000895d */ /* 0x004fea0003900000 */
[----:B------:R-:W2:Y:S02]  /*1af60*/  @!P0 SYNCS.PHASECHK.TRANS64 P0, [R3+URZ+0x80], R0 ;  /* 0x00008000030085a7 */ /* 0x000ea4000800007f */
[----:B--2---:R-:W-:Y:S05]  /*1af70*/  @!P0 BRA `(.L_x_468) ;  /* 0xfffffffc00f08947 */ /* 0x004fea000383ffff */
[----:B------:R-:W-:Y:S05]  /*1af80*/  BRA `(.L_x_633) ;  /* 0xffffffa000707947 */ /* 0x000fea000383ffff */
.L_x_532:
[----:B-1----:R-:W-:-:S04]  /*1af90*/  MOV R3, UR4 ;  /* 0x0000000400037c02 */ /* 0x002fc80008000f00 */
[----:B------:R1:W2:Y:S03]  /*1afa0*/  SYNCS.PHASECHK.TRANS64.TRYWAIT P0, [R3+URZ+0xc8], R0 ;  /* 0x0000c800030075a7 */ /* 0x0002a6000800017f */
[----:B--2---:R-:W-:Y:S05]  /*1afb0*/  @!P0 NANOSLEEP.SYNCS 0x989680 ;  /* 0x009896800000895d */ /* 0x004fea0003900000 */
[----:B------:R-:W2:Y:S02]  /*1afc0*/  @!P0 SYNCS.PHASECHK.TRANS64 P0, [R3+URZ+0xc8], R0 ;  /* 0x0000c800030085a7 */ /* 0x000ea4000800007f */
[----:B--2---:R-:W-:Y:S05]  /*1afd0*/  @!P0 BRA `(.L_x_532) ;  /* 0xfffffffc00ec8947 */ /* 0x004fea000383ffff */
[----:B------:R-:W-:Y:S05]  /*1afe0*/  BRA `(.L_x_531) ;  /* 0xffffffd000507947 */ /* 0x000fea000383ffff */
.L_x_541:
[----:B-1----:R-:W-:-:S04]  /*1aff0*/  MOV R3, UR13 ;  /* 0x0000000d00037c02 */ /* 0x002fc80008000f00 */
[----:B------:R1:W2:Y:S03]  /*1b000*/  SYNCS.PHASECHK.TRANS64.TRYWAIT P2, [R3+URZ+0xa0], R2 ;  /* 0x0000a002030075a7 */ /* 0x0002a6000804017f */
[----:B--2---:R-:W-:Y:S05]  /*1b010*/  @!P2 NANOSLEEP.SYNCS 0x989680 ;  /* 0x009896800000a95d */ /* 0x004fea0003900000 */
[----:B------:R-:W2:Y:S02]  /*1b020*/  @!P2 SYNCS.PHASECHK.TRANS64 P2, [R3+URZ+0xa0], R2 ;  /* 0x0000a0020300a5a7 */ /* 0x000ea4000804007f */
[----:B--2---:R-:W-:Y:S05]  /*1b030*/  @!P2 BRA `(.L_x_541) ;  /* 0xfffffffc00eca947 */ /* 0x004fea000383ffff */
[----:B------:R-:W-:Y:S05]  /*1b040*/  BRA `(.L_x_634) ;  /* 0xffffffd400447947 */ /* 0x000fea000383ffff */
.L_x_547:
[----:B-12---:R-:W-:-:S04]  /*1b050*/  MOV R3, UR13 ;  /* 0x0000000d00037c02 */ /* 0x006fc80008000f00 */
[----:B------:R1:W2:Y:S03]  /*1b060*/  SYNCS.PHASECHK.TRANS64.TRYWAIT P2, [R3+URZ+0xa8], R2 ;  /* 0x0000a802030075a7 */ /* 0x0002a6000804017f */
[----:B--2---:R-:W-:Y:S05]  /*1b070*/  @!P2 NANOSLEEP.SYNCS 0x989680 ;  /* 0x009896800000a95d */ /* 0x004fea0003900000 */
[----:B------:R-:W2:Y:S02]  /*1b080*/  @!P2 SYNCS.PHASECHK.TRANS64 P2, [R3+URZ+0xa8], R2 ;  /* 0x0000a8020300a5a7 */ /* 0x000ea4000804007f */
[----:B--2---:R-:W-:Y:S05]  /*1b090*/  @!P2 BRA `(.L_x_547) ;  /* 0xfffffffc00eca947 */ /* 0x004fea000383ffff */
[----:B------:R-:W-:Y:S05]  /*1b0a0*/  BRA `(.L_x_635) ;  /* 0xffffffd4008c7947 */ /* 0x000fea000383ffff */
.L_x_553:
[----:B-123--:R-:W-:-:S04]  /*1b0b0*/  MOV R3, UR13 ;  /* 0x0000000d00037c02 */ /* 0x00efc80008000f00 */
[----:B------:R1:W2:Y:S03]  /*1b0c0*/  SYNCS.PHASECHK.TRANS64.TRYWAIT P2, [R3+URZ+0xb0], R2 ;  /* 0x0000b002030075a7 */ /* 0x0002a6000804017f */
[----:B--2---:R-:W-:Y:S05]  /*1b0d0*/  @!P2 NANOSLEEP.SYNCS 0x989680 ;  /* 0x009896800000a95d */ /* 0x004fea0003900000 */
[----:B------:R-:W2:Y:S02]  /*1b0e0*/  @!P2 SYNCS.PHASECHK.TRANS64 P2, [R3+URZ+0xb0], R2 ;  /* 0x0000b0020300a5a7 */ /* 0x000ea4000804007f */
[----:B--2---:R-:W-:Y:S05]  /*1b0f0*/  @!P2 BRA `(.L_x_553) ;  /* 0xfffffffc00eca947 */ /* 0x004fea000383ffff */
[----:B------:R-:W-:Y:S05]  /*1b100*/  BRA `(.L_x_636) ;  /* 0xffffffd400e07947 */ /* 0x000fea000383ffff */
.L_x_559:
[----:B-1234-:R-:W-:-:S04]  /*1b110*/  MOV R3, UR13 ;  /* 0x0000000d00037c02 */ /* 0x01efc80008000f00 */
[----:B------:R1:W2:Y:S03]  /*1b120*/  SYNCS.PHASECHK.TRANS64.TRYWAIT P2, [R3+URZ+0xb8], R2 ;  /* 0x0000b802030075a7 */ /* 0x0002a6000804017f */
[----:B--2---:R-:W-:Y:S05]  /*1b130*/  @!P2 NANOSLEEP.SYNCS 0x989680 ;  /* 0x009896800000a95d */ /* 0x004fea0003900000 */
[----:B------:R-:W2:Y:S02]  /*1b140*/  @!P2 SYNCS.PHASECHK.TRANS64 P2, [R3+URZ+0xb8], R2 ;  /* 0x0000b8020300a5a7 */ /* 0x000ea4000804007f */
[----:B--2---:R-:W-:Y:S05]  /*1b150*/  @!P2 BRA `(.L_x_559) ;  /* 0xfffffffc00eca947 */ /* 0x004fea000383ffff */
[----:B------:R-:W-:Y:S05]  /*1b160*/  BRA `(.L_x_637) ;  /* 0xffffffd8002c7947 */ /* 0x000fea000383ffff */
.L_x_565:
[----:B-1234-:R-:W-:-:S04]  /*1b170*/  MOV R3, UR13 ;  /* 0x0000000d00037c02 */ /* 0x01efc80008000f00 */
[----:B------:R1:W2:Y:S03]  /*1b180*/  SYNCS.PHASECHK.TRANS64.TRYWAIT P2, [R3+URZ+0xa0], R2 ;  /* 0x0000a002030075a7 */ /* 0x0002a6000804017f */
[----:B--2---:R-:W-:Y:S05]  /*1b190*/  @!P2 NANOSLEEP.SYNCS 0x989680 ;  /* 0x009896800000a95d */ /* 0x004fea0003900000 */
[----:B------:R-:W2:Y:S02]  /*1b1a0*/  @!P2 SYNCS.PHASECHK.TRANS64 P2, [R3+URZ+0xa0], R2 ;  /* 0x0000a0020300a5a7 */ /* 0x000ea4000804007f */
[----:B--2---:R-:W-:Y:S05]  /*1b1b0*/  @!P2 BRA `(.L_x_565) ;  /* 0xfffffffc00eca947 */ /* 0x004fea000383ffff */
[----:B------:R-:W-:Y:S05]  /*1b1c0*/  BRA `(.L_x_638) ;  /* 0xffffffd800807947 */ /* 0x000fea000383ffff */
.L_x_571:
[----:B-1234-:R-:W-:-:S04]  /*1b1d0*/  MOV R3, UR13 ;  /* 0x0000000d00037c02 */ /* 0x01efc80008000f00 */
[----:B------:R1:W2:Y:S03]  /*1b1e0*/  SYNCS.PHASECHK.TRANS64.TRYWAIT P2, [R3+URZ+0xa8], R2 ;  /* 0x0000a802030075a7 */ /* 0x0002a6000804017f */
[----:B--2---:R-:W-:Y:S05]  /*1b1f0*/  @!P2 NANOSLEEP.SYNCS 0x989680 ;  /* 0x009896800000a95d */ /* 0x004fea0003900000 */
[----:B------:R-:W2:Y:S02]  /*1b200*/  @!P2 SYNCS.PHASECHK.TRANS64 P2, [R3+URZ+0xa8], R2 ;  /* 0x0000a8020300a5a7 */ /* 0x000ea4000804007f */
[----:B--2---:R-:W-:Y:S05]  /*1b210*/  @!P2 BRA `(.L_x_571) ;  /* 0xfffffffc00eca947 */ /* 0x004fea000383ffff */
[----:B------:R-:W-:Y:S05]  /*1b220*/  BRA `(.L_x_639) ;  /* 0xffffffd800c07947 */ /* 0x000fea000383ffff */
.L_x_577:
[----:B-1234-:R-:W-:-:S04]  /*1b230*/  MOV R3, UR13 ;  /* 0x0000000d00037c02 */ /* 0x01efc80008000f00 */
[----:B------:R1:W2:Y:S03]  /*1b240*/  SYNCS.PHASECHK.TRANS64.TRYWAIT P2, [R3+URZ+0xb0], R2 ;  /* 0x0000b002030075a7 */ /* 0x0002a6000804017f */
[----:B--2---:R-:W-:Y:S05]  /*1b250*/  @!P2 NANOSLEEP.SYNCS 0x989680 ;  /* 0x009896800000a95d */ /* 0x004fea0003900000 */
[----:B------:R-:W2:Y:S02]  /*1b260*/  @!P2 SYNCS.PHASECHK.TRANS64 P2, [R3+URZ+0xb0], R2 ;  /* 0x0000b0020300a5a7 */ /* 0x000ea4000804007f */
[----:B--2---:R-:W-:Y:S05]  /*1b270*/  @!P2 BRA `(.L_x_577) ;  /* 0xfffffffc00eca947 */ /* 0x004fea000383ffff */
[----:B------:R-:W-:Y:S05]  /*1b280*/  BRA `(.L_x_640) ;  /* 0xffffffdc00087947 */ /* 0x000fea000383ffff */
.L_x_583:
[----:B-1234-:R-:W-:-:S04]  /*1b290*/  MOV R3, UR13 ;  /* 0x0000000d00037c02 */ /* 0x01efc80008000f00 */
[----:B------:R1:W2:Y:S03]  /*1b2a0*/  SYNCS.PHASECHK.TRANS64.TRYWAIT P2, [R3+URZ+0xb8], R2 ;  /* 0x0000b802030075a7 */ /* 0x0002a6000804017f */
[----:B--2---:R-:W-:Y:S05]  /*1b2b0*/  @!P2 NANOSLEEP.SYNCS 0x989680 ;  /* 0x009896800000a95d */ /* 0x004fea0003900000 */
[----:B------:R-:W2:Y:S02]  /*1b2c0*/  @!P2 SYNCS.PHASECHK.TRANS64 P2, [R3+URZ+0xb8], R2 ;  /* 0x0000b8020300a5a7 */ /* 0x000ea4000804007f */
[----:B--2---:R-:W-:Y:S05]  /*1b2d0*/  @!P2 BRA `(.L_x_583) ;  /* 0xfffffffc00eca947 */ /* 0x004fea000383ffff */
[----:B------:R-:W-:Y:S05]  /*1b2e0*/  BRA `(.L_x_641) ;  /* 0xffffffdc00447947 */ /* 0x000fea000383ffff */
.L_x_595:
[----:B-1----:R1:W2:Y:S02]  /*1b2f0*/  SYNCS.PHASECHK.TRANS64.TRYWAIT P0, [R0+URZ+0xa0], R3 ;  /* 0x0000a003000075a7 */ /* 0x0022a4000800017f */
[----:B--2---:R-:W-:Y:S05]  /*1b300*/  @!P0 NANOSLEEP.SYNCS 0x989680 ;  /* 0x009896800000895d */ /* 0x004fea0003900000 */
[----:B------:R-:W2:Y:S02]  /*1b310*/  @!P0 SYNCS.PHASECHK.TRANS64 P0, [R0+URZ+0xa0], R3 ;  /* 0x0000a003000085a7 */ /* 0x000ea4000800007f */
[----:B--2---:R-:W-:Y:S05]  /*1b320*/  @!P0 BRA `(.L_x_595) ;  /* 0xfffffffc00f08947 */ /* 0x004fea000383ffff */
[----:B------:R-:W-:Y:S05]  /*1b330*/  BRA `(.L_x_642) ;  /* 0xffffffe400507947 */ /* 0x000fea000383ffff */
.L_x_597:
[----:B--2---:R2:W3:Y:S02]  /*1b340*/  SYNCS.PHASECHK.TRANS64.TRYWAIT P0, [R0+URZ+0xa8], R3 ;  /* 0x0000a803000075a7 */ /* 0x0044e4000800017f */
[----:B---3--:R-:W-:Y:S05]  /*1b350*/  @!P0 NANOSLEEP.SYNCS 0x989680 ;  /* 0x009896800000895d */ /* 0x008fea0003900000 */
[----:B------:R-:W3:Y:S02]  /*1b360*/  @!P0 SYNCS.PHASECHK.TRANS64 P0, [R0+URZ+0xa8], R3 ;  /* 0x0000a803000085a7 */ /* 0x000ee4000800007f */
[----:B---3--:R-:W-:Y:S05]  /*1b370*/  @!P0 BRA `(.L_x_597) ;  /* 0xfffffffc00f08947 */ /* 0x008fea000383ffff */
[----:B------:R-:W-:Y:S05]  /*1b380*/  BRA `(.L_x_643) ;  /* 0xffffffe4004c7947 */ /* 0x000fea000383ffff */
.L_x_599:
[----:B---3--:R3:W4:Y:S02]  /*1b390*/  SYNCS.PHASECHK.TRANS64.TRYWAIT P0, [R0+URZ+0xb0], R3 ;  /* 0x0000b003000075a7 */ /* 0x008724000800017f */
[----:B----4-:R-:W-:Y:S05]  /*1b3a0*/  @!P0 NANOSLEEP.SYNCS 0x989680 ;  /* 0x009896800000895d */ /* 0x010fea0003900000 */
[----:B------:R-:W4:Y:S02]  /*1b3b0*/  @!P0 SYNCS.PHASECHK.TRANS64 P0, [R0+URZ+0xb0], R3 ;  /* 0x0000b003000085a7 */ /* 0x000f24000800007f */
[----:B----4-:R-:W-:Y:S05]  /*1b3c0*/  @!P0 BRA `(.L_x_599) ;  /* 0xfffffffc00f08947 */ /* 0x010fea000383ffff */
[----:B------:R-:W-:Y:S05]  /*1b3d0*/  BRA `(.L_x_644) ;  /* 0xffffffe400487947 */ /* 0x000fea000383ffff */
.L_x_603:
[----:B------:R-:W-:Y:S01]  /*1b3e0*/  BSSY B1, `(.L_x_645) ;  /* 0x0000006000017945 */ /* 0x000fe20003800000 */
[----:B------:R-:W-:-:S07]  /*1b3f0*/  MOV R15, 0xffffffff ;  /* 0xffffffff000f7802 */ /* 0x000fce0000000f00 */
[----:B------:R-:W-:Y:S05]  /*1b400*/  WARPSYNC.COLLECTIVE R15, `(.L_x_646) ;  /* 0x000000000f0c7348 */ /* 0x000fea0003c00000 */
[----:B------:R-:W-:Y:S02]  /*1b410*/  ELECT P6, UR62, PT ;  /* 0x00000000003e782f */ /* 0x000fe400038c0000 */
[----:B------:R-:W-:Y:S01]  /*1b420*/  MOV R14, UR62 ;  /* 0x0000003e000e7c02 */ /* 0x000fe20008000f00 */
[----:B------:R-:W-:Y:S10]  /*1b430*/  ENDCOLLECTIVE ;  /* 0x000000000000791b */ /* 0x000ff40003800000 */
.L_x_646:
[----:B------:R-:W-:Y:S05]  /*1b440*/  BSYNC B1 ;  /* 0x0000000000017941 */ /* 0x000fea0003800000 */
.L_x_645:
[----:B------:R-:W-:Y:S05]  /*1b450*/  BRA `(.L_x_647) ;  /* 0xffffffe400cc7947 */ /* 0x000fea000383ffff */
.L_x_606:
[----:B-1----:R1:W3:Y:S02]  /*1b460*/  SYNCS.PHASECHK.TRANS64.TRYWAIT P0, [R15+URZ+0x40], R6 ;  /* 0x000040060f0075a7 */ /* 0x0022e4000800017f */
[----:B---3--:R-:W-:Y:S05]  /*1b470*/  @!P0 NANOSLEEP.SYNCS 0x989680 ;  /* 0x009896800000895d */ /* 0x008fea0003900000 */
[----:B------:R-:W3:Y:S02]  /*1b480*/  @!P0 SYNCS.PHASECHK.TRANS64 P0, [R15+URZ+0x40], R6 ;  /* 0x000040060f0085a7 */ /* 0x000ee4000800007f */
[----:B---3--:R-:W-:Y:S05]  /*1b490*/  @!P0 BRA `(.L_x_606) ;  /* 0xfffffffc00f08947 */ /* 0x008fea000383ffff */
[----:B------:R-:W-:Y:S05]  /*1b4a0*/  BRA `(.L_x_648) ;  /* 0xffffffe800087947 */ /* 0x000fea000383ffff */
.L_x_614:
[----:B------:R-:W-:Y:S01]  /*1b4b0*/  BSSY B0, `(.L_x_649) ;  /* 0x0000006000007945 */ /* 0x000fe20003800000 */
[----:B------:R-:W-:-:S07]  /*1b4c0*/  MOV R15, 0xffffffff ;  /* 0xffffffff000f7802 */ /* 0x000fce0000000f00 */
[----:B------:R-:W-:Y:S05]  /*1b4d0*/  WARPSYNC.COLLECTIVE R15, `(.L_x_650) ;  /* 0x000000000f0c7348 */ /* 0x000fea0003c00000 */
[----:B------:R-:W-:Y:S02]  /*1b4e0*/  ELECT P6, UR62, PT ;  /* 0x00000000003e782f */ /* 0x000fe400038c0000 */
[----:B------:R-:W-:Y:S01]  /*1b4f0*/  MOV R14, UR62 ;  /* 0x0000003e000e7c02 */ /* 0x000fe20008000f00 */
[----:B------:R-:W-:Y:S10]  /*1b500*/  ENDCOLLECTIVE ;  /* 0x000000000000791b */ /* 0x000ff40003800000 */
.L_x_650:
[----:B------:R-:W-:Y:S05]  /*1b510*/  BSYNC B0 ;  /* 0x0000000000007941 */ /* 0x000fea0003800000 */
.L_x_649:
[----:B------:R-:W-:Y:S05]  /*1b520*/  BRA `(.L_x_651) ;  /* 0xfffffff000807947 */ /* 0x000fea000383ffff */
.L_x_618:
[----:B-1----:R1:W2:Y:S02]  /*1b530*/  SYNCS.PHASECHK.TRANS64.TRYWAIT P0, [R5+URZ], R2 ;  /* 0x00000002050075a7 */ /* 0x0022a4000800017f */
[----:B--2---:R-:W-:Y:S05]  /*1b540*/  @!P0 NANOSLEEP.SYNCS 0x989680 ;  /* 0x009896800000895d */ /* 0x004fea0003900000 */
[----:B------:R-:W2:Y:S02]  /*1b550*/  @!P0 SYNCS.PHASECHK.TRANS64 P0, [R5+URZ], R2 ;  /* 0x00000002050085a7 */ /* 0x000ea4000800007f */
[----:B--2---:R-:W-:Y:S05]  /*1b560*/  @!P0 BRA `(.L_x_618) ;  /* 0xfffffffc00f08947 */ /* 0x004fea000383ffff */
[----:B------:R-:W-:Y:S05]  /*1b570*/  BRA `(.L_x_652) ;  /* 0xfffffff000c47947 */ /* 0x000fea000383ffff */
.L_x_619:
[----:B-1----:R1:W2:Y:S02]  /*1b580*/  SYNCS.PHASECHK.TRANS64.TRYWAIT P0, [R7+URZ], R4 ;  /* 0x00000004070075a7 */ /* 0x0022a4000800017f */
[----:B--2---:R-:W-:Y:S05]  /*1b590*/  @!P0 NANOSLEEP.SYNCS 0x989680 ;  /* 0x009896800000895d */ /* 0x004fea0003900000 */
[----:B------:R-:W2:Y:S02]  /*1b5a0*/  @!P0 SYNCS.PHASECHK.TRANS64 P0, [R7+URZ], R4 ;  /* 0x00000004070085a7 */ /* 0x000ea4000800007f */
[----:B--2---:R-:W-:Y:S05]  /*1b5b0*/  @!P0 BRA `(.L_x_619) ;  /* 0xfffffffc00f08947 */ /* 0x004fea000383ffff */
[----:B------:R-:W-:Y:S05]  /*1b5c0*/  BRA `(.L_x_653) ;  /* 0xfffffff000d47947 */ /* 0x000fea000383ffff */
.L_x_620:
[----:B-1----:R1:W2:Y:S02]  /*1b5d0*/  SYNCS.PHASECHK.TRANS64.TRYWAIT P0, [R6+URZ], R5 ;  /* 0x00000005060075a7 */ /* 0x0022a4000800017f */
[----:B--2---:R-:W-:Y:S05]  /*1b5e0*/  @!P0 NANOSLEEP.SYNCS 0x989680 ;  /* 0x009896800000895d */ /* 0x004fea0003900000 */
[----:B------:R-:W2:Y:S02]  /*1b5f0*/  @!P0 SYNCS.PHASECHK.TRANS64 P0, [R6+URZ], R5 ;  /* 0x00000005060085a7 */ /* 0x000ea4000800007f */
[----:B--2---:R-:W-:Y:S05]  /*1b600*/  @!P0 BRA `(.L_x_620) ;  /* 0xfffffffc00f08947 */ /* 0x004fea000383ffff */
[----:B------:R-:W-:Y:S05]  /*1b610*/  BRA `(.L_x_654) ;  /* 0xfffffff000e47947 */ /* 0x000fea000383ffff */
.L_x_621:
[----:B-1----:R1:W2:Y:S02]  /*1b620*/  SYNCS.PHASECHK.TRANS64.TRYWAIT P0, [R7+URZ], R4 ;  /* 0x00000004070075a7 */ /* 0x0022a4000800017f */
[----:B--2---:R-:W-:Y:S05]  /*1b630*/  @!P0 NANOSLEEP.SYNCS 0x989680 ;  /* 0x009896800000895d */ /* 0x004fea0003900000 */
[----:B------:R-:W2:Y:S02]  /*1b640*/  @!P0 SYNCS.PHASECHK.TRANS64 P0, [R7+URZ], R4 ;  /* 0x00000004070085a7 */ /* 0x000ea4000800007f */
[----:B--2---:R-:W-:Y:S05]  /*1b650*/  @!P0 BRA `(.L_x_621) ;  /* 0xfffffffc00f08947 */ /* 0x004fea000383ffff */
[----:B------:R-:W-:Y:S05]  /*1b660*/  BRA `(.L_x_655) ;  /* 0xfffffff000f47947 */ /* 0x000fea000383ffff */
.L_x_622:
[----:B-1----:R1:W2:Y:S02]  /*1b670*/  SYNCS.PHASECHK.TRANS64.TRYWAIT P0, [R6+URZ], R5 ;  /* 0x00000005060075a7 */ /* 0x0022a4000800017f */
[----:B--2---:R-:W-:Y:S05]  /*1b680*/  @!P0 NANOSLEEP.SYNCS 0x989680 ;  /* 0x009896800000895d */ /* 0x004fea0003900000 */
[----:B------:R-:W2:Y:S02]  /*1b690*/  @!P0 SYNCS.PHASECHK.TRANS64 P0, [R6+URZ], R5 ;  /* 0x00000005060085a7 */ /* 0x000ea4000800007f */
[----:B--2---:R-:W-:Y:S05]  /*1b6a0*/  @!P0 BRA `(.L_x_622) ;  /* 0xfffffffc00f08947 */ /* 0x004fea000383ffff */
[----:B------:R-:W-:Y:S05]  /*1b6b0*/  BRA `(.L_x_656) ;  /* 0xfffffff400047947 */ /* 0x000fea000383ffff */
.L_x_623:
[----:B-1----:R1:W2:Y:S02]  /*1b6c0*/  SYNCS.PHASECHK.TRANS64.TRYWAIT P0, [R7+URZ], R4 ;  /* 0x00000004070075a7 */ /* 0x0022a4000800017f */
[----:B--2---:R-:W-:Y:S05]  /*1b6d0*/  @!P0 NANOSLEEP.SYNCS 0x989680 ;  /* 0x009896800000895d */ /* 0x004fea0003900000 */
[----:B------:R-:W2:Y:S02]  /*1b6e0*/  @!P0 SYNCS.PHASECHK.TRANS64 P0, [R7+URZ], R4 ;  /* 0x00000004070085a7 */ /* 0x000ea4000800007f */
[----:B--2---:R-:W-:Y:S05]  /*1b6f0*/  @!P0 BRA `(.L_x_623) ;  /* 0xfffffffc00f08947 */ /* 0x004fea000383ffff */
[----:B------:R-:W-:Y:S05]  /*1b700*/  BRA `(.L_x_657) ;  /* 0xfffffff400147947 */ /* 0x000fea000383ffff */
.L_x_624:
[----:B--2---:R2:W3:Y:S02]  /*1b710*/  SYNCS.PHASECHK.TRANS64.TRYWAIT P0, [R6+URZ], R5 ;  /* 0x00000005060075a7 */ /* 0x0044e4000800017f */
[----:B---3--:R-:W-:Y:S05]  /*1b720*/  @!P0 NANOSLEEP.SYNCS 0x989680 ;  /* 0x009896800000895d */ /* 0x008fea0003900000 */
[----:B------:R-:W3:Y:S02]  /*1b730*/  @!P0 SYNCS.PHASECHK.TRANS64 P0, [R6+URZ], R5 ;  /* 0x00000005060085a7 */ /* 0x000ee4000800007f */
[----:B---3--:R-:W-:Y:S05]  /*1b740*/  @!P0 BRA `(.L_x_624) ;  /* 0xfffffffc00f08947 */ /* 0x008fea000383ffff */
[----:B------:R-:W-:Y:S05]  /*1b750*/  BRA `(.L_x_658) ;  /* 0xfffffff4001c7947 */ /* 0x000fea000383ffff */
        .weak           $__internal_0_$__cuda_sm20_rcp_rn_f32_slowpath
        .type           $__internal_0_$__cuda_sm20_rcp_rn_f32_slowpath,@function
        .size           $__internal_0_$__cuda_sm20_rcp_rn_f32_slowpath,(.L_x_664 - $__internal_0_$__cuda_sm20_rcp_rn_f32_slowpath)
$__internal_0_$__cuda_sm20_rcp_rn_f32_slowpath:
[----:B------:R-:W-:Y:S01]  /*1b760*/  SHF.L.U32 R3, R0, 0x1, RZ ;  /* 0x0000000100037819 */ /* 0x000fe200000006ff */
[----:B------:R-:W-:Y:S03]  /*1b770*/  BSSY B0, `(.L_x_659) ;  /* 0x0000030000007945 */ /* 0x000fe60003800000 */
[----:B------:R-:W-:-:S04]  /*1b780*/  SHF.R.U32.HI R3, RZ, 0x18, R3 ;  /* 0x00000018ff037819 */ /* 0x000fc80000011603 */
[----:B------:R-:W-:-:S13]  /*1b790*/  ISETP.NE.U32.AND P2, PT, R3, RZ, PT ;  /* 0x000000ff0300720c */ /* 0x000fda0003f45070 */
[----:B------:R-:W-:Y:S05]  /*1b7a0*/  @P2 BRA `(.L_x_660) ;  /* 0x0000000000282947 */ /* 0x000fea0003800000 */
[----:B------:R-:W-:-:S04]  /*1b7b0*/  SHF.L.U32 R3, R0, 0x1, RZ ;  /* 0x0000000100037819 */ /* 0x000fc800000006ff */
[----:B------:R-:W-:-:S13]  /*1b7c0*/  ISETP.NE.AND P2, PT, R3, RZ, PT ;  /* 0x000000ff0300720c */ /* 0x000fda0003f45270 */
[----:B------:R-:W-:Y:S01]  /*1b7d0*/  @P2 FFMA R26, R0, 1.84467440737095516160e+19, RZ ;  /* 0x5f800000001a2823 */ /* 0x000fe200000000ff */
[----:B------:R-:W-:Y:S08]  /*1b7e0*/  @!P2 MUFU.RCP R5, R0 ;  /* 0x000000000005a308 */ /* 0x000ff00000001000 */
[----:B------:R-:W1:Y:S02]  /*1b7f0*/  @P2 MUFU.RCP R3, R26 ;  /* 0x0000001a00032308 */ /* 0x000e640000001000 */
[----:B-1----:R-:W-:-:S04]  /*1b800*/  @P2 FFMA R27, R26, R3, -1 ;  /* 0xbf8000001a1b2423 */ /* 0x002fc80000000003 */
[----:B------:R-:W-:-:S04]  /*1b810*/  @P2 FADD.FTZ R28, -R27, -RZ ;  /* 0x800000ff1b1c2221 */ /* 0x000fc80000010100 */
[----:B------:R-:W-:-:S04]  /*1b820*/  @P2 FFMA R3, R3, R28, R3 ;  /* 0x0000001c03032223 */ /* 0x000fc80000000003 */
[----:B------:R-:W-:Y:S01]  /*1b830*/  @P2 FFMA R5, R3, 1.84467440737095516160e+19, RZ ;  /* 0x5f80000003052823 */ /* 0x000fe200000000ff */
[----:B------:R-:W-:Y:S06]  /*1b840*/  BRA `(.L_x_661) ;  /* 0x0000000000887947 */ /* 0x000fec0003800000 */
.L_x_660:
[----:B------:R-:W-:-:S04]  /*1b850*/  IADD3 R5, R3, -0xfd, RZ ;  /* 0xffffff0303057810 */ /* 0x000fc80007ffe0ff */
[----:B------:R-:W-:-:S13]  /*1b860*/  ISETP.GT.U32.AND P2, PT, R5, 0x1, PT ;  /* 0x000000010500780c */ /* 0x000fda0003f44070 */
[----:B------:R-:W-:Y:S05]  /*1b870*/  @P2 BRA `(.L_x_662) ;  /* 0x0000000000782947 */ /* 0x000fea0003800000 */
[----:B------:R-:W-:Y:S02]  /*1b880*/  LOP3.LUT R32, R0, 0x7fffff, RZ, 0xc0, !PT ;  /* 0x007fffff00207812 */ /* 0x000fe400078ec0ff */
[----:B------:R-:W-:Y:S02]  /*1b890*/  MOV R28, 0x3 ;  /* 0x00000003001c7802 */ /* 0x000fe40000000f00 */
[----:B------:R-:W-:Y:S02]  /*1b8a0*/  LOP3.LUT R32, R32, 0x3f800000, RZ, 0xfc, !PT ;  /* 0x3f80000020207812 */ /* 0x000fe400078efcff */
[----:B------:R-:W-:Y:S02]  /*1b8b0*/  IADD3 R3, R3, -0xfc, RZ ;  /* 0xffffff0403037810 */ /* 0x000fe40007ffe0ff */
[----:B------:R-:W1:Y:S02]  /*1b8c0*/  MUFU.RCP R27, R32 ;  /* 0x00000020001b7308 */ /* 0x000e640000001000 */
[----:B-1----:R-:W-:-:S04]  /*1b8d0*/  FFMA R30, R32, R27, -1 ;  /* 0xbf800000201e7423 */ /* 0x002fc8000000001b */
[----:B------:R-:W-:-:S04]  /*1b8e0*/  FADD.FTZ R30, -R30, -RZ ;  /* 0x800000ff1e1e7221 */ /* 0x000fc80000010100 */
[CCC-:B------:R-:W-:Y:S01]  /*1b8f0*/  FFMA.RM R26, R27.reuse, R30.reuse, R27.reuse ;  /* 0x0000001e1b1a7223 */ /* 0x1c0fe2000000401b */
[----:B------:R-:W-:Y:S01]  /*1b900*/  FFMA.RP R29, R27, R30, R27 ;  /* 0x0000001e1b1d7223 */ /* 0x000fe2000000801b */
[----:B------:R-:W-:-:S03]  /*1b910*/  SHF.L.U32 R27, R28, R5, RZ ;  /* 0x000000051c1b7219 */ /* 0x000fc600000006ff */
[C---:B------:R-:W-:Y:S02]  /*1b920*/  LOP3.LUT R30, R26.reuse, 0x7fffff, RZ, 0xc0, !PT ;  /* 0x007fffff1a1e7812 */ /* 0x040fe400078ec0ff */
[----:B------:R-:W-:Y:S02]  /*1b930*/  FSETP.NEU.FTZ.AND P2, PT, R26, R29, PT ;  /* 0x0000001d1a00720b */ /* 0x000fe40003f5d000 */
[----:B------:R-:W-:Y:S02]  /*1b940*/  LOP3.LUT R26, R30, 0x800000, RZ, 0xfc, !PT ;  /* 0x008000001e1a7812 */ /* 0x000fe400078efcff */
[----:B------:R-:W-:Y:S02]  /*1b950*/  SEL R28, RZ, 0xffffffff, !P2 ;  /* 0xffffffffff1c7807 */ /* 0x000fe40005000000 */
[----:B------:R-:W-:Y:S02]  /*1b960*/  LOP3.LUT R30, R27, R26, RZ, 0xc0, !PT ;  /* 0x0000001a1b1e7212 */ /* 0x000fe400078ec0ff */
[----:B------:R-:W-:-:S02]  /*1b970*/  IADD3 R28, -R28, RZ, RZ ;  /* 0x000000ff1c1c7210 */ /* 0x000fc40007ffe1ff */
[-C--:B------:R-:W-:Y:S02]  /*1b980*/  SHF.R.U32.HI R30, RZ, R5.reuse, R30 ;  /* 0x00000005ff1e7219 */ /* 0x080fe4000001161e */
[--C-:B------:R-:W-:Y:S02]  /*1b990*/  LOP3.LUT P3, RZ, R28, R5, R26.reuse, 0xf8, !PT ;  /* 0x000000051cff7212 */ /* 0x100fe4000786f81a */
[C---:B------:R-:W-:Y:S02]  /*1b9a0*/  LOP3.LUT P2, RZ, R30.reuse, 0x1, RZ, 0xc0, !PT ;  /* 0x000000011eff7812 */ /* 0x040fe4000784c0ff */
[----:B------:R-:W-:Y:S02]  /*1b9b0*/  LOP3.LUT P4, RZ, R30, 0x2, RZ, 0xc0, !PT ;  /* 0x000000021eff7812 */ /* 0x000fe4000788c0ff */
[----:B------:R-:W-:Y:S02]  /*1b9c0*/  SHF.R.U32.HI R3, RZ, R3, R26 ;  /* 0x00000003ff037219 */ /* 0x000fe4000001161a */
[----:B------:R-:W-:-:S02]  /*1b9d0*/  PLOP3.LUT P2, PT, P2, P3, P4, 0xe0, 0x0 ;  /* 0x000000000000781c */ /* 0x000fc40001747c40 */
[----:B------:R-:W-:Y:S02]  /*1b9e0*/  LOP3.LUT P3, RZ, R0, 0x7fffff, RZ, 0xc0, !PT ;  /* 0x007fffff00ff7812 */ /* 0x000fe4000786c0ff */
[----:B------:R-:W-:-:S04]  /*1b9f0*/  SEL R5, RZ, 0x1, !P2 ;  /* 0x00000001ff057807 */ /* 0x000fc80005000000 */
[----:B------:R-:W-:-:S04]  /*1ba00*/  IADD3 R5, -R5, RZ, RZ ;  /* 0x000000ff05057210 */ /* 0x000fc80007ffe1ff */
[----:B------:R-:W-:-:S13]  /*1ba10*/  ISETP.GE.AND P2, PT, R5, RZ, PT ;  /* 0x000000ff0500720c */ /* 0x000fda0003f46270 */
[----:B------:R-:W-:-:S04]  /*1ba20*/  @!P2 IADD3 R3, R3, 0x1, RZ ;  /* 0x000000010303a810 */ /* 0x000fc80007ffe0ff */
[----:B------:R-:W-:-:S04]  /*1ba30*/  @!P3 SHF.L.U32 R3, R3, 0x1, RZ ;  /* 0x000000010303b819 */ /* 0x000fc800000006ff */
[----:B------:R-:W-:Y:S01]  /*1ba40*/  LOP3.LUT R5, R3, 0x80000000, R0, 0xf8, !PT ;  /* 0x8000000003057812 */ /* 0x000fe200078ef800 */
[----:B------:R-:W-:Y:S06]  /*1ba50*/  BRA `(.L_x_661) ;  /* 0x0000000000047947 */ /* 0x000fec0003800000 */
.L_x_662:
[----:B------:R1:W2:Y:S02]  /*1ba60*/  MUFU.RCP R5, R0 ;  /* 0x0000000000057308 */ /* 0x0002a40000001000 */
.L_x_661:
[----:B------:R-:W-:Y:S05]  /*1ba70*/  BSYNC B0 ;  /* 0x0000000000007941 */ /* 0x000fea0003800000 */
.L_x_659:
[----:B-12---:R-:W-:Y:S02]  /*1ba80*/  MOV R0, R5 ;  /* 0x0000000500007202 */ /* 0x006fe40000000f00 */
[----:B------:R-:W-:-:S04]  /*1ba90*/  MOV R5, 0x0 ;  /* 0x0000000000057802 */ /* 0x000fc80000000f00 */
[----:B------:R-:W-:Y:S05]  /*1baa0*/  RET.REL.NODEC R4 `(_ZN7cutlass13device_kernelINS_4gemm6kernel13GemmUniversalIN4cute5tupleIJiiiiEEENS1_10collective13CollectiveMmaINS1_37MainloopSm90TmaGmmaWarpSpecializedFP8ILi8ENS5_IJNS4_1CILi2EEENSA_ILi1EEESC_EEENS1_35KernelTmaWarpSpecializedCooperativeEEENS5_IJNSA_ILi256EEENSA_ILi128EEENSA_ILi64EEEEEENS_12float_e4m3_tENS5_IJlSC_lEEESK_SL_NS4_8TiledMMAINS4_8MMA_AtomIJNS4_4SM904GMMA31MMA_64x128x32_F32E4M3E4M3_SS_TNILNSP_7ScaleInE1ELSR_1EEEEEENS4_6LayoutISD_NS5_IJSC_NSA_ILi0EEESV_EEEEENS5_IJNS4_10UnderscoreESY_SY_EEEEENS4_13SM90_TMA_LOADENS4_14ComposedLayoutINS4_7SwizzleILi2ELi4ELi3EEENS4_18smem_ptr_flag_bitsILi8EEENSU_INS5_IJNSA_ILi8EEESI_EEENS5_IJSI_SC_EEEEEEEvNS4_8identityENS4_23SM90_TMA_LOAD_MULTICASTES1B_vS1C_EENS_8epilogue10collective18CollectiveEpilogueINS1F_22Sm90TmaWarpSpecializedILi4ELi2ELi16ELb0ELb0EEEJSJ_NS5_IJSH_NSA_ILi32EEEEEESK_SL_SK_SL_NS1F_6fusion15FusionCallbacksIS1J_NS1M_13LinCombEltActINS1F_6thread4SiLuESK_fSK_fLNS_15FloatRoundStyleE2EEESJ_S1L_JEEES11_NS12_INS13_ILi1ELi4ELi3EEES16_NSU_INS5_IJS17_S1K_EEENS5_IJS1K_SC_EEEEEEENS4_39AutoVectorizingCopyWithAssumedAlignmentILi128EEENS4_14SM90_TMA_STOREES1Y_S20_NS4_9Copy_AtomIJNS4_17SM90_U32x4_STSM_NENS_6half_tEEEEvEEEvvEEEEvNT_6ParamsE) ;  /* 0xfffffe4404547950 */ /* 0x000fea0003c3ffff */
.L_x_663:
[----:B------:R-:W-:-:S00]  /*1bab0*/  BRA `(.L_x_663) ;  /* 0xfffffffc00fc7947 */ /* 0x000fc0000383ffff */
[----:B------:R-:W-:-:S00]  /*1bac0*/  NOP ;  /* 0x0000000000007918 */ /* 0x000fc00000000000 */
        /* <DEDUP_REMOVED lines=11> */
.L_x_664:


//--------------------- .nv.global.init           --------------------------
	.section	.nv.global.init,"aw",@progbits
.nv.global.init:
	.type		$str$24,@object
	.size		$str$24,($str$25 - $str$24)
$str$24:
        /*0000*/ 	.byte	0x28, 0x61, 0x64, 0x64, 0x72, 0x65, 0x73, 0x73, 0x20, 0x26, 0x20, 0x6d, 0x61, 0x73, 0x6b, 0x29
        /*0010*/ 	.byte	0x20, 0x3d, 0x3d, 0x20, 0x30, 0x00
	.type		$str$25,@object
	.size		$str$25,(__unnamed_1 - $str$25)
$str$25:
        /*0016*/ 	.byte	0x2f, 0x74, 0x6d, 0x70, 0x2f, 0x63, 0x75, 0x74, 0x6c, 0x61, 0x73, 0x73, 0x5f, 0x73, 0x77, 0x65
        /*0026*/ 	.byte	0x65, 0x70, 0x5f, 0x73, 0x72, 0x63, 0x2f, 0x69, 0x6e, 0x63, 0x6c, 0x75, 0x64, 0x65, 0x2f, 0x63
        /*0036*/ 	.byte	0x75, 0x74, 0x65, 0x2f, 0x70, 0x6f, 0x69, 0x6e, 0x74, 0x65, 0x72, 0x5f, 0x66, 0x6c, 0x61, 0x67
        /*0046*/ 	.byte	0x67, 0x65, 0x64, 0x2e, 0x68, 0x70, 0x70, 0x00
	.type		__unnamed_1,@object
	.size		__unnamed_1,(__unnamed_2 - __unnamed_1)
__unnamed_1:
        /* <DEDUP_REMOVED lines=28> */
        /*020e*/ 	.byte	0x3a, 0x43, 0x3c, 0x34, 0x30, 0x39, 0x36, 0x3e, 0x3e, 0x3e, 0x3e, 0x3e, 0x5d, 0x00
	.type		__unnamed_2,@object
	.size		__unnamed_2,(.L_1 - __unnamed_2)
__unnamed_2:
        /* <DEDUP_REMOVED lines=29> */
.L_1:


//--------------------- .nv.shared._ZN7cutlass13device_kernelINS_4gemm6kernel13GemmUniversalIN4cute5tupleIJiiiiEEENS1_10collective13CollectiveMmaINS1_37MainloopSm90TmaGmmaWarpSpecializedFP8ILi8ENS5_IJNS4_1CILi2EEENSA_ILi1EEESC_EEENS1_35KernelTmaWarpSpecializedCooperativeEEENS5_IJNSA_ILi256EEENSA_ILi128EEENSA_ILi64EEEEEENS_12float_e4m3_tENS5_IJlSC_lEEESK_SL_NS4_8TiledMMAINS4_8MMA_AtomIJNS4_4SM904GMMA31MMA_64x128x32_F32E4M3E4M3_SS_TNILNSP_7ScaleInE1ELSR_1EEEEEENS4_6LayoutISD_NS5_IJSC_NSA_ILi0EEESV_EEEEENS5_IJNS4_10UnderscoreESY_SY_EEEEENS4_13SM90_TMA_LOADENS4_14ComposedLayoutINS4_7SwizzleILi2ELi4ELi3EEENS4_18smem_ptr_flag_bitsILi8EEENSU_INS5_IJNSA_ILi8EEESI_EEENS5_IJSI_SC_EEEEEEEvNS4_8identityENS4_23SM90_TMA_LOAD_MULTICASTES1B_vS1C_EENS_8epilogue10collective18CollectiveEpilogueINS1F_22Sm90TmaWarpSpecializedILi4ELi2ELi16ELb0ELb0EEEJSJ_NS5_IJSH_NSA_ILi32EEEEEESK_SL_SK_SL_NS1F_6fusion15FusionCallbacksIS1J_NS1M_13LinCombEltActINS1F_6thread4SiLuESK_fSK_fLNS_15FloatRoundStyleE2EEESJ_S1L_JEEES11_NS12_INS13_ILi1ELi4ELi3EEES16_NSU_INS5_IJS17_S1K_EEENS5_IJS1K_SC_EEEEEEENS4_39AutoVectorizingCopyWithAssumedAlignmentILi128EEENS4_14SM90_TMA_STOREES1Y_S20_NS4_9Copy_AtomIJNS4_17SM90_U32x4_STSM_NENS_6half_tEEEEvEEEvvEEEEvNT_6ParamsE --------------------------
	.section	.nv.shared._ZN7cutlass13device_kernelINS_4gemm6kernel13GemmUniversalIN4cute5tupleIJiiiiEEENS1_10collective13CollectiveMmaINS1_37MainloopSm90TmaGmmaWarpSpecializedFP8ILi8ENS5_IJNS4_1CILi2EEENSA_ILi1EEESC_EEENS1_35KernelTmaWarpSpecializedCooperativeEEENS5_IJNSA_ILi256EEENSA_ILi128EEENSA_ILi64EEEEEENS_12float_e4m3_tENS5_IJlSC_lEEESK_SL_NS4_8TiledMMAINS4_8MMA_AtomIJNS4_4SM904GMMA31MMA_64x128x32_F32E4M3E4M3_SS_TNILNSP_7ScaleInE1ELSR_1EEEEEENS4_6LayoutISD_NS5_IJSC_NSA_ILi0EEESV_EEEEENS5_IJNS4_10UnderscoreESY_SY_EEEEENS4_13SM90_TMA_LOADENS4_14ComposedLayoutINS4_7SwizzleILi2ELi4ELi3EEENS4_18smem_ptr_flag_bitsILi8EEENSU_INS5_IJNSA_ILi8EEESI_EEENS5_IJSI_SC_EEEEEEEvNS4_8identityENS4_23SM90_TMA_LOAD_MULTICASTES1B_vS1C_EENS_8epilogue10collective18CollectiveEpilogueINS1F_22Sm90TmaWarpSpecializedILi4ELi2ELi16ELb0ELb0EEEJSJ_NS5_IJSH_NSA_ILi32EEEEEESK_SL_SK_SL_NS1F_6fusion15FusionCallbacksIS1J_NS1M_13LinCombEltActINS1F_6thread4SiLuESK_fSK_fLNS_15FloatRoundStyleE2EEESJ_S1L_JEEES11_NS12_INS13_ILi1ELi4ELi3EEES16_NSU_INS5_IJS17_S1K_EEENS5_IJS1K_SC_EEEEEEENS4_39AutoVectorizingCopyWithAssumedAlignmentILi128EEENS4_14SM90_TMA_STOREES1Y_S20_NS4_9Copy_AtomIJNS4_17SM90_U32x4_STSM_NENS_6half_tEEEEvEEEvvEEEEvNT_6ParamsE,"aw",@nobits
	.sectionflags	@""
	.align	16
	.zero		1024


//--------------------- .nv.shared.reserved.0     --------------------------
	.section	.nv.shared.reserved.0,"aw",@nobits
	.weak		__nv_reservedSMEM_offset_0_alias
	.size		__nv_reservedSMEM_offset_0_alias, 0, 0
	.other		__nv_reservedSMEM_offset_0_alias,@"STO_CUDA_RESERVED_SHARED STV_DEFAULT"
__nv_reservedSMEM_offset_0_alias:
	.zero		0


//--------------------- .nv.global                --------------------------
	.section	.nv.global,"aw",@nobits
.nv.global:
	.type		_ZN39_INTERNAL_8582b032_4_k_cu_cfb0b9d2_35244cute1_E,@object
	.size		_ZN39_INTERNAL_8582b032_4_k_cu_cfb0b9d2_35244cute1_E,(_ZN39_INTERNAL_8582b032_4_k_cu_cfb0b9d2_35244cuda3std3__45__cpo6cbeginE - _ZN39_INTERNAL_8582b032_4_k_cu_cfb0b9d2_35244cute1_E)
_ZN39_INTERNAL_8582b032_4_k_cu_cfb0b9d2_35244cute1_E:
	.zero		1
	.type		_ZN39_INTERNAL_8582b032_4_k_cu_cfb0b9d2_35244cuda3std3__45__cpo6cbeginE,@object
	.size		_ZN39_INTERNAL_8582b032_4_k_cu_cfb0b9d2_35244cuda3std3__45__cpo6cbeginE,(_ZN39_INTERNAL_8582b032_4_k_cu_cfb0b9d2_35244cuda3std3__48in_placeE - _ZN39_INTERNAL_8582b032_4_k_cu_cfb0b9d2_35244cuda3std3__45__cpo6cbeginE)
_ZN39_INTERNAL_8582b032_4_k_cu_cfb0b9d2_35244cuda3std3__45__cpo6cbeginE:
	.zero		1
	.type		_ZN39_INTERNAL_8582b032_4_k_cu_cfb0b9d2_35244cuda3std3__48in_placeE,@object
	.size		_ZN39_INTERNAL_8582b032_4_k_cu_cfb0b9d2_35244cuda3std3__48in_placeE,(_ZN39_INTERNAL_8582b032_4_k_cu_cfb0b9d2_35244cuda3std6ranges3__45__cpo9iter_moveE - _ZN39_INTERNAL_8582b032_4_k_cu_cfb0b9d2_35244cuda3std3__48in_placeE)
_ZN39_INTERNAL_8582b032_4_k_cu_cfb0b9d2_35244cuda3std3__48in_placeE:
	.zero		1
	.type		_ZN39_INTERNAL_8582b032_4_k_cu_cfb0b9d2_35244cuda3std6ranges3__45__cpo9iter_moveE,@object
	.size		_ZN39_INTERNAL_8582b032_4_k_cu_cfb0b9d2_35244cuda3std6ranges3__45__cpo9iter_moveE,(_ZN39_INTERNAL_8582b032_4_k_cu_cfb0b9d2_35244cuda3std3__45__cpo5beginE - _ZN39_INTERNAL_8582b032_4_k_cu_cfb0b9d2_35244cuda3std6ranges3__45__cpo9iter_moveE)
_ZN39_INTERNAL_8582b032_4_k_cu_cfb0b9d2_35244cuda3std6ranges3__45__cpo9iter_moveE:
	.zero		1
	.type		_ZN39_INTERNAL_8582b032_4_k_cu_cfb0b9d2_35244cuda3std3__45__cpo5beginE,@object
	.size		_ZN39_INTERNAL_8582b032_4_k_cu_cfb0b9d2_35244cuda3std3__45__cpo5beginE,(_ZN39_INTERNAL_8582b032_4_k_cu_cfb0b9d2_35244cuda3std3__441_GLOBAL__N__8582b032_4_k_cu_cfb0b9d2_35246ignoreE - _ZN39_INTERNAL_8582b032_4_k_cu_cfb0b9d2_35244cuda3std3__45__cpo5beginE)
_ZN39_INTERNAL_8582b032_4_k_cu_cfb0b9d2_35244cuda3std3__45__cpo5beginE:
	.zero		1
	.type		_ZN39_INTERNAL_8582b032_4_k_cu_cfb0b9d2_35244cuda3std3__441_GLOBAL__N__8582b032_4_k_cu_cfb0b9d2_35246ignoreE,@object
	.size		_ZN39_INTERNAL_8582b032_4_k_cu_cfb0b9d2_35244cuda3std3__441_GLOBAL__N__8582b032_4_k_cu_cfb0b9d2_35246ignoreE,(_ZN39_INTERNAL_8582b032_4_k_cu_cfb0b9d2_35244cute7productE - _ZN39_INTERNAL_8582b032_4_k_cu_cfb0b9d2_35244cuda3std3__441_GLOBAL__N__8582b032_4_k_cu_cfb0b9d2_35246ignoreE)
_ZN39_INTERNAL_8582b032_4_k_cu_cfb0b9d2_35244cuda3std3__441_GLOBAL__N__8582b032_4_k_cu_cfb0b9d2_35246ignoreE:
	.zero		1
	.type		_ZN39_INTERNAL_8582b032_4_k_cu_cfb0b9d2_35244cute7productE,@object
	.size		_ZN39_INTERNAL_8582b032_4_k_cu_cfb0b9d2_35244cute7productE,(_ZN39_INTERNAL_8582b032_4_k_cu_cfb0b9d2_35244cuda3std3__45__cpo3endE - _ZN39_INTERNAL_8582b032_4_k_cu_cfb0b9d2_35244cute7productE)
_ZN39_INTERNAL_8582b032_4_k_cu_cfb0b9d2_35244cute7productE:
	.zero		1
	.type		_ZN39_INTERNAL_8582b032_4_k_cu_cfb0b9d2_35244cuda3std3__45__cpo3endE,@object
	.size		_ZN39_INTERNAL_8582b032_4_k_cu_cfb0b9d2_35244cuda3std3__45__cpo3endE,(_ZN39_INTERNAL_8582b032_4_k_cu_cfb0b9d2_35244cuda3std3__419piecewise_constructE - _ZN39_INTERNAL_8582b032_4_k_cu_cfb0b9d2_35244cuda3std3__45__cpo3endE)
_ZN39_INTERNAL_8582b032_4_k_cu_cfb0b9d2_35244cuda3std3__45__cpo3endE:
	.zero		1
	.type		_ZN39_INTERNAL_8582b032_4_k_cu_cfb0b9d2_35244cuda3std3__419piecewise_constructE,@object
	.size		_ZN39_INTERNAL_8582b032_4_k_cu_cfb0b9d2_35244cuda3std3__419piecewise_constructE,(_ZN39_INTERNAL_8582b032_4_k_cu_cfb0b9d2_35244cuda3std3__45__cpo4cendE - _ZN39_INTERNAL_8582b032_4_k_cu_cfb0b9d2_35244cuda3std3__419piecewise_constructE)
_ZN39_INTERNAL_8582b032_4_k_cu_cfb0b9d2_35244cuda3std3__419piecewise_constructE:
	.zero		1
	.type		_ZN39_INTERNAL_8582b032_4_k_cu_cfb0b9d2_35244cuda3std3__45__cpo4cendE,@object
	.size		_ZN39_INTERNAL_8582b032_4_k_cu_cfb0b9d2_35244cuda3std3__45__cpo4cendE,(_ZN39_INTERNAL_8582b032_4_k_cu_cfb0b9d2_35244cuda3std6ranges3__45__cpo4swapE - _ZN39_INTERNAL_8582b032_4_k_cu_cfb0b9d2_35244cuda3std3__45__cpo4cendE)
_ZN39_INTERNAL_8582b032_4_k_cu_cfb0b9d2_35244cuda3std3__45__cpo4cendE:
	.zero		1
	.type		_ZN39_INTERNAL_8582b032_4_k_cu_cfb0b9d2_35244cuda3std6ranges3__45__cpo4swapE,@object
	.size		_ZN39_INTERNAL_8582b032_4_k_cu_cfb0b9d2_35244cuda3std6ranges3__45__cpo4swapE,(.L_9 - _ZN39_INTERNAL_8582b032_4_k_cu_cfb0b9d2_35244cuda3std6ranges3__45__cpo4swapE)
_ZN39_INTERNAL_8582b032_4_k_cu_cfb0b9d2_35244cuda3std6ranges3__45__cpo4swapE:
	.zero		1
.L_9:


//--------------------- .nv.constant0._ZN7cutlass13device_kernelINS_4gemm6kernel13GemmUniversalIN4cute5tupleIJiiiiEEENS1_10collective13CollectiveMmaINS1_37MainloopSm90TmaGmmaWarpSpecializedFP8ILi8ENS5_IJNS4_1CILi2EEENSA_ILi1EEESC_EEENS1_35KernelTmaWarpSpecializedCooperativeEEENS5_IJNSA_ILi256EEENSA_ILi128EEENSA_ILi64EEEEEENS_12float_e4m3_tENS5_IJlSC_lEEESK_SL_NS4_8TiledMMAINS4_8MMA_AtomIJNS4_4SM904GMMA31MMA_64x128x32_F32E4M3E4M3_SS_TNILNSP_7ScaleInE1ELSR_1EEEEEENS4_6LayoutISD_NS5_IJSC_NSA_ILi0EEESV_EEEEENS5_IJNS4_10UnderscoreESY_SY_EEEEENS4_13SM90_TMA_LOADENS4_14ComposedLayoutINS4_7SwizzleILi2ELi4ELi3EEENS4_18smem_ptr_flag_bitsILi8EEENSU_INS5_IJNSA_ILi8EEESI_EEENS5_IJSI_SC_EEEEEEEvNS4_8identityENS4_23SM90_TMA_LOAD_MULTICASTES1B_vS1C_EENS_8epilogue10collective18CollectiveEpilogueINS1F_22Sm90TmaWarpSpecializedILi4ELi2ELi16ELb0ELb0EEEJSJ_NS5_IJSH_NSA_ILi32EEEEEESK_SL_SK_SL_NS1F_6fusion15FusionCallbacksIS1J_NS1M_13LinCombEltActINS1F_6thread4SiLuESK_fSK_fLNS_15FloatRoundStyleE2EEESJ_S1L_JEEES11_NS12_INS13_ILi1ELi4ELi3EEES16_NSU_INS5_IJS17_S1K_EEENS5_IJS1K_SC_EEEEEEENS4_39AutoVectorizingCopyWithAssumedAlignmentILi128EEENS4_14SM90_TMA_STOREES1Y_S20_NS4_9Copy_AtomIJNS4_17SM90_U32x4_STSM_NENS_6half_tEEEEvEEEvvEEEEvNT_6ParamsE --------------------------
	.section	.nv.constant0._ZN7cutlass13device_kernelINS_4gemm6kernel13GemmUniversalIN4cute5tupleIJiiiiEEENS1_10collective13CollectiveMmaINS1_37MainloopSm90TmaGmmaWarpSpecializedFP8ILi8ENS5_IJNS4_1CILi2EEENSA_ILi1EEESC_EEENS1_35KernelTmaWarpSpecializedCooperativeEEENS5_IJNSA_ILi256EEENSA_ILi128EEENSA_ILi64EEEEEENS_12float_e4m3_tENS5_IJlSC_lEEESK_SL_NS4_8TiledMMAINS4_8MMA_AtomIJNS4_4SM904GMMA31MMA_64x128x32_F32E4M3E4M3_SS_TNILNSP_7ScaleInE1ELSR_1EEEEEENS4_6LayoutISD_NS5_IJSC_NSA_ILi0EEESV_EEEEENS5_IJNS4_10UnderscoreESY_SY_EEEEENS4_13SM90_TMA_LOADENS4_14ComposedLayoutINS4_7SwizzleILi2ELi4ELi3EEENS4_18smem_ptr_flag_bitsILi8EEENSU_INS5_IJNSA_ILi8EEESI_EEENS5_IJSI_SC_EEEEEEEvNS4_8identityENS4_23SM90_TMA_LOAD_MULTICASTES1B_vS1C_EENS_8epilogue10collective18CollectiveEpilogueINS1F_22Sm90TmaWarpSpecializedILi4ELi2ELi16ELb0ELb0EEEJSJ_NS5_IJSH_NSA_ILi32EEEEEESK_SL_SK_SL_NS1F_6fusion15FusionCallbacksIS1J_NS1M_13LinCombEltActINS1F_6thread4SiLuESK_fSK_fLNS_15FloatRoundStyleE2EEESJ_S1L_JEEES11_NS12_INS13_ILi1ELi4ELi3EEES16_NSU_INS5_IJS17_S1K_EEENS5_IJS1K_SC_EEEEEEENS4_39AutoVectorizingCopyWithAssumedAlignmentILi128EEENS4_14SM90_TMA_STOREES1Y_S20_NS4_9Copy_AtomIJNS4_17SM90_U32x4_STSM_NENS_6half_tEEEEvEEEvvEEEEvNT_6ParamsE,"a",@progbits
	.sectionflags	@""
	.align	4
.nv.constant0._ZN7cutlass13device_kernelINS_4gemm6kernel13GemmUniversalIN4cute5tupleIJiiiiEEENS1_10collective13CollectiveMmaINS1_37MainloopSm90TmaGmmaWarpSpecializedFP8ILi8ENS5_IJNS4_1CILi2EEENSA_ILi1EEESC_EEENS1_35KernelTmaWarpSpecializedCooperativeEEENS5_IJNSA_ILi256EEENSA_ILi128EEENSA_ILi64EEEEEENS_12float_e4m3_tENS5_IJlSC_lEEESK_SL_NS4_8TiledMMAINS4_8MMA_AtomIJNS4_4SM904GMMA31MMA_64x128x32_F32E4M3E4M3_SS_TNILNSP_7ScaleInE1ELSR_1EEEEEENS4_6LayoutISD_NS5_IJSC_NSA_ILi0EEESV_EEEEENS5_IJNS4_10UnderscoreESY_SY_EEEEENS4_13SM90_TMA_LOADENS4_14ComposedLayoutINS4_7SwizzleILi2ELi4ELi3EEENS4_18smem_ptr_flag_bitsILi8EEENSU_INS5_IJNSA_ILi8EEESI_EEENS5_IJSI_SC_EEEEEEEvNS4_8identityENS4_23SM90_TMA_LOAD_MULTICASTES1B_vS1C_EENS_8epilogue10collective18CollectiveEpilogueINS1F_22Sm90TmaWarpSpecializedILi4ELi2ELi16ELb0ELb0EEEJSJ_NS5_IJSH_NSA_ILi32EEEEEESK_SL_SK_SL_NS1F_6fusion15FusionCallbacksIS1J_NS1M_13LinCombEltActINS1F_6thread4SiLuESK_fSK_fLNS_15FloatRoundStyleE2EEESJ_S1L_JEEES11_NS12_INS13_ILi1ELi4ELi3EEES16_NSU_INS5_IJS17_S1K_EEENS5_IJS1K_SC_EEEEEEENS4_39AutoVectorizingCopyWithAssumedAlignmentILi128EEENS4_14SM90_TMA_STOREES1Y_S20_NS4_9Copy_AtomIJNS4_17SM90_U32x4_STSM_NENS_6half_tEEEEvEEEvvEEEEvNT_6ParamsE:
	.zero		2432


//--------------------- SYMBOLS --------------------------

	.type		.nv.reservedSmem.offset0,@object
	.size		.nv.reservedSmem.offset0,0x4
	.type		__assertfail,@function
